def matmul_kernel(
    a_ptr,
    b_ptr,
    c_ptr,
    M,
    N,
    K,
    stride_am,
    stride_ak,
    stride_bk,
    stride_bn,
    stride_cm,
    stride_cn,
    BLOCK_M: tl.constexpr,
    BLOCK_N: tl.constexpr,
    BLOCK_K: tl.constexpr,
    GROUP_M: tl.constexpr,
):
    pid = tl.program_id(axis=0)
    num_pid_m = tl.cdiv(M, BLOCK_M)
    num_pid_n = tl.cdiv(N, BLOCK_N)
    num_pid_in_group = GROUP_M * num_pid_n
    group_id = pid // num_pid_in_group
    first_pid_m = group_id * GROUP_M
    group_size_m = min(num_pid_m - first_pid_m, GROUP_M)
    pid_m = first_pid_m + ((pid % num_pid_in_group) % group_size_m)
    pid_n = (pid % num_pid_in_group) // group_size_m

    offs_am = (pid_m * BLOCK_M + tl.arange(0, BLOCK_M)) % M
    offs_bn = (pid_n * BLOCK_N + tl.arange(0, BLOCK_N)) % N
    offs_k = tl.arange(0, BLOCK_K)
    a_ptrs = a_ptr + offs_am[:, None] * stride_am + offs_k[None, :] * stride_ak
    b_ptrs = b_ptr + offs_k[:, None] * stride_bk + offs_bn[None, :] * stride_bn

    acc = tl.zeros((BLOCK_M, BLOCK_N), dtype=tl.float32)
    for kk in range(0, tl.cdiv(K, BLOCK_K)):
        a = tl.load(a_ptrs, mask=offs_k[None, :] < K - kk * BLOCK_K, other=0.0)
        b = tl.load(b_ptrs, mask=offs_k[:, None] < K - kk * BLOCK_K, other=0.0)
        acc = tl.dot(a, b, acc)
        a_ptrs += BLOCK_K * stride_ak
        b_ptrs += BLOCK_K * stride_bk

    c = acc.to(c_ptr.dtype.element_ty)
    offs_cm = pid_m * BLOCK_M + tl.arange(0, BLOCK_M)
    offs_cn = pid_n * BLOCK_N + tl.arange(0, BLOCK_N)
    c_ptrs = c_ptr + offs_cm[:, None] * stride_cm + offs_cn[None, :] * stride_cn
    mask = (offs_cm[:, None] < M) & (offs_cn[None, :] < N)
    tl.store(c_ptrs, c, mask=mask)

# config = {"BLOCK_K": 128, "BLOCK_M": 128, "BLOCK_N": 128, "GROUP_M": 8, "arch": "sm_90", "dtype": "bf16", "num_ctas": 1, "num_stages": 3, "num_warps": 1}
# arch = sm_90


// ===== COMPILED SASS (sm_90a) =====

	.target	sm_90a

	.elftype	@"ET_EXEC"


//--------------------- .note.nv.tkinfo           --------------------------
	.section	.note.nv.tkinfo,"",@"SHT_NOTE"
	.sectionflags	@"SHF_NOTE_NV_TKINFO"
	.tkinfo
        /*0018*/ 	.word	0x00000002
        /*0030*/ 	.string	""
        /*0030*/ 	.string	"ptxas"
        /*0030*/ 	.string	"Cuda compilation tools, release 13.0, V13.0.88"
        /*0030*/ 	.string	"Build cuda_13.0.r13.0/compiler.36424714_0"
        /*0030*/ 	.string	"-v  -suppress-debug-info  -lineinfo  -arch sm_90a "



//--------------------- .note.nv.cuinfo           --------------------------
	.section	.note.nv.cuinfo,"",@"SHT_NOTE"
	.sectionflags	@"SHF_NOTE_NV_CUINFO"
        /*0018*/ 	.short	0x0002
        /*001a*/ 	.short	0x005a
        /*001c*/ 	.short	0x0082
	.zero		2


//--------------------- .nv.info                  --------------------------
	.section	.nv.info,"",@"SHT_CUDA_INFO"
	.align	4


	//----- nvinfo : EIATTR_REGCOUNT
	.align		4
        /*0000*/ 	.byte	0x04, 0x2f
        /*0002*/ 	.short	(.L_1 - .L_0)
	.align		4
.L_0:
        /*0004*/ 	.word	index@(matmul_kernel)
        /*0008*/ 	.word	0x00000040


	//----- nvinfo : EIATTR_FRAME_SIZE
	.align		4
.L_1:
        /*000c*/ 	.byte	0x04, 0x11
        /*000e*/ 	.short	(.L_3 - .L_2)
	.align		4
.L_2:
        /*0010*/ 	.word	index@(matmul_kernel)
        /*0014*/ 	.word	0x00005c00


	//----- nvinfo : EIATTR_MIN_STACK_SIZE
	.align		4
.L_3:
        /*0018*/ 	.byte	0x04, 0x12
        /*001a*/ 	.short	(.L_5 - .L_4)
	.align		4
.L_4:
        /*001c*/ 	.word	index@(matmul_kernel)
        /*0020*/ 	.word	0x00005c00
.L_5:


//--------------------- .nv.compat                --------------------------
	.section	.nv.compat,"",@"SHT_CUDA_COMPAT_INFO"
	.align	4
        /*0000*/ 	.byte	0x02, 0x09, 0x01, 0x00, 0x02, 0x02, 0x01, 0x00, 0x02, 0x05, 0x05, 0x00, 0x03, 0x07, 0x01, 0x01
        /*0010*/ 	.byte	0x02, 0x03, 0x00, 0x00, 0x02, 0x06, 0x01, 0x00, 0x04, 0x0b, 0x08, 0x00, 0x00, 0x00, 0x00, 0x00
        /*0020*/ 	.byte	0x00, 0x00, 0x00, 0x00


//--------------------- .nv.info.matmul_kernel    --------------------------
	.section	.nv.info.matmul_kernel,"",@"SHT_CUDA_INFO"
	.sectionflags	@""
	.align	4


	//----- nvinfo : EIATTR_CUDA_API_VERSION
	.align		4
        /*0000*/ 	.byte	0x04, 0x37
        /*0002*/ 	.short	(.L_7 - .L_6)
.L_6:
        /*0004*/ 	.word	0x00000082


	//----- nvinfo : EIATTR_KPARAM_INFO
	.align		4
.L_7:
        /*0008*/ 	.byte	0x04, 0x17
        /*000a*/ 	.short	(.L_9 - .L_8)
.L_8:
        /*000c*/ 	.word	0x00000000
        /*0010*/ 	.short	0x000d
        /*0012*/ 	.short	0x0048
        /*0014*/ 	.byte	0x00, 0xf4, 0x21, 0x00


	//----- nvinfo : EIATTR_KPARAM_INFO
	.align		4
.L_9:
        /*0018*/ 	.byte	0x04, 0x17
        /*001a*/ 	.short	(.L_11 - .L_10)
.L_10:
        /*001c*/ 	.word	0x00000000
        /*0020*/ 	.short	0x000c
        /*0022*/ 	.short	0x0040
        /*0024*/ 	.byte	0x00, 0xf4, 0x21, 0x00


	//----- nvinfo : EIATTR_KPARAM_INFO
	.align		4
.L_11:
        /*0028*/ 	.byte	0x04, 0x17
        /*002a*/ 	.short	(.L_13 - .L_12)
.L_12:
        /*002c*/ 	.word	0x00000000
        /*0030*/ 	.short	0x000b
        /*0032*/ 	.short	0x0038
        /*0034*/ 	.byte	0x00, 0xf0, 0x11, 0x00


	//----- nvinfo : EIATTR_KPARAM_INFO
	.align		4
.L_13:
        /*0038*/ 	.byte	0x04, 0x17
        /*003a*/ 	.short	(.L_15 - .L_14)
.L_14:
        /*003c*/ 	.word	0x00000000
        /*0040*/ 	.short	0x000a
        /*0042*/ 	.short	0x0034
        /*0044*/ 	.byte	0x00, 0xf0, 0x11, 0x00


	//----- nvinfo : EIATTR_KPARAM_INFO
	.align		4
.L_15:
        /*0048*/ 	.byte	0x04, 0x17
        /*004a*/ 	.short	(.L_17 - .L_16)
.L_16:
        /*004c*/ 	.word	0x00000000
        /*0050*/ 	.short	0x0009
        /*0052*/ 	.short	0x0030
        /*0054*/ 	.byte	0x00, 0xf0, 0x11, 0x00


	//----- nvinfo : EIATTR_KPARAM_INFO
	.align		4
.L_17:
        /*0058*/ 	.byte	0x04, 0x17
        /*005a*/ 	.short	(.L_19 - .L_18)
.L_18:
        /*005c*/ 	.word	0x00000000
        /*0060*/ 	.short	0x0008
        /*0062*/ 	.short	0x002c
        /*0064*/ 	.byte	0x00, 0xf0, 0x11, 0x00


	//----- nvinfo : EIATTR_KPARAM_INFO
	.align		4
.L_19:
        /*0068*/ 	.byte	0x04, 0x17
        /*006a*/ 	.short	(.L_21 - .L_20)
.L_20:
        /*006c*/ 	.word	0x00000000
        /*0070*/ 	.short	0x0007
        /*0072*/ 	.short	0x0028
        /*0074*/ 	.byte	0x00, 0xf0, 0x11, 0x00


	//----- nvinfo : EIATTR_KPARAM_INFO
	.align		4
.L_21:
        /*0078*/ 	.byte	0x04, 0x17
        /*007a*/ 	.short	(.L_23 - .L_22)
.L_22:
        /*007c*/ 	.word	0x00000000
        /*0080*/ 	.short	0x0006
        /*0082*/ 	.short	0x0024
        /*0084*/ 	.byte	0x00, 0xf0, 0x11, 0x00


	//----- nvinfo : EIATTR_KPARAM_INFO
	.align		4
.L_23:
        /*0088*/ 	.byte	0x04, 0x17
        /*008a*/ 	.short	(.L_25 - .L_24)
.L_24:
        /*008c*/ 	.word	0x00000000
        /*0090*/ 	.short	0x0005
        /*0092*/ 	.short	0x0020
        /*0094*/ 	.byte	0x00, 0xf0, 0x11, 0x00


	//----- nvinfo : EIATTR_KPARAM_INFO
	.align		4
.L_25:
        /*0098*/ 	.byte	0x04, 0x17
        /*009a*/ 	.short	(.L_27 - .L_26)
.L_26:
        /*009c*/ 	.word	0x00000000
        /*00a0*/ 	.short	0x0004
        /*00a2*/ 	.short	0x001c
        /*00a4*/ 	.byte	0x00, 0xf0, 0x11, 0x00


	//----- nvinfo : EIATTR_KPARAM_INFO
	.align		4
.L_27:
        /*00a8*/ 	.byte	0x04, 0x17
        /*00aa*/ 	.short	(.L_29 - .L_28)
.L_28:
        /*00ac*/ 	.word	0x00000000
        /*00b0*/ 	.short	0x0003
        /*00b2*/ 	.short	0x0018
        /*00b4*/ 	.byte	0x00, 0xf0, 0x11, 0x00


	//----- nvinfo : EIATTR_KPARAM_INFO
	.align		4
.L_29:
        /*00b8*/ 	.byte	0x04, 0x17
        /*00ba*/ 	.short	(.L_31 - .L_30)
.L_30:
        /*00bc*/ 	.word	0x00000000
        /*00c0*/ 	.short	0x0002
        /*00c2*/ 	.short	0x0010
        /*00c4*/ 	.byte	0x00, 0xf4, 0x21, 0x00


	//----- nvinfo : EIATTR_KPARAM_INFO
	.align		4
.L_31:
        /*00c8*/ 	.byte	0x04, 0x17
        /*00ca*/ 	.short	(.L_33 - .L_32)
.L_32:
        /*00cc*/ 	.word	0x00000000
        /*00d0*/ 	.short	0x0001
        /*00d2*/ 	.short	0x0008
        /*00d4*/ 	.byte	0x00, 0xf4, 0x21, 0x00


	//----- nvinfo : EIATTR_KPARAM_INFO
	.align		4
.L_33:
        /*00d8*/ 	.byte	0x04, 0x17
        /*00da*/ 	.short	(.L_35 - .L_34)
.L_34:
        /*00dc*/ 	.word	0x00000000
        /*00e0*/ 	.short	0x0000
        /*00e2*/ 	.short	0x0000
        /*00e4*/ 	.byte	0x00, 0xf4, 0x21, 0x00


	//----- nvinfo : EIATTR_SPARSE_MMA_MASK
	.align		4
.L_35:
        /*00e8*/ 	.byte	0x03, 0x50
        /*00ea*/ 	.short	0x0000


	//----- nvinfo : EIATTR_MAXREG_COUNT
	.align		4
        /*00ec*/ 	.byte	0x03, 0x1b
        /*00ee*/ 	.short	0x00ff


	//----- nvinfo : EIATTR_NUM_BARRIERS
	.align		4
        /*00f0*/ 	.byte	0x02, 0x4c
        /*00f2*/ 	.byte	0x01
	.zero		1


	//----- nvinfo : EIATTR_ANNOTATIONS
	.align		4
        /*00f4*/ 	.byte	0x04, 0x55
        /*00f6*/ 	.short	(.L_37 - .L_36)


	//   ....[0]....
.L_36:
        /*00f8*/ 	.word	0x00000001
        /*00fc*/ 	.byte	0xa0, 0x01, 0x00, 0x00, 0x01, 0x00, 0x00, 0x00, 0xf0, 0x01, 0x00, 0x00, 0x01, 0x00, 0x00, 0x00
        /* <DEDUP_REMOVED lines=118> */
        /*086c*/ 	.byte	0xf0, 0x17, 0x00, 0x00


	//----- nvinfo : EIATTR_MERCURY_ISA_VERSION
	.align		4
.L_37:
        /*0870*/ 	.byte	0x03, 0x5f
        /*0872*/ 	.short	0x0101


	//----- nvinfo : EIATTR_COOP_GROUP_MASK_REGIDS
	.align		4
        /*0874*/ 	.byte	0x04, 0x29
        /*0876*/ 	.short	(.L_39 - .L_38)


	//   ....[0]....
.L_38:
        /*0878*/ 	.word	0xffffffff


	//   ....[1]....
        /*087c*/ 	.word	0xffffffff


	//   ....[2]....
        /*0880*/ 	.word	0xffffffff


	//   ....[3]....
        /*0884*/ 	.word	0xffffffff


	//   ....[4]....
        /*0888*/ 	.word	0xffffffff


	//   ....[5]....
        /*088c*/ 	.word	0xffffffff


	//   ....[6]....
        /*0890*/ 	.word	0xffffffff


	//   ....[7]....
        /*0894*/ 	.word	0xffffffff


	//   ....[8]....
        /*0898*/ 	.word	0xffffffff


	//   ....[9]....
        /*089c*/ 	.word	0xffffffff


	//   ....[10]....
        /*08a0*/ 	.word	0xffffffff


	//   ....[11]....
        /*08a4*/ 	.word	0xffffffff


	//   ....[12]....
        /*08a8*/ 	.word	0xffffffff


	//   ....[13]....
        /*08ac*/ 	.word	0xffffffff


	//   ....[14]....
        /*08b0*/ 	.word	0xffffffff


	//   ....[15]....
        /*08b4*/ 	.word	0xffffffff


	//   ....[16]....
        /*08b8*/ 	.word	0xffffffff


	//   ....[17]....
        /*08bc*/ 	.word	0xffffffff


	//   ....[18]....
        /*08c0*/ 	.word	0xffffffff


	//   ....[19]....
        /*08c4*/ 	.word	0xffffffff


	//   ....[20]....
        /*08c8*/ 	.word	0xffffffff


	//   ....[21]....
        /*08cc*/ 	.word	0xffffffff


	//   ....[22]....
        /*08d0*/ 	.word	0xffffffff


	//   ....[23]....
        /*08d4*/ 	.word	0xffffffff


	//   ....[24]....
        /*08d8*/ 	.word	0xffffffff


	//   ....[25]....
        /*08dc*/ 	.word	0xffffffff


	//   ....[26]....
        /*08e0*/ 	.word	0xffffffff


	//   ....[27]....
        /*08e4*/ 	.word	0xffffffff


	//   ....[28]....
        /*08e8*/ 	.word	0xffffffff


	//   ....[29]....
        /*08ec*/ 	.word	0xffffffff


	//   ....[30]....
        /*08f0*/ 	.word	0xffffffff


	//   ....[31]....
        /*08f4*/ 	.word	0xffffffff


	//   ....[32]....
        /*08f8*/ 	.word	0xffffffff


	//   ....[33]....
        /*08fc*/ 	.word	0xffffffff


	//   ....[34]....
        /*0900*/ 	.word	0xffffffff


	//   ....[35]....
        /*0904*/ 	.word	0xffffffff


	//   ....[36]....
        /*0908*/ 	.word	0xffffffff


	//   ....[37]....
        /*090c*/ 	.word	0xffffffff


	//   ....[38]....
        /*0910*/ 	.word	0xffffffff


	//   ....[39]....
        /*0914*/ 	.word	0xffffffff


	//   ....[40]....
        /*0918*/ 	.word	0xffffffff


	//   ....[41]....
        /*091c*/ 	.word	0xffffffff


	//   ....[42]....
        /*0920*/ 	.word	0xffffffff


	//   ....[43]....
        /*0924*/ 	.word	0xffffffff


	//   ....[44]....
        /*0928*/ 	.word	0xffffffff


	//   ....[45]....
        /*092c*/ 	.word	0xffffffff


	//   ....[46]....
        /*0930*/ 	.word	0xffffffff


	//   ....[47]....
        /*0934*/ 	.word	0xffffffff


	//   ....[48]....
        /*0938*/ 	.word	0xffffffff


	//   ....[49]....
        /*093c*/ 	.word	0xffffffff


	//   ....[50]....
        /*0940*/ 	.word	0xffffffff


	//   ....[51]....
        /*0944*/ 	.word	0xffffffff


	//   ....[52]....
        /*0948*/ 	.word	0xffffffff


	//   ....[53]....
        /*094c*/ 	.word	0xffffffff


	//   ....[54]....
        /*0950*/ 	.word	0xffffffff


	//   ....[55]....
        /*0954*/ 	.word	0xffffffff


	//   ....[56]....
        /*0958*/ 	.word	0xffffffff


	//   ....[57]....
        /*095c*/ 	.word	0xffffffff


	//   ....[58]....
        /*0960*/ 	.word	0xffffffff


	//   ....[59]....
        /*0964*/ 	.word	0xffffffff


	//   ....[60]....
        /*0968*/ 	.word	0xffffffff


	//   ....[61]....
        /*096c*/ 	.word	0xffffffff


	//   ....[62]....
        /*0970*/ 	.word	0xffffffff


	//   ....[63]....
        /*0974*/ 	.word	0xffffffff


	//   ....[64]....
        /*0978*/ 	.word	0xffffffff


	//   ....[65]....
        /*097c*/ 	.word	0xffffffff


	//   ....[66]....
        /*0980*/ 	.word	0xffffffff


	//   ....[67]....
        /*0984*/ 	.word	0xffffffff


	//   ....[68]....
        /*0988*/ 	.word	0xffffffff


	//   ....[69]....
        /*098c*/ 	.word	0xffffffff


	//   ....[70]....
        /*0990*/ 	.word	0xffffffff


	//   ....[71]....
        /*0994*/ 	.word	0xffffffff


	//   ....[72]....
        /*0998*/ 	.word	0xffffffff


	//   ....[73]....
        /*099c*/ 	.word	0xffffffff


	//   ....[74]....
        /*09a0*/ 	.word	0xffffffff


	//   ....[75]....
        /*09a4*/ 	.word	0xffffffff


	//   ....[76]....
        /*09a8*/ 	.word	0xffffffff


	//   ....[77]....
        /*09ac*/ 	.word	0xffffffff


	//   ....[78]....
        /*09b0*/ 	.word	0xffffffff


	//   ....[79]....
        /*09b4*/ 	.word	0xffffffff


	//   ....[80]....
        /*09b8*/ 	.word	0xffffffff


	//   ....[81]....
        /*09bc*/ 	.word	0xffffffff


	//   ....[82]....
        /*09c0*/ 	.word	0xffffffff


	//   ....[83]....
        /*09c4*/ 	.word	0xffffffff


	//   ....[84]....
        /*09c8*/ 	.word	0xffffffff


	//   ....[85]....
        /*09cc*/ 	.word	0xffffffff


	//   ....[86]....
        /*09d0*/ 	.word	0xffffffff


	//   ....[87]....
        /*09d4*/ 	.word	0xffffffff


	//   ....[88]....
        /*09d8*/ 	.word	0xffffffff


	//   ....[89]....
        /*09dc*/ 	.word	0xffffffff


	//   ....[90]....
        /*09e0*/ 	.word	0xffffffff


	//   ....[91]....
        /*09e4*/ 	.word	0xffffffff


	//   ....[92]....
        /*09e8*/ 	.word	0xffffffff


	//   ....[93]....
        /*09ec*/ 	.word	0xffffffff


	//   ....[94]....
        /*09f0*/ 	.word	0xffffffff


	//   ....[95]....
        /*09f4*/ 	.word	0xffffffff


	//   ....[96]....
        /*09f8*/ 	.word	0xffffffff


	//   ....[97]....
        /*09fc*/ 	.word	0xffffffff


	//   ....[98]....
        /*0a00*/ 	.word	0xffffffff


	//   ....[99]....
        /*0a04*/ 	.word	0xffffffff


	//   ....[100]....
        /*0a08*/ 	.word	0xffffffff


	//   ....[101]....
        /*0a0c*/ 	.word	0xffffffff


	//   ....[102]....
        /*0a10*/ 	.word	0xffffffff


	//   ....[103]....
        /*0a14*/ 	.word	0xffffffff


	//   ....[104]....
        /*0a18*/ 	.word	0xffffffff


	//   ....[105]....
        /*0a1c*/ 	.word	0xffffffff


	//   ....[106]....
        /*0a20*/ 	.word	0xffffffff


	//   ....[107]....
        /*0a24*/ 	.word	0xffffffff


	//   ....[108]....
        /*0a28*/ 	.word	0xffffffff


	//   ....[109]....
        /*0a2c*/ 	.word	0xffffffff


	//   ....[110]....
        /*0a30*/ 	.word	0xffffffff


	//   ....[111]....
        /*0a34*/ 	.word	0xffffffff


	//   ....[112]....
        /*0a38*/ 	.word	0xffffffff


	//   ....[113]....
        /*0a3c*/ 	.word	0xffffffff


	//   ....[114]....
        /*0a40*/ 	.word	0xffffffff


	//   ....[115]....
        /*0a44*/ 	.word	0xffffffff


	//   ....[116]....
        /*0a48*/ 	.word	0xffffffff


	//   ....[117]....
        /*0a4c*/ 	.word	0xffffffff


	//   ....[118]....
        /*0a50*/ 	.word	0xffffffff


	//   ....[119]....
        /*0a54*/ 	.word	0xffffffff


	//   ....[120]....
        /*0a58*/ 	.word	0xffffffff


	//   ....[121]....
        /*0a5c*/ 	.word	0xffffffff


	//   ....[122]....
        /*0a60*/ 	.word	0xffffffff


	//   ....[123]....
        /*0a64*/ 	.word	0xffffffff


	//   ....[124]....
        /*0a68*/ 	.word	0xffffffff


	//   ....[125]....
        /*0a6c*/ 	.word	0xffffffff


	//   ....[126]....
        /*0a70*/ 	.word	0xffffffff


	//----- nvinfo : EIATTR_COOP_GROUP_INSTR_OFFSETS
	.align		4
.L_39:
        /*0a74*/ 	.byte	0x04, 0x28
        /*0a76*/ 	.short	(.L_41 - .L_40)


	//   ....[0]....
.L_40:
        /*0a78*/ 	.word	0x0009a2c0


	//   ....[1]....
        /*0a7c*/ 	.word	0x0009a2e0


	//   ....[2]....
        /*0a80*/ 	.word	0x0009a320


	//   ....[3]....
        /*0a84*/ 	.word	0x0009a380


	//   ....[4]....
        /*0a88*/ 	.word	0x0009a3a0


	//   ....[5]....
        /*0a8c*/ 	.word	0x0009a3c0


	//   ....[6]....
        /*0a90*/ 	.word	0x0009a3e0


	//   ....[7]....
        /*0a94*/ 	.word	0x0009a400


	//   ....[8]....
        /*0a98*/ 	.word	0x0009a480


	//   ....[9]....
        /*0a9c*/ 	.word	0x0009a560


	//   ....[10]....
        /*0aa0*/ 	.word	0x0009a660


	//   ....[11]....
        /*0aa4*/ 	.word	0x0009a680


	//   ....[12]....
        /*0aa8*/ 	.word	0x0009a6f0


	//   ....[13]....
        /*0aac*/ 	.word	0x0009a710


	//   ....[14]....
        /*0ab0*/ 	.word	0x0009a730


	//   ....[15]....
        /*0ab4*/ 	.word	0x0009a750


	//   ....[16]....
        /*0ab8*/ 	.word	0x0009a770


	//   ....[17]....
        /*0abc*/ 	.word	0x0009a790


	//   ....[18]....
        /*0ac0*/ 	.word	0x0009a820


	//   ....[19]....
        /*0ac4*/ 	.word	0x0009a840


	//   ....[20]....
        /*0ac8*/ 	.word	0x0009a860


	//   ....[21]....
        /*0acc*/ 	.word	0x0009a880


	//   ....[22]....
        /*0ad0*/ 	.word	0x0009a8b0


	//   ....[23]....
        /*0ad4*/ 	.word	0x0009a8d0


	//   ....[24]....
        /*0ad8*/ 	.word	0x0009aa80


	//   ....[25]....
        /*0adc*/ 	.word	0x0009aaa0


	//   ....[26]....
        /*0ae0*/ 	.word	0x0009aba0


	//   ....[27]....
        /*0ae4*/ 	.word	0x0009abc0


	//   ....[28]....
        /*0ae8*/ 	.word	0x0009abe0


	//   ....[29]....
        /*0aec*/ 	.word	0x0009ac00


	//   ....[30]....
        /*0af0*/ 	.word	0x0009ac20


	//   ....[31]....
        /*0af4*/ 	.word	0x0009ac40


	//   ....[32]....
        /*0af8*/ 	.word	0x0009ac60


	//   ....[33]....
        /*0afc*/ 	.word	0x0009ac80


	//   ....[34]....
        /*0b00*/ 	.word	0x0009ad80


	//   ....[35]....
        /*0b04*/ 	.word	0x0009ada0


	//   ....[36]....
        /*0b08*/ 	.word	0x0009adc0


	//   ....[37]....
        /*0b0c*/ 	.word	0x0009ade0


	//   ....[38]....
        /*0b10*/ 	.word	0x0009ae00


	//   ....[39]....
        /*0b14*/ 	.word	0x0009ae20


	//   ....[40]....
        /*0b18*/ 	.word	0x0009af60


	//   ....[41]....
        /*0b1c*/ 	.word	0x0009af80


	//   ....[42]....
        /*0b20*/ 	.word	0x0009b000


	//   ....[43]....
        /*0b24*/ 	.word	0x0009b020


	//   ....[44]....
        /*0b28*/ 	.word	0x0009b040


	//   ....[45]....
        /*0b2c*/ 	.word	0x0009b060


	//   ....[46]....
        /*0b30*/ 	.word	0x0009b0c0


	//   ....[47]....
        /*0b34*/ 	.word	0x0009b0e0


	//   ....[48]....
        /*0b38*/ 	.word	0x0009b140


	//   ....[49]....
        /*0b3c*/ 	.word	0x0009b160


	//   ....[50]....
        /*0b40*/ 	.word	0x0009b1a0


	//   ....[51]....
        /*0b44*/ 	.word	0x0009b1c0


	//   ....[52]....
        /*0b48*/ 	.word	0x0009b200


	//   ....[53]....
        /*0b4c*/ 	.word	0x0009b220


	//   ....[54]....
        /*0b50*/ 	.word	0x0009b420


	//   ....[55]....
        /*0b54*/ 	.word	0x0009b440


	//   ....[56]....
        /*0b58*/ 	.word	0x0009b4c0


	//   ....[57]....
        /*0b5c*/ 	.word	0x0009b4e0


	//   ....[58]....
        /*0b60*/ 	.word	0x0009b520


	//   ....[59]....
        /*0b64*/ 	.word	0x0009b540


	//   ....[60]....
        /*0b68*/ 	.word	0x0009b580


	//   ....[61]....
        /*0b6c*/ 	.word	0x0009b5a0


	//   ....[62]....
        /*0b70*/ 	.word	0x0009b5e0


	//   ....[63]....
        /*0b74*/ 	.word	0x0009b600


	//   ....[64]....
        /*0b78*/ 	.word	0x0009b640


	//   ....[65]....
        /*0b7c*/ 	.word	0x0009b660


	//   ....[66]....
        /*0b80*/ 	.word	0x0009b6a0


	//   ....[67]....
        /*0b84*/ 	.word	0x0009b6c0


	//   ....[68]....
        /*0b88*/ 	.word	0x0009b700


	//   ....[69]....
        /*0b8c*/ 	.word	0x0009b720


	//   ....[70]....
        /*0b90*/ 	.word	0x0009b920


	//   ....[71]....
        /*0b94*/ 	.word	0x0009b940


	//   ....[72]....
        /*0b98*/ 	.word	0x0009b9c0


	//   ....[73]....
        /*0b9c*/ 	.word	0x0009b9e0


	//   ....[74]....
        /*0ba0*/ 	.word	0x0009ba20


	//   ....[75]....
        /*0ba4*/ 	.word	0x0009ba40


	//   ....[76]....
        /*0ba8*/ 	.word	0x0009ba80


	//   ....[77]....
        /*0bac*/ 	.word	0x0009baa0


	//   ....[78]....
        /*0bb0*/ 	.word	0x0009bae0


	//   ....[79]....
        /*0bb4*/ 	.word	0x0009bb00


	//   ....[80]....
        /*0bb8*/ 	.word	0x0009bb40


	//   ....[81]....
        /*0bbc*/ 	.word	0x0009bb60


	//   ....[82]....
        /*0bc0*/ 	.word	0x0009bba0


	//   ....[83]....
        /*0bc4*/ 	.word	0x0009bbc0


	//   ....[84]....
        /*0bc8*/ 	.word	0x0009bc00


	//   ....[85]....
        /*0bcc*/ 	.word	0x0009bc20


	//   ....[86]....
        /*0bd0*/ 	.word	0x0009be60


	//   ....[87]....
        /*0bd4*/ 	.word	0x0009be80


	//   ....[88]....
        /*0bd8*/ 	.word	0x0009bee0


	//   ....[89]....
        /*0bdc*/ 	.word	0x0009bf00


	//   ....[90]....
        /*0be0*/ 	.word	0x0009bf20


	//   ....[91]....
        /*0be4*/ 	.word	0x0009bf40


	//   ....[92]....
        /*0be8*/ 	.word	0x0009bf60


	//   ....[93]....
        /*0bec*/ 	.word	0x0009bf80


	//   ....[94]....
        /*0bf0*/ 	.word	0x0009bfc0


	//   ....[95]....
        /*0bf4*/ 	.word	0x0009bfe0


	//   ....[96]....
        /*0bf8*/ 	.word	0x0009c040


	//   ....[97]....
        /*0bfc*/ 	.word	0x0009c060


	//   ....[98]....
        /*0c00*/ 	.word	0x0009c0c0


	//   ....[99]....
        /*0c04*/ 	.word	0x0009c0e0


	//   ....[100]....
        /*0c08*/ 	.word	0x0009c1e0


	//   ....[101]....
        /*0c0c*/ 	.word	0x0009c200


	//   ....[102]....
        /*0c10*/ 	.word	0x0009c220


	//   ....[103]....
        /*0c14*/ 	.word	0x0009c260


	//   ....[104]....
        /*0c18*/ 	.word	0x0009c2a0


	//   ....[105]....
        /*0c1c*/ 	.word	0x0009c2e0


	//   ....[106]....
        /*0c20*/ 	.word	0x0009c300


	//   ....[107]....
        /*0c24*/ 	.word	0x0009c340


	//   ....[108]....
        /*0c28*/ 	.word	0x0009c360


	//   ....[109]....
        /*0c2c*/ 	.word	0x0009c380


	//   ....[110]....
        /*0c30*/ 	.word	0x0009c3a0


	//   ....[111]....
        /*0c34*/ 	.word	0x0009c420


	//   ....[112]....
        /*0c38*/ 	.word	0x0009c440


	//   ....[113]....
        /*0c3c*/ 	.word	0x0009c460


	//   ....[114]....
        /*0c40*/ 	.word	0x0009c480


	//   ....[115]....
        /*0c44*/ 	.word	0x0009c4a0


	//   ....[116]....
        /*0c48*/ 	.word	0x0009c4c0


	//   ....[117]....
        /*0c4c*/ 	.word	0x0009c4e0


	//   ....[118]....
        /*0c50*/ 	.word	0x0009c500


	//   ....[119]....
        /*0c54*/ 	.word	0x0009c520


	//   ....[120]....
        /*0c58*/ 	.word	0x0009c540


	//   ....[121]....
        /*0c5c*/ 	.word	0x0009c560


	//   ....[122]....
        /*0c60*/ 	.word	0x0009c580


	//   ....[123]....
        /*0c64*/ 	.word	0x0009c5a0


	//   ....[124]....
        /*0c68*/ 	.word	0x0009c5c0


	//   ....[125]....
        /*0c6c*/ 	.word	0x0009c5e0


	//   ....[126]....
        /*0c70*/ 	.word	0x0009c6c0


	//----- nvinfo : EIATTR_EXIT_INSTR_OFFSETS
	.align		4
.L_41:
        /*0c74*/ 	.byte	0x04, 0x1c
        /*0c76*/ 	.short	(.L_43 - .L_42)


	//   ....[0]....
.L_42:
        /*0c78*/ 	.word	0x000a8a50


	//   ....[1]....
        /*0c7c*/ 	.word	0x000a8a80


	//----- nvinfo : EIATTR_REQNTID
	.align		4
.L_43:
        /*0c80*/ 	.byte	0x04, 0x10
        /*0c82*/ 	.short	(.L_45 - .L_44)
.L_44:
        /*0c84*/ 	.word	0x00000020
        /*0c88*/ 	.word	0x00000001
        /*0c8c*/ 	.word	0x00000001


	//----- nvinfo : EIATTR_CBANK_PARAM_SIZE
	.align		4
.L_45:
        /*0c90*/ 	.byte	0x03, 0x19
        /*0c92*/ 	.short	0x0050


	//----- nvinfo : EIATTR_PARAM_CBANK
	.align		4
        /*0c94*/ 	.byte	0x04, 0x0a
        /*0c96*/ 	.short	(.L_47 - .L_46)
	.align		4
.L_46:
        /*0c98*/ 	.word	index@(.nv.constant0.matmul_kernel)
        /*0c9c*/ 	.short	0x0210
        /*0c9e*/ 	.short	0x0050


	//----- nvinfo : EIATTR_SW_WAR
	.align		4
.L_47:
        /*0ca0*/ 	.byte	0x04, 0x36
        /*0ca2*/ 	.short	(.L_49 - .L_48)
.L_48:
        /*0ca4*/ 	.word	0x00000008
.L_49:


//--------------------- .nv.callgraph             --------------------------
	.section	.nv.callgraph,"",@"SHT_CUDA_CALLGRAPH"
	.align	4
	.sectionentsize	8
	.align		4
        /*0000*/ 	.word	0x00000000
	.align		4
        /*0004*/ 	.word	0xffffffff
	.align		4
        /*0008*/ 	.word	0x00000000
	.align		4
        /*000c*/ 	.word	0xfffffffe
	.align		4
        /*0010*/ 	.word	0x00000000
	.align		4
        /*0014*/ 	.word	0xfffffffd
	.align		4
        /*0018*/ 	.word	0x00000000
	.align		4
        /*001c*/ 	.word	0xfffffffc


//--------------------- .text.matmul_kernel       --------------------------
	.section	.text.matmul_kernel,"ax",@progbits
	.align	128
        .global         matmul_kernel
        .type           matmul_kernel,@function
        .size           matmul_kernel,(.L_x_3 - matmul_kernel)
        .other          matmul_kernel,@"STO_CUDA_ENTRY STV_DEFAULT"
matmul_kernel:
.text.matmul_kernel:
[----:B------:R-:W0:Y:S08]  /*0000*/  LDC R1, c[0x0][0x28] ;  /* 0x00000a00ff017b82 */ /* 0x000e300000000800 */
[----:B------:R-:W1:Y:S01]  /*0010*/  LDC.64 R2, c[0x0][0x228] ;  /* 0x00008a00ff027b82 */ /* 0x000e620000000a00 */
[----:B------:R-:W2:Y:S01]  /*0020*/  S2R R7, SR_CTAID.X ;  /* 0x0000000000077919 */ /* 0x000ea20000002500 */
[----:B0-----:R-:W-:Y:S01]  /*0030*/  VIADD R1, R1, 0xffffa400 ;  /* 0xffffa40001017836 */ /* 0x001fe20000000000 */
[----:B------:R-:W-:Y:S01]  /*0040*/  UMOV UR4, 0x400 ;  /* 0x0000040000047882 */ /* 0x000fe20000000000 */
[----:B------:R-:W-:-:S02]  /*0050*/  CS2R R14, SRZ ;  /* 0x00000000000e7805 */ /* 0x000fc4000001ff00 */
[----:B------:R-:W-:Y:S02]  /*0060*/  CS2R R16, SRZ ;  /* 0x0000000000107805 */ /* 0x000fe4000001ff00 */
[----:B------:R-:W-:Y:S02]  /*0070*/  CS2R R18, SRZ ;  /* 0x0000000000127805 */ /* 0x000fe4000001ff00 */
[----:B------:R-:W-:Y:S01]  /*0080*/  CS2R R20, SRZ ;  /* 0x0000000000147805 */ /* 0x000fe2000001ff00 */
[----:B------:R-:W0:Y:S01]  /*0090*/  LDC R61, c[0x0][0x230] ;  /* 0x00008c00ff3d7b82 */ /* 0x000e220000000800 */
[----:B------:R-:W-:Y:S02]  /*00a0*/  CS2R R22, SRZ ;  /* 0x0000000000167805 */ /* 0x000fe4000001ff00 */
[----:B------:R-:W-:Y:S02]  /*00b0*/  CS2R R24, SRZ ;  /* 0x0000000000187805 */ /* 0x000fe4000001ff00 */
[----:B------:R-:W-:-:S02]  /*00c0*/  CS2R R26, SRZ ;  /* 0x00000000001a7805 */ /* 0x000fc4000001ff00 */
[----:B------:R-:W-:Y:S02]  /*00d0*/  CS2R R28, SRZ ;  /* 0x00000000001c7805 */ /* 0x000fe4000001ff00 */
[----:B------:R-:W-:Y:S02]  /*00e0*/  CS2R R30, SRZ ;  /* 0x00000000001e7805 */ /* 0x000fe4000001ff00 */
[----:B------:R-:W-:Y:S02]  /*00f0*/  CS2R R32, SRZ ;  /* 0x0000000000207805 */ /* 0x000fe4000001ff00 */
[----:B------:R-:W-:Y:S01]  /*0100*/  CS2R R34, SRZ ;  /* 0x0000000000227805 */ /* 0x000fe2000001ff00 */
[----:B------:R-:W3:Y:S01]  /*0110*/  S2UR UR5, SR_CgaCtaId ;  /* 0x00000000000579c3 */ /* 0x000ee20000008800 */
[----:B------:R-:W-:Y:S02]  /*0120*/  CS2R R36, SRZ ;  /* 0x0000000000247805 */ /* 0x000fe4000001ff00 */
[----:B------:R-:W-:-:S02]  /*0130*/  CS2R R38, SRZ ;  /* 0x0000000000267805 */ /* 0x000fc4000001ff00 */
[----:B------:R-:W-:Y:S02]  /*0140*/  CS2R R40, SRZ ;  /* 0x0000000000287805 */ /* 0x000fe4000001ff00 */
[----:B------:R-:W-:Y:S02]  /*0150*/  CS2R R42, SRZ ;  /* 0x00000000002a7805 */ /* 0x000fe4000001ff00 */
[----:B------:R-:W-:Y:S02]  /*0160*/  CS2R R44, SRZ ;  /* 0x00000000002c7805 */ /* 0x000fe4000001ff00 */
[----:B------:R-:W-:Y:S02]  /*0170*/  CS2R R46, SRZ ;  /* 0x00000000002e7805 */ /* 0x000fe4000001ff00 */
[----:B------:R-:W-:Y:S01]  /*0180*/  CS2R R48, SRZ ;  /* 0x0000000000307805 */ /* 0x000fe2000001ff00 */
[----:B-1----:R-:W-:Y:S01]  /*0190*/  VIADD R0, R3, 0x7f ;  /* 0x0000007f03007836 */ /* 0x002fe20000000000 */
[----:B------:R-:W-:Y:S01]  /*01a0*/  STL [R1+0x2f74], R3 ;  /* 0x002f740301007387 */ /* 0x000fe20000100800 */
[----:B------:R-:W-:-:S02]  /*01b0*/  CS2R R50, SRZ ;  /* 0x0000000000327805 */ /* 0x000fc4000001ff00 */
[----:B------:R-:W-:Y:S02]  /*01c0*/  CS2R R52, SRZ ;  /* 0x0000000000347805 */ /* 0x000fe4000001ff00 */
[----:B------:R-:W-:Y:S02]  /*01d0*/  CS2R R54, SRZ ;  /* 0x0000000000367805 */ /* 0x000fe4000001ff00 */
[----:B------:R-:W-:Y:S01]  /*01e0*/  SHF.R.S32.HI R5, RZ, 0x1f, R0 ;  /* 0x0000001fff057819 */ /* 0x000fe20000011400 */
[----:B------:R0:W-:Y:S01]  /*01f0*/  STL [R1+0x2f78], R2 ;  /* 0x002f780201007387 */ /* 0x0001e20000100800 */
[----:B------:R-:W-:Y:S02]  /*0200*/  CS2R R56, SRZ ;  /* 0x0000000000387805 */ /* 0x000fe4000001ff00 */
[----:B------:R-:W-:Y:S02]  /*0210*/  CS2R R58, SRZ ;  /* 0x00000000003a7805 */ /* 0x000fe4000001ff00 */
[----:B------:R-:W-:Y:S01]  /*0220*/  LEA.HI R5, R5, R0, RZ, 0x7 ;  /* 0x0000000005057211 */ /* 0x000fe200078f38ff */
[----:B------:R-:W-:Y:S01]  /*0230*/  STL [R1+0x150], RZ ;  /* 0x000150ff01007387 */ /* 0x000fe20000100800 */
[----:B--2---:R-:W-:-:S02]  /*0240*/  IABS R10, R7 ;  /* 0x00000007000a7213 */ /* 0x004fc40000000000 */
[----:B------:R-:W-:Y:S01]  /*0250*/  SHF.R.S32.HI R5, RZ, 0x7, R5 ;  /* 0x00000007ff057819 */ /* 0x000fe20000011405 */
[----:B------:R-:W-:Y:S01]  /*0260*/  STL [R1+0x154], RZ ;  /* 0x000154ff01007387 */ /* 0x000fe20000100800 */
[----:B------:R-:W-:Y:S01]  /*0270*/  ULDC.64 UR6, c[0x0][0x208] ;  /* 0x0000820000067ab9 */ /* 0x000fe20000000a00 */
[----:B---3--:R-:W-:Y:S02]  /*0280*/  ULEA UR4, UR5, UR4, 0x18 ;  /* 0x0000000405047291 */ /* 0x008fe4000f8ec03f */
[----:B------:R-:W-:Y:S01]  /*0290*/  IMAD.SHL.U32 R6, R5, 0x8, RZ ;  /* 0x0000000805067824 */ /* 0x000fe200078e00ff */
[----:B------:R-:W-:Y:S04]  /*02a0*/  STL [R1+0x158], RZ ;  /* 0x000158ff01007387 */ /* 0x000fe80000100800 */
[-C--:B------:R-:W-:Y:S01]  /*02b0*/  IABS R9, R6.reuse ;  /* 0x0000000600097213 */ /* 0x080fe20000000000 */
[----:B------:R-:W-:Y:S01]  /*02c0*/  STL [R1+0x15c], RZ ;  /* 0x00015cff01007387 */ /* 0x000fe20000100800 */
[----:B------:R-:W-:-:S02]  /*02d0*/  IABS R12, R6 ;  /* 0x00000006000c7213 */ /* 0x000fc40000000000 */
[----:B------:R-:W1:Y:S01]  /*02e0*/  I2F.RP R0, R9 ;  /* 0x0000000900007306 */ /* 0x000e620000209400 */
[----:B------:R-:W-:Y:S04]  /*02f0*/  STL [R1+0x140], RZ ;  /* 0x000140ff01007387 */ /* 0x000fe80000100800 */
[----:B------:R-:W-:Y:S04]  /*0300*/  STL [R1+0x144], RZ ;  /* 0x000144ff01007387 */ /* 0x000fe80000100800 */
[----:B------:R-:W-:Y:S04]  /*0310*/  STL [R1+0x148], RZ ;  /* 0x000148ff01007387 */ /* 0x000fe80000100800 */
[----:B------:R-:W-:Y:S01]  /*0320*/  STL [R1+0x14c], RZ ;  /* 0x00014cff01007387 */ /* 0x000fe20000100800 */
[----:B-1----:R-:W1:Y:S03]  /*0330*/  MUFU.RCP R0, R0 ;  /* 0x0000000000007308 */ /* 0x002e660000001000 */
[----:B------:R-:W-:Y:S04]  /*0340*/  STL [R1+0x130], RZ ;  /* 0x000130ff01007387 */ /* 0x000fe80000100800 */
[----:B------:R-:W-:Y:S04]  /*0350*/  STL [R1+0x134], RZ ;  /* 0x000134ff01007387 */ /* 0x000fe80000100800 */
[----:B------:R-:W-:Y:S04]  /*0360*/  STL [R1+0x138], RZ ;  /* 0x000138ff01007387 */ /* 0x000fe80000100800 */
[----:B------:R-:W-:Y:S01]  /*0370*/  STL [R1+0x13c], RZ ;  /* 0x00013cff01007387 */ /* 0x000fe20000100800 */
[----:B-1----:R-:W-:-:S03]  /*0380*/  VIADD R4, R0, 0xffffffe ;  /* 0x0ffffffe00047836 */ /* 0x002fc60000000000 */
[----:B------:R-:W-:Y:S01]  /*0390*/  STL [R1+0x120], RZ ;  /* 0x000120ff01007387 */ /* 0x000fe20000100800 */
[----:B------:R-:W-:Y:S01]  /*03a0*/  IMAD.MOV R0, RZ, RZ, -R12 ;  /* 0x000000ffff007224 */ /* 0x000fe200078e0a0c */
[----:B------:R1:W2:Y:S02]  /*03b0*/  F2I.FTZ.U32.TRUNC.NTZ R5, R4 ;  /* 0x0000000400057305 */ /* 0x0002a4000021f000 */
[----:B------:R-:W-:Y:S04]  /*03c0*/  STL [R1+0x124], RZ ;  /* 0x000124ff01007387 */ /* 0x000fe80000100800 */
[----:B------:R-:W-:Y:S01]  /*03d0*/  STL [R1+0x128], RZ ;  /* 0x000128ff01007387 */ /* 0x000fe20000100800 */
[----:B-1----:R-:W-:-:S03]  /*03e0*/  IMAD.MOV.U32 R4, RZ, RZ, RZ ;  /* 0x000000ffff047224 */ /* 0x002fc600078e00ff */
[----:B------:R-:W-:Y:S04]  /*03f0*/  STL [R1+0x12c], RZ ;  /* 0x00012cff01007387 */ /* 0x000fe80000100800 */
[----:B------:R-:W-:Y:S01]  /*0400*/  STL [R1+0x110], RZ ;  /* 0x000110ff01007387 */ /* 0x000fe20000100800 */
[----:B--2---:R-:W-:-:S03]  /*0410*/  IMAD.MOV R8, RZ, RZ, -R5 ;  /* 0x000000ffff087224 */ /* 0x004fc600078e0a05 */
[----:B------:R-:W-:Y:S01]  /*0420*/  STL [R1+0x114], RZ ;  /* 0x000114ff01007387 */ /* 0x000fe20000100800 */
[----:B------:R-:W-:Y:S02]  /*0430*/  IMAD R11, R8, R9, RZ ;  /* 0x00000009080b7224 */ /* 0x000fe400078e02ff */
[----:B------:R-:W-:Y:S01]  /*0440*/  IMAD.MOV.U32 R8, RZ, RZ, R10 ;  /* 0x000000ffff087224 */ /* 0x000fe200078e000a */
[----:B------:R-:W-:Y:S01]  /*0450*/  STL [R1+0x118], RZ ;  /* 0x000118ff01007387 */ /* 0x000fe20000100800 */
[----:B------:R-:W-:-:S03]  /*0460*/  IMAD.HI.U32 R5, R5, R11, R4 ;  /* 0x0000000b05057227 */ /* 0x000fc600078e0004 */
[----:B------:R-:W-:Y:S03]  /*0470*/  STL [R1+0x11c], RZ ;  /* 0x00011cff01007387 */ /* 0x000fe60000100800 */
[----:B------:R-:W-:Y:S01]  /*0480*/  IMAD.HI.U32 R5, R5, R8, RZ ;  /* 0x0000000805057227 */ /* 0x000fe200078e00ff */
[----:B------:R-:W-:Y:S03]  /*0490*/  STL [R1+0x100], RZ ;  /* 0x000100ff01007387 */ /* 0x000fe60000100800 */
[----:B------:R-:W-:Y:S01]  /*04a0*/  IMAD R0, R5, R0, R8 ;  /* 0x0000000005007224 */ /* 0x000fe200078e0208 */
[----:B------:R-:W-:Y:S04]  /*04b0*/  STL [R1+0x104], RZ ;  /* 0x000104ff01007387 */ /* 0x000fe80000100800 */
[----:B------:R-:W-:Y:S01]  /*04c0*/  ISETP.GT.U32.AND P1, PT, R9, R0, PT ;  /* 0x000000000900720c */ /* 0x000fe20003f24070 */
[----:B------:R-:W-:Y:S04]  /*04d0*/  STL [R1+0x108], RZ ;  /* 0x000108ff01007387 */ /* 0x000fe80000100800 */
[----:B------:R-:W-:Y:S04]  /*04e0*/  STL [R1+0x10c], RZ ;  /* 0x00010cff01007387 */ /* 0x000fe80000100800 */
[----:B------:R-:W-:Y:S04]  /*04f0*/  STL [R1+0xf0], RZ ;  /* 0x0000f0ff01007387 */ /* 0x000fe80000100800 */
[----:B------:R-:W-:Y:S01]  /*0500*/  @!P1 IMAD.IADD R0, R0, 0x1, -R9 ;  /* 0x0000000100009824 */ /* 0x000fe200078e0a09 */
[----:B------:R-:W-:Y:S01]  /*0510*/  STL [R1+0xf4], RZ ;  /* 0x0000f4ff01007387 */ /* 0x000fe20000100800 */
[----:B------:R-:W-:Y:S01]  /*0520*/  @!P1 VIADD R5, R5, 0x1 ;  /* 0x0000000105059836 */ /* 0x000fe20000000000 */
[----:B------:R-:W-:-:S02]  /*0530*/  ISETP.NE.AND P1, PT, R6, RZ, PT ;  /* 0x000000ff0600720c */ /* 0x000fc40003f25270 */
[----:B------:R-:W-:Y:S01]  /*0540*/  ISETP.GE.U32.AND P0, PT, R0, R9, PT ;  /* 0x000000090000720c */ /* 0x000fe20003f06070 */
[----:B------:R-:W-:Y:S01]  /*0550*/  STL [R1+0xf8], RZ ;  /* 0x0000f8ff01007387 */ /* 0x000fe20000100800 */
[----:B------:R-:W-:-:S03]  /*0560*/  LOP3.LUT R0, R7, R6, RZ, 0x3c, !PT ;  /* 0x0000000607007212 */ /* 0x000fc600078e3cff */
[----:B------:R-:W-:Y:S01]  /*0570*/  STL [R1+0xfc], RZ ;  /* 0x0000fcff01007387 */ /* 0x000fe20000100800 */
[----:B------:R-:W-:Y:S01]  /*0580*/  ISETP.GE.AND P2, PT, R0, RZ, PT ;  /* 0x000000ff0000720c */ /* 0x000fe20003f46270 */
[----:B------:R-:W-:Y:S02]  /*0590*/  VIADD R0, R2, 0x7f ;  /* 0x0000007f02007836 */ /* 0x000fe40000000000 */
[----:B------:R-:W-:Y:S01]  /*05a0*/  STL [R1+0xe0], RZ ;  /* 0x0000e0ff01007387 */ /* 0x000fe20000100800 */
[----:B0-----:R-:W-:-:S03]  /*05b0*/  VIADD R2, R61, 0x7f ;  /* 0x0000007f3d027836 */ /* 0x001fc60000000000 */
[----:B------:R-:W-:Y:S01]  /*05c0*/  STL [R1+0xe4], RZ ;  /* 0x0000e4ff01007387 */ /* 0x000fe20000100800 */
[----:B------:R-:W-:-:S03]  /*05d0*/  @P0 VIADD R5, R5, 0x1 ;  /* 0x0000000105050836 */ /* 0x000fc60000000000 */
[----:B------:R-:W-:Y:S01]  /*05e0*/  STL [R1+0xe8], RZ ;  /* 0x0000e8ff01007387 */ /* 0x000fe20000100800 */
[----:B------:R-:W-:Y:S01]  /*05f0*/  IMAD.MOV.U32 R4, RZ, RZ, R5 ;  /* 0x000000ffff047224 */ /* 0x000fe200078e0005 */
[----:B------:R-:W-:Y:S02]  /*0600*/  SHF.R.S32.HI R5, RZ, 0x1f, R0 ;  /* 0x0000001fff057819 */ /* 0x000fe40000011400 */
[----:B------:R-:W-:Y:S01]  /*0610*/  STL [R1+0xec], RZ ;  /* 0x0000ecff01007387 */ /* 0x000fe20000100800 */
[----:B------:R-:W-:Y:S01]  /*0620*/  @!P2 IMAD.MOV R4, RZ, RZ, -R4 ;  /* 0x000000ffff04a224 */ /* 0x000fe200078e0a04 */
[----:B------:R-:W-:Y:S02]  /*0630*/  @!P1 LOP3.LUT R4, RZ, R6, RZ, 0x33, !PT ;  /* 0x00000006ff049212 */ /* 0x000fe400078e33ff */
[----:B------:R-:W-:Y:S01]  /*0640*/  STL [R1+0xd0], RZ ;  /* 0x0000d0ff01007387 */ /* 0x000fe20000100800 */
[----:B------:R-:W-:Y:S02]  /*0650*/  LEA.HI R5, R5, R0, RZ, 0x7 ;  /* 0x0000000005057211 */ /* 0x000fe400078f38ff */
[----:B------:R-:W-:Y:S01]  /*0660*/  IMAD.SHL.U32 R8, R4, 0x8, RZ ;  /* 0x0000000804087824 */ /* 0x000fe200078e00ff */
[----:B------:R-:W-:Y:S01]  /*0670*/  STL [R1+0xd4], RZ ;  /* 0x0000d4ff01007387 */ /* 0x000fe20000100800 */
[----:B------:R-:W-:-:S03]  /*0680*/  IMAD.MOV R4, RZ, RZ, -R4 ;  /* 0x000000ffff047224 */ /* 0x000fc600078e0a04 */
[----:B------:R-:W-:Y:S01]  /*0690*/  STL [R1+0xd8], RZ ;  /* 0x0000d8ff01007387 */ /* 0x000fe20000100800 */
[----:B------:R-:W-:Y:S01]  /*06a0*/  LEA.HI.SX32 R5, R5, -R8, 0x19 ;  /* 0x8000000805057211 */ /* 0x000fe200078fcaff */
[----:B------:R-:W-:Y:S02]  /*06b0*/  IMAD R6, R6, R4, R7 ;  /* 0x0000000406067224 */ /* 0x000fe400078e0207 */
[----:B------:R-:W-:Y:S01]  /*06c0*/  STL [R1+0xdc], RZ ;  /* 0x0000dcff01007387 */ /* 0x000fe20000100800 */
[----:B------:R-:W-:Y:S02]  /*06d0*/  VIMNMX R13, R5, 0x8, PT ;  /* 0x00000008050d7848 */ /* 0x000fe40003fe0100 */
[----:B------:R-:W-:Y:S01]  /*06e0*/  IABS R11, R6 ;  /* 0x00000006000b7213 */ /* 0x000fe20000000000 */
[----:B------:R-:W-:Y:S01]  /*06f0*/  STL [R1+0xc0], RZ ;  /* 0x0000c0ff01007387 */ /* 0x000fe20000100800 */
[----:B------:R-:W-:-:S03]  /*0700*/  IABS R9, R13 ;  /* 0x0000000d00097213 */ /* 0x000fc60000000000 */
[----:B------:R-:W-:Y:S01]  /*0710*/  STL [R1+0xc4], RZ ;  /* 0x0000c4ff01007387 */ /* 0x000fe20000100800 */
[----:B------:R-:W0:Y:S03]  /*0720*/  I2F.RP R0, R9 ;  /* 0x0000000900007306 */ /* 0x000e260000209400 */
[----:B------:R-:W-:Y:S04]  /*0730*/  STL [R1+0xc8], RZ ;  /* 0x0000c8ff01007387 */ /* 0x000fe80000100800 */
[----:B------:R-:W-:Y:S04]  /*0740*/  STL [R1+0xcc], RZ ;  /* 0x0000ccff01007387 */ /* 0x000fe80000100800 */
[----:B------:R-:W-:Y:S04]  /*0750*/  STL [R1+0xb0], RZ ;  /* 0x0000b0ff01007387 */ /* 0x000fe80000100800 */
[----:B------:R-:W-:Y:S01]  /*0760*/  STL [R1+0xb4], RZ ;  /* 0x0000b4ff01007387 */ /* 0x000fe20000100800 */
[----:B0-----:R-:W0:Y:S03]  /*0770*/  MUFU.RCP R0, R0 ;  /* 0x0000000000007308 */ /* 0x001e260000001000 */
[----:B------:R-:W-:Y:S04]  /*0780*/  STL [R1+0xb8], RZ ;  /* 0x0000b8ff01007387 */ /* 0x000fe80000100800 */
[----:B------:R-:W-:Y:S04]  /*0790*/  STL [R1+0xbc], RZ ;  /* 0x0000bcff01007387 */ /* 0x000fe80000100800 */
[----:B------:R-:W-:Y:S04]  /*07a0*/  STL [R1+0xa0], RZ ;  /* 0x0000a0ff01007387 */ /* 0x000fe80000100800 */
[----:B------:R-:W-:Y:S01]  /*07b0*/  STL [R1+0xa4], RZ ;  /* 0x0000a4ff01007387 */ /* 0x000fe20000100800 */
[----:B0-----:R-:W-:-:S03]  /*07c0*/  VIADD R5, R0, 0xffffffe ;  /* 0x0ffffffe00057836 */ /* 0x001fc60000000000 */
[----:B------:R-:W-:Y:S04]  /*07d0*/  STL [R1+0xa8], RZ ;  /* 0x0000a8ff01007387 */ /* 0x000fe80000100800 */
[----:B------:R-:W-:Y:S01]  /*07e0*/  STL [R1+0xac], RZ ;  /* 0x0000acff01007387 */ /* 0x000fe20000100800 */
[----:B------:R-:W0:Y:S03]  /*07f0*/  F2I.FTZ.U32.TRUNC.NTZ R5, R5 ;  /* 0x0000000500057305 */ /* 0x000e26000021f000 */
[----:B------:R-:W-:Y:S04]  /*0800*/  STL [R1+0x90], RZ ;  /* 0x000090ff01007387 */ /* 0x000fe80000100800 */
[----:B------:R-:W-:Y:S04]  /*0810*/  STL [R1+0x94], RZ ;  /* 0x000094ff01007387 */ /* 0x000fe80000100800 */
[----:B------:R-:W-:Y:S04]  /*0820*/  STL [R1+0x98], RZ ;  /* 0x000098ff01007387 */ /* 0x000fe80000100800 */
[----:B------:R-:W-:Y:S01]  /*0830*/  STL [R1+0x9c], RZ ;  /* 0x00009cff01007387 */ /* 0x000fe20000100800 */
[----:B0-----:R-:W-:-:S03]  /*0840*/  IMAD.MOV R10, RZ, RZ, -R5 ;  /* 0x000000ffff0a7224 */ /* 0x001fc600078e0a05 */
[----:B------:R-:W-:Y:S01]  /*0850*/  STL [R1+0x80], RZ ;  /* 0x000080ff01007387 */ /* 0x000fe20000100800 */
[----:B------:R-:W-:Y:S01]  /*0860*/  IMAD.MOV.U32 R4, RZ, RZ, R10 ;  /* 0x000000ffff047224 */ /* 0x000fe200078e000a */
[----:B------:R-:W-:Y:S02]  /*0870*/  IABS R10, R13 ;  /* 0x0000000d000a7213 */ /* 0x000fe40000000000 */
[----:B------:R-:W-:Y:S01]  /*0880*/  STL [R1+0x84], RZ ;  /* 0x000084ff01007387 */ /* 0x000fe20000100800 */
[----:B------:R-:W-:Y:S02]  /*0890*/  IMAD R7, R4, R9, RZ ;  /* 0x0000000904077224 */ /* 0x000fe400078e02ff */
[----:B------:R-:W-:Y:S01]  /*08a0*/  IMAD.MOV.U32 R4, RZ, RZ, RZ ;  /* 0x000000ffff047224 */ /* 0x000fe200078e00ff */
[----:B------:R-:W-:Y:S03]  /*08b0*/  STL [R1+0x88], RZ ;  /* 0x000088ff01007387 */ /* 0x000fe60000100800 */
[----:B------:R-:W-:Y:S01]  /*08c0*/  IMAD.HI.U32 R4, R5, R7, R4 ;  /* 0x0000000705047227 */ /* 0x000fe200078e0004 */
[----:B------:R-:W-:Y:S03]  /*08d0*/  STL [R1+0x8c], RZ ;  /* 0x00008cff01007387 */ /* 0x000fe60000100800 */
[----:B------:R-:W-:Y:S01]  /*08e0*/  IMAD.MOV R5, RZ, RZ, -R10 ;  /* 0x000000ffff057224 */ /* 0x000fe200078e0a0a */
[----:B------:R-:W-:Y:S01]  /*08f0*/  STL [R1+0x70], RZ ;  /* 0x000070ff01007387 */ /* 0x000fe20000100800 */
[----:B------:R-:W-:-:S03]  /*0900*/  IMAD.HI.U32 R0, R4, R11, RZ ;  /* 0x0000000b04007227 */ /* 0x000fc600078e00ff */
[----:B------:R-:W-:Y:S01]  /*0910*/  STL [R1+0x74], RZ ;  /* 0x000074ff01007387 */ /* 0x000fe20000100800 */
[----:B------:R-:W-:Y:S01]  /*0920*/  IMAD R4, R0, R5, R11 ;  /* 0x0000000500047224 */ /* 0x000fe200078e020b */
[----:B------:R-:W-:Y:S02]  /*0930*/  CS2R R10, SRZ ;  /* 0x00000000000a7805 */ /* 0x000fe4000001ff00 */
[----:B------:R-:W-:Y:S02]  /*0940*/  STL [R1+0x78], RZ ;  /* 0x000078ff01007387 */ /* 0x000fe40000100800 */
[----:B------:R-:W-:Y:S02]  /*0950*/  ISETP.GT.U32.AND P1, PT, R9, R4, PT ;  /* 0x000000040900720c */ /* 0x000fe40003f24070 */
[----:B------:R-:W-:Y:S04]  /*0960*/  STL [R1+0x7c], RZ ;  /* 0x00007cff01007387 */ /* 0x000fe80000100800 */
[----:B------:R-:W-:Y:S04]  /*0970*/  STL [R1+0x60], RZ ;  /* 0x000060ff01007387 */ /* 0x000fe80000100800 */
[----:B------:R-:W-:Y:S03]  /*0980*/  STL [R1+0x64], RZ ;  /* 0x000064ff01007387 */ /* 0x000fe60000100800 */
[----:B------:R-:W-:Y:S01]  /*0990*/  @!P1 IMAD.IADD R4, R4, 0x1, -R9 ;  /* 0x0000000104049824 */ /* 0x000fe200078e0a09 */
[----:B------:R-:W-:Y:S01]  /*09a0*/  STL [R1+0x68], RZ ;  /* 0x000068ff01007387 */ /* 0x000fe20000100800 */
[----:B------:R-:W-:Y:S01]  /*09b0*/  @!P1 VIADD R0, R0, 0x1 ;  /* 0x0000000100009836 */ /* 0x000fe20000000000 */
[----:B------:R-:W-:-:S02]  /*09c0*/  ISETP.NE.AND P1, PT, R13, RZ, PT ;  /* 0x000000ff0d00720c */ /* 0x000fc40003f25270 */
[----:B------:R-:W-:Y:S01]  /*09d0*/  STL [R1+0x6c], RZ ;  /* 0x00006cff01007387 */ /* 0x000fe20000100800 */
[----:B------:R-:W-:Y:S02]  /*09e0*/  ISETP.GE.U32.AND P0, PT, R4, R9, PT ;  /* 0x000000090400720c */ /* 0x000fe40003f06070 */
[----:B------:R-:W-:Y:S01]  /*09f0*/  LOP3.LUT R4, R6, R13, RZ, 0x3c, !PT ;  /* 0x0000000d06047212 */ /* 0x000fe200078e3cff */
[----:B------:R-:W-:Y:S03]  /*0a00*/  STL [R1+0x50], RZ ;  /* 0x000050ff01007387 */ /* 0x000fe60000100800 */
[----:B------:R-:W-:Y:S01]  /*0a10*/  ISETP.GE.AND P2, PT, R4, RZ, PT ;  /* 0x000000ff0400720c */ /* 0x000fe20003f46270 */
[----:B------:R-:W-:Y:S01]  /*0a20*/  STL [R1+0x54], RZ ;  /* 0x000054ff01007387 */ /* 0x000fe20000100800 */
[----:B------:R-:W-:-:S03]  /*0a30*/  CS2R R4, SRZ ;  /* 0x0000000000047805 */ /* 0x000fc6000001ff00 */
[----:B------:R-:W-:Y:S02]  /*0a40*/  STL [R1+0x58], RZ ;  /* 0x000058ff01007387 */ /* 0x000fe40000100800 */
[----:B------:R-:W-:Y:S01]  /*0a50*/  @P0 VIADD R0, R0, 0x1 ;  /* 0x0000000100000836 */ /* 0x000fe20000000000 */
[----:B------:R-:W-:Y:S01]  /*0a60*/  ISETP.GE.AND P0, PT, R2, 0x80, PT ;  /* 0x000000800200780c */ /* 0x000fe20003f06270 */
[----:B------:R-:W-:Y:S04]  /*0a70*/  STL [R1+0x5c], RZ ;  /* 0x00005cff01007387 */ /* 0x000fe80000100800 */
[----:B------:R-:W-:Y:S01]  /*0a80*/  STL [R1+0x40], RZ ;  /* 0x000040ff01007387 */ /* 0x000fe20000100800 */
[----:B------:R-:W-:Y:S01]  /*0a90*/  @!P2 IMAD.MOV R0, RZ, RZ, -R0 ;  /* 0x000000ffff00a224 */ /* 0x000fe200078e0a00 */
[----:B------:R-:W-:-:S02]  /*0aa0*/  @!P1 LOP3.LUT R0, RZ, R13, RZ, 0x33, !PT ;  /* 0x0000000dff009212 */ /* 0x000fc400078e33ff */
[----:B------:R-:W-:Y:S03]  /*0ab0*/  STL [R1+0x44], RZ ;  /* 0x000044ff01007387 */ /* 0x000fe60000100800 */
[----:B------:R-:W-:Y:S01]  /*0ac0*/  IMAD.SHL.U32 R3, R0, 0x80, RZ ;  /* 0x0000008000037824 */ /* 0x000fe200078e00ff */
[----:B------:R-:W-:Y:S01]  /*0ad0*/  STL [R1+0x48], RZ ;  /* 0x000048ff01007387 */ /* 0x000fe20000100800 */
[----:B------:R-:W-:Y:S02]  /*0ae0*/  IMAD.MOV R60, RZ, RZ, -R0 ;  /* 0x000000ffff3c7224 */ /* 0x000fe400078e0a00 */
[C---:B------:R-:W-:Y:S01]  /*0af0*/  VIADD R0, R3.reuse, 0x1 ;  /* 0x0000000103007836 */ /* 0x040fe20000000000 */
[----:B------:R-:W-:Y:S01]  /*0b00*/  STL [R1+0x4c], RZ ;  /* 0x00004cff01007387 */ /* 0x000fe20000100800 */
[----:B------:R-:W-:Y:S02]  /*0b10*/  VIADD R2, R3, 0x2 ;  /* 0x0000000203027836 */ /* 0x000fe40000000000 */
[----:B------:R-:W-:Y:S01]  /*0b20*/  IMAD R60, R13, R60, R6 ;  /* 0x0000003c0d3c7224 */ /* 0x000fe200078e0206 */
[----:B------:R-:W-:Y:S01]  /*0b30*/  STL [R1+0x30], RZ ;  /* 0x000030ff01007387 */ /* 0x000fe20000100800 */
[----:B------:R-:W-:-:S02]  /*0b40*/  CS2R R6, SRZ ;  /* 0x0000000000067805 */ /* 0x000fc4000001ff00 */
[----:B------:R-:W-:Y:S01]  /*0b50*/  CS2R R12, SRZ ;  /* 0x00000000000c7805 */ /* 0x000fe2000001ff00 */
[----:B------:R-:W-:Y:S01]  /*0b60*/  IMAD.IADD R60, R8, 0x1, R60 ;  /* 0x00000001083c7824 */ /* 0x000fe200078e023c */
[----:B------:R-:W-:Y:S01]  /*0b70*/  STL [R1+0x34], RZ ;  /* 0x000034ff01007387 */ /* 0x000fe20000100800 */
[----:B------:R-:W-:-:S03]  /*0b80*/  CS2R R8, SRZ ;  /* 0x0000000000087805 */ /* 0x000fc6000001ff00 */
[----:B------:R-:W-:Y:S04]  /*0b90*/  STL [R1+0x38], RZ ;  /* 0x000038ff01007387 */ /* 0x000fe80000100800 */
        /* <DEDUP_REMOVED lines=9> */
[----:B------:R-:W-:Y:S04]  /*0c30*/  STL [R1], RZ ;  /* 0x000000ff01007387 */ /* 0x000fe80000100800 */
        /* <DEDUP_REMOVED lines=115> */
[----:B------:R-:W-:Y:S04]  /*1370*/  STL [R1+0xc50], R3 ;  /* 0x000c500301007387 */ /* 0x000fe80000100800 */
[----:B------:R0:W-:Y:S04]  /*1380*/  STL [R1+0x510], R0 ;  /* 0x0005100001007387 */ /* 0x0001e80000100800 */
[----:B------:R1:W-:Y:S01]  /*1390*/  STL [R1+0x50c], R2 ;  /* 0x00050c0201007387 */ /* 0x0003e20000100800 */
[----:B------:R-:W2:Y:S01]  /*13a0*/  S2R R61, SR_TID.X ;  /* 0x00000000003d7919 */ /* 0x000ea20000002100 */
[----:B0-----:R-:W-:-:S02]  /*13b0*/  VIADD R0, R3, 0x3 ;  /* 0x0000000303007836 */ /* 0x001fc40000000000 */
[----:B-1----:R-:W-:-:S03]  /*13c0*/  VIADD R2, R3, 0x4 ;  /* 0x0000000403027836 */ /* 0x002fc60000000000 */
[----:B------:R0:W-:Y:S04]  /*13d0*/  STL [R1+0x508], R0 ;  /* 0x0005080001007387 */ /* 0x0001e80000100800 */
[----:B------:R1:W-:Y:S01]  /*13e0*/  STL [R1+0x504], R2 ;  /* 0x0005040201007387 */ /* 0x0003e20000100800 */
[C---:B0-----:R-:W-:Y:S02]  /*13f0*/  VIADD R0, R3.reuse, 0x5 ;  /* 0x0000000503007836 */ /* 0x041fe40000000000 */
[----:B-1----:R-:W-:-:S03]  /*1400*/  VIADD R2, R3, 0x6 ;  /* 0x0000000603027836 */ /* 0x002fc60000000000 */
[----:B------:R0:W-:Y:S04]  /*1410*/  STL [R1+0x500], R0 ;  /* 0x0005000001007387 */ /* 0x0001e80000100800 */
[----:B------:R1:W-:Y:S01]  /*1420*/  STL [R1+0x4fc], R2 ;  /* 0x0004fc0201007387 */ /* 0x0003e20000100800 */
[----:B0-----:R-:W-:Y:S01]  /*1430*/  VIADD R0, R3, 0x7 ;  /* 0x0000000703007836 */ /* 0x001fe20000000000 */
[----:B--2---:R-:W-:Y:S01]  /*1440*/  LOP3.LUT R61, R61, 0x1f, RZ, 0xc0, !PT ;  /* 0x0000001f3d3d7812 */ /* 0x004fe200078ec0ff */
[----:B-1----:R-:W-:-:S03]  /*1450*/  VIADD R2, R3, 0x8 ;  /* 0x0000000803027836 */ /* 0x002fc60000000000 */
[----:B------:R0:W-:Y:S04]  /*1460*/  STL [R1+0x4f8], R0 ;  /* 0x0004f80001007387 */ /* 0x0001e80000100800 */
[----:B------:R1:W-:Y:S01]  /*1470*/  STL [R1+0x4f4], R2 ;  /* 0x0004f40201007387 */ /* 0x0003e20000100800 */
[C---:B0-----:R-:W-:Y:S02]  /*1480*/  VIADD R0, R3.reuse, 0x9 ;  /* 0x0000000903007836 */ /* 0x041fe40000000000 */
        /* <DEDUP_REMOVED lines=179> */
[----:B0-----:R-:W-:Y:S02]  /*1fc0*/  IMAD.SHL.U32 R0, R60, 0x80, RZ ;  /* 0x000000803c007824 */ /* 0x001fe400078e00ff */
[----:B------:R-:W0:Y:S01]  /*1fd0*/  S2R R60, SR_TID.X ;  /* 0x00000000003c7919 */ /* 0x000e220000002100 */
[----:B-1----:R-:W-:-:S05]  /*1fe0*/  VIADD R2, R3, 0x63 ;  /* 0x0000006303027836 */ /* 0x002fca0000000000 */
[----:B------:R1:W-:Y:S02]  /*1ff0*/  STL [R1+0x388], R2 ;  /* 0x0003880201007387 */ /* 0x0003e40000100800 */
[----:B-1----:R-:W-:-:S05]  /*2000*/  VIADD R2, R3, 0x64 ;  /* 0x0000006403027836 */ /* 0x002fca0000000000 */
[----:B------:R1:W-:Y:S02]  /*2010*/  STL [R1+0x384], R2 ;  /* 0x0003840201007387 */ /* 0x0003e40000100800 */
[----:B-1----:R-:W-:Y:S01]  /*2020*/  VIADD R2, R3, 0x65 ;  /* 0x0000006503027836 */ /* 0x002fe20000000000 */
[----:B0-----:R-:W-:-:S04]  /*2030*/  LOP3.LUT R60, R0, 0x1f, R60, 0xf8, !PT ;  /* 0x0000001f003c7812 */ /* 0x001fc800078ef83c */
[----:B------:R0:W-:Y:S04]  /*2040*/  STL [R1+0x380], R2 ;  /* 0x0003800201007387 */ /* 0x0001e80000100800 */
[----:B0-----:R0:W5:Y:S04]  /*2050*/  LDL.LU R2, [R1+0x2f78] ;  /* 0x002f780001027983 */ /* 0x0011680000300800 */
[----:B------:R1:W-:Y:S02]  /*2060*/  STL [R1+0xf70], R60 ;  /* 0x000f703c01007387 */ /* 0x0003e40000100800 */
[----:B-1----:R-:W-:-:S05]  /*2070*/  LOP3.LUT R60, R0, 0x20, R61, 0xfe, !PT ;  /* 0x00000020003c7812 */ /* 0x002fca00078efe3d */
[----:B------:R1:W-:Y:S02]  /*2080*/  STL [R1+0xf6c], R60 ;  /* 0x000f6c3c01007387 */ /* 0x0003e40000100800 */
[C-C-:B-1----:R-:W-:Y:S02]  /*2090*/  LOP3.LUT R60, R0.reuse, 0x40, R61.reuse, 0xfe, !PT ;  /* 0x00000040003c7812 */ /* 0x142fe400078efe3d */
[----:B------:R-:W-:Y:S01]  /*20a0*/  LOP3.LUT R0, R0, 0x60, R61, 0xfe, !PT ;  /* 0x0000006000007812 */ /* 0x000fe200078efe3d */
[C---:B------:R-:W-:Y:S02]  /*20b0*/  VIADD R61, R3.reuse, 0x66 ;  /* 0x00000066033d7836 */ /* 0x040fe40000000000 */
[----:B------:R1:W-:Y:S04]  /*20c0*/  STL [R1+0xf68], R60 ;  /* 0x000f683c01007387 */ /* 0x0003e80000100800 */
[----:B------:R2:W-:Y:S04]  /*20d0*/  STL [R1+0xf74], R0 ;  /* 0x000f740001007387 */ /* 0x0005e80000100800 */
[----:B------:R3:W-:Y:S01]  /*20e0*/  STL [R1+0x37c], R61 ;  /* 0x00037c3d01007387 */ /* 0x0007e20000100800 */
[----:B-1----:R-:W-:-:S02]  /*20f0*/  VIADD R60, R3, 0x67 ;  /* 0x00000067033c7836 */ /* 0x002fc40000000000 */
[----:B--2---:R-:W-:-:S03]  /*2100*/  VIADD R0, R3, 0x68 ;  /* 0x0000006803007836 */ /* 0x004fc60000000000 */
[----:B------:R1:W-:Y:S01]  /*2110*/  STL [R1+0x378], R60 ;  /* 0x0003783c01007387 */ /* 0x0003e20000100800 */
[----:B---3--:R-:W-:-:S03]  /*2120*/  VIADD R61, R3, 0x69 ;  /* 0x00000069033d7836 */ /* 0x008fc60000000000 */
[----:B------:R2:W-:Y:S04]  /*2130*/  STL [R1+0x374], R0 ;  /* 0x0003740001007387 */ /* 0x0005e80000100800 */
[----:B------:R3:W-:Y:S01]  /*2140*/  STL [R1+0x370], R61 ;  /* 0x0003703d01007387 */ /* 0x0007e20000100800 */
[C---:B-1----:R-:W-:Y:S02]  /*2150*/  VIADD R60, R3.reuse, 0x6a ;  /* 0x0000006a033c7836 */ /* 0x042fe40000000000 */
        /* <DEDUP_REMOVED lines=14> */
[----:B---3--:R-:W-:-:S05]  /*2240*/  VIADD R61, R3, 0x72 ;  /* 0x00000072033d7836 */ /* 0x008fca0000000000 */
[----:B------:R2:W-:Y:S01]  /*2250*/  STL [R1+0x34c], R61 ;  /* 0x00034c3d01007387 */ /* 0x0005e20000100800 */
[----:B-1----:R-:W-:-:S05]  /*2260*/  VIADD R60, R3, 0x73 ;  /* 0x00000073033c7836 */ /* 0x002fca0000000000 */
[----:B------:R1:W-:Y:S01]  /*2270*/  STL [R1+0x348], R60 ;  /* 0x0003483c01007387 */ /* 0x0003e20000100800 */
[----:B--2---:R-:W-:-:S05]  /*2280*/  VIADD R61, R3, 0x74 ;  /* 0x00000074033d7836 */ /* 0x004fca0000000000 */
        /* <DEDUP_REMOVED lines=19> */
[C---:B--2---:R-:W-:Y:S02]  /*23c0*/  VIADD R61, R3.reuse, 0x7e ;  /* 0x0000007e033d7836 */ /* 0x044fe40000000000 */
[----:B-1----:R-:W-:Y:S02]  /*23d0*/  VIADD R60, R3, 0x7f ;  /* 0x0000007f033c7836 */ /* 0x002fe40000000000 */
[----:B------:R0:W5:Y:S01]  /*23e0*/  LDL.LU R3, [R1+0x2f74] ;  /* 0x002f740001037983 */ /* 0x0001620000300800 */
[----:B------:R-:W-:Y:S05]  /*23f0*/  @!P0 BRA `(.L_x_0) ;  /* 0x0000097800c48947 */ /* 0x000fea0003800000 */
[----:B------:R-:W2:Y:S04]  /*2400*/  LDL R22, [R1+0xf6c] ;  /* 0x000f6c0001167983 */ /* 0x000ea80000100800 */
[----:B------:R-:W3:Y:S04]  /*2410*/  LDL R23, [R1+0xf68] ;  /* 0x000f680001177983 */ /* 0x000ee80000100800 */
[----:B------:R-:W4:Y:S01]  /*2420*/  LDL R24, [R1+0xf74] ;  /* 0x000f740001187983 */ /* 0x000f220000100800 */
[----:B-----5:R-:W-:Y:S01]  /*2430*/  IABS R6, R2 ;  /* 0x0000000200067213 */ /* 0x020fe20000000000 */
[----:B------:R-:W-:Y:S01]  /*2440*/  IMAD.MOV.U32 R38, RZ, RZ, R0 ;  /* 0x000000ffff267224 */ /* 0x000fe200078e0000 */
[----:B------:R-:W-:Y:S01]  /*2450*/  ISETP.GE.AND P3, PT, R60, RZ, PT ;  /* 0x000000ff3c00720c */ /* 0x000fe20003f66270 */
[----:B------:R-:W4:Y:S01]  /*2460*/  LDL.LU R28, [R1+0x328] ;  /* 0x00032800011c7983 */ /* 0x000f220000300800 */
[----:B------:R-:W-:Y:S01]  /*2470*/  ULDC.64 UR8, c[0x0][0x218] ;  /* 0x0000860000087ab9 */ /* 0x000fe20000000a00 */
[----:B------:R-:W-:-:S02]  /*2480*/  ULDC UR5, c[0x0][0x240] ;  /* 0x0000900000057ab9 */ /* 0x000fc40000000800 */
[----:B------:R-:W4:Y:S04]  /*2490*/  LDL.LU R27, [R1+0x324] ;  /* 0x00032400011b7983 */ /* 0x000f280000300800 */
[----:B------:R-:W4:Y:S04]  /*24a0*/  LDL R26, [R1+0xc50] ;  /* 0x000c5000011a7983 */ /* 0x000f280000100800 */
[----:B------:R-:W4:Y:S04]  /*24b0*/  LDL.LU R25, [R1+0x320] ;  /* 0x0003200001197983 */ /* 0x000f280000300800 */
        /* <DEDUP_REMOVED lines=28> */
[----:B------:R-:W4:Y:S01]  /*2680*/  LDL.LU R37, [R1+0x34c] ;  /* 0x00034c0001257983 */ /* 0x000f220000300800 */
[----:B------:R-:W1:Y:S01]  /*2690*/  I2F.RP R4, R6 ;  /* 0x0000000600047306 */ /* 0x000e620000209400 */
[----:B------:R-:W-:-:S07]  /*26a0*/  IABS R0, R3 ;  /* 0x0000000300007213 */ /* 0x000fce0000000000 */
[----:B------:R-:W0:Y:S08]  /*26b0*/  I2F.RP R54, R0 ;  /* 0x0000000000367306 */ /* 0x000e300000209400 */
[----:B-1----:R-:W1:Y:S08]  /*26c0*/  MUFU.RCP R4, R4 ;  /* 0x0000000400047308 */ /* 0x002e700000001000 */
[----:B0-----:R-:W0:Y:S01]  /*26d0*/  MUFU.RCP R54, R54 ;  /* 0x0000003600367308 */ /* 0x001e220000001000 */
[----:B-1----:R-:W-:-:S07]  /*26e0*/  VIADD R4, R4, 0xffffffe ;  /* 0x0ffffffe04047836 */ /* 0x002fce0000000000 */
[----:B------:R-:W1:Y:S01]  /*26f0*/  F2I.FTZ.U32.TRUNC.NTZ R5, R4 ;  /* 0x0000000400057305 */ /* 0x000e62000021f000 */
[----:B0-----:R-:W-:-:S07]  /*2700*/  VIADD R54, R54, 0xffffffe ;  /* 0x0ffffffe36367836 */ /* 0x001fce0000000000 */
[----:B------:R0:W0:Y:S01]  /*2710*/  F2I.FTZ.U32.TRUNC.NTZ R55, R54 ;  /* 0x0000003600377305 */ /* 0x000022000021f000 */
[----:B-1----:R-:W-:Y:S02]  /*2720*/  IMAD.MOV R4, RZ, RZ, -R5 ;  /* 0x000000ffff047224 */ /* 0x002fe400078e0a05 */
[----:B0-----:R-:W-:Y:S02]  /*2730*/  IMAD.MOV.U32 R54, RZ, RZ, RZ ;  /* 0x000000ffff367224 */ /* 0x001fe400078e00ff */
[----:B------:R-:W-:Y:S02]  /*2740*/  IMAD R9, R4, R6, RZ ;  /* 0x0000000604097224 */ /* 0x000fe400078e02ff */
[----:B------:R-:W-:Y:S02]  /*2750*/  IMAD.MOV.U32 R4, RZ, RZ, RZ ;  /* 0x000000ffff047224 */ /* 0x000fe400078e00ff */
[----:B------:R-:W-:Y:S02]  /*2760*/  IMAD.MOV R13, RZ, RZ, -R55 ;  /* 0x000000ffff0d7224 */ /* 0x000fe400078e0a37 */
[----:B------:R-:W-:-:S04]  /*2770*/  IMAD.HI.U32 R9, R5, R9, R4 ;  /* 0x0000000905097227 */ /* 0x000fc800078e0004 */
[----:B------:R-:W-:-:S04]  /*2780*/  IMAD R13, R13, R0, RZ ;  /* 0x000000000d0d7224 */ /* 0x000fc800078e02ff */
[----:B------:R-:W-:Y:S01]  /*2790*/  IMAD.HI.U32 R54, R55, R13, R54 ;  /* 0x0000000d37367227 */ /* 0x000fe200078e0036 */
[----:B--2---:R-:W-:Y:S02]  /*27a0*/  IABS R7, R22 ;  /* 0x0000001600077213 */ /* 0x004fe40000000000 */
[----:B---3--:R-:W-:-:S03]  /*27b0*/  IABS R5, R23 ;  /* 0x0000001700057213 */ /* 0x008fc60000000000 */
[----:B------:R-:W-:Y:S01]  /*27c0*/  IMAD.HI.U32 R11, R9, R7, RZ ;  /* 0x00000007090b7227 */ /* 0x000fe200078e00ff */
[----:B----4-:R-:W-:-:S03]  /*27d0*/  IABS R4, R24 ;  /* 0x0000001800047213 */ /* 0x010fc60000000000 */
[----:B------:R-:W-:-:S04]  /*27e0*/  IMAD.HI.U32 R10, R9, R5, RZ ;  /* 0x00000005090a7227 */ /* 0x000fc800078e00ff */
[----:B------:R-:W-:Y:S02]  /*27f0*/  IMAD.MOV R11, RZ, RZ, -R11 ;  /* 0x000000ffff0b7224 */ /* 0x000fe400078e0a0b */
[----:B------:R-:W-:Y:S02]  /*2800*/  IMAD.MOV R10, RZ, RZ, -R10 ;  /* 0x000000ffff0a7224 */ /* 0x000fe400078e0a0a */
[C---:B------:R-:W-:Y:S01]  /*2810*/  IMAD R7, R6.reuse, R11, R7 ;  /* 0x0000000b06077224 */ /* 0x040fe200078e0207 */
[----:B------:R-:W-:Y:S01]  /*2820*/  IABS R11, R61 ;  /* 0x0000003d000b7213 */ /* 0x000fe20000000000 */
[C---:B------:R-:W-:Y:S01]  /*2830*/  IMAD R5, R6.reuse, R10, R5 ;  /* 0x0000000a06057224 */ /* 0x040fe200078e0205 */
[----:B------:R-:W-:Y:S02]  /*2840*/  IABS R10, R60 ;  /* 0x0000003c000a7213 */ /* 0x000fe40000000000 */
[----:B------:R-:W-:Y:S01]  /*2850*/  ISETP.GT.U32.AND P1, PT, R6, R7, PT ;  /* 0x000000070600720c */ /* 0x000fe20003f24070 */
[----:B------:R-:W-:Y:S01]  /*2860*/  IMAD.HI.U32 R15, R54, R11, RZ ;  /* 0x0000000b360f7227 */ /* 0x000fe200078e00ff */
[----:B------:R-:W-:-:S02]  /*2870*/  ISETP.GT.U32.AND P2, PT, R6, R5, PT ;  /* 0x000000050600720c */ /* 0x000fc40003f44070 */
[----:B------:R-:W-:Y:S01]  /*2880*/  IABS R13, R26 ;  /* 0x0000001a000d7213 */ /* 0x000fe20000000000 */
[----:B------:R-:W-:Y:S02]  /*2890*/  IMAD.MOV R15, RZ, RZ, -R15 ;  /* 0x000000ffff0f7224 */ /* 0x000fe400078e0a0f */
[----:B------:R-:W-:-:S04]  /*28a0*/  IMAD.HI.U32 R16, R54, R10, RZ ;  /* 0x0000000a36107227 */ /* 0x000fc800078e00ff */
[----:B------:R-:W-:Y:S02]  /*28b0*/  IMAD R11, R0, R15, R11 ;  /* 0x0000000f000b7224 */ /* 0x000fe400078e020b */
[--C-:B------:R-:W-:Y:S01]  /*28c0*/  @!P1 IMAD.IADD R7, R7, 0x1, -R6.reuse ;  /* 0x0000000107079824 */ /* 0x100fe200078e0a06 */
[----:B------:R-:W-:Y:S01]  /*28d0*/  IABS R17, R48 ;  /* 0x0000003000117213 */ /* 0x000fe20000000000 */
[----:B------:R-:W-:Y:S02]  /*28e0*/  @!P2 IMAD.IADD R5, R5, 0x1, -R6 ;  /* 0x000000010505a824 */ /* 0x000fe400078e0a06 */
[----:B------:R-:W-:Y:S01]  /*28f0*/  IMAD.MOV R16, RZ, RZ, -R16 ;  /* 0x000000ffff107224 */ /* 0x000fe200078e0a10 */
[C---:B------:R-:W-:Y:S02]  /*2900*/  ISETP.GT.U32.AND P2, PT, R6.reuse, R7, PT ;  /* 0x000000070600720c */ /* 0x040fe40003f44070 */
[----:B------:R-:W-:Y:S01]  /*2910*/  ISETP.GT.U32.AND P5, PT, R6, R5, PT ;  /* 0x000000050600720c */ /* 0x000fe20003fa4070 */
[----:B------:R-:W-:Y:S01]  /*2920*/  IMAD R10, R0, R16, R10 ;  /* 0x00000010000a7224 */ /* 0x000fe200078e020a */
[----:B------:R-:W-:-:S02]  /*2930*/  IABS R18, R49 ;  /* 0x0000003100127213 */ /* 0x000fc40000000000 */
[----:B------:R-:W-:-:S07]  /*2940*/  IABS R60, R39 ;  /* 0x00000027003c7213 */ /* 0x000fce0000000000 */
[--C-:B------:R-:W-:Y:S01]  /*2950*/  @!P2 IMAD.IADD R7, R7, 0x1, -R6.reuse ;  /* 0x000000010707a824 */ /* 0x100fe200078e0a06 */
[----:B------:R-:W-:Y:S01]  /*2960*/  ISETP.GE.AND P2, PT, R23, RZ, PT ;  /* 0x000000ff1700720c */ /* 0x000fe20003f46270 */
[----:B------:R-:W-:Y:S01]  /*2970*/  @!P5 IMAD.IADD R5, R5, 0x1, -R6 ;  /* 0x000000010505d824 */ /* 0x000fe200078e0a06 */
[----:B------:R-:W-:Y:S02]  /*2980*/  ISETP.GE.AND P5, PT, R22, RZ, PT ;  /* 0x000000ff1600720c */ /* 0x000fe40003fa6270 */
[----:B------:R-:W-:Y:S02]  /*2990*/  IABS R22, R53 ;  /* 0x0000003500167213 */ /* 0x000fe40000000000 */
[----:B------:R-:W-:Y:S02]  /*29a0*/  IABS R23, R56 ;  /* 0x0000003800177213 */ /* 0x000fe40000000000 */
[----:B------:R-:W-:-:S05]  /*29b0*/  IABS R20, R51 ;  /* 0x0000003300147213 */ /* 0x000fca0000000000 */
[----:B------:R-:W-:Y:S01]  /*29c0*/  @!P2 IMAD.MOV R5, RZ, RZ, -R5 ;  /* 0x000000ffff05a224 */ /* 0x000fe200078e0a05 */
[C---:B------:R-:W-:Y:S01]  /*29d0*/  ISETP.GT.U32.AND P2, PT, R0.reuse, R11, PT ;  /* 0x0000000b0000720c */ /* 0x040fe20003f44070 */
[----:B------:R-:W-:Y:S01]  /*29e0*/  @!P5 IMAD.MOV R7, RZ, RZ, -R7 ;  /* 0x000000ffff07d224 */ /* 0x000fe200078e0a07 */
[----:B------:R-:W-:Y:S02]  /*29f0*/  ISETP.GT.U32.AND P5, PT, R0, R10, PT ;  /* 0x0000000a0000720c */ /* 0x000fe40003fa4070 */
[----:B------:R-:W-:-:S09]  /*2a00*/  IABS R19, R50 ;  /* 0x0000003200137213 */ /* 0x000fd20000000000 */
[--C-:B------:R-:W-:Y:S02]  /*2a10*/  @!P2 IMAD.IADD R11, R11, 0x1, -R0.reuse ;  /* 0x000000010b0ba824 */ /* 0x100fe400078e0a00 */
[----:B------:R-:W-:Y:S01]  /*2a20*/  @!P5 IMAD.IADD R10, R10, 0x1, -R0 ;  /* 0x000000010a0ad824 */ /* 0x000fe200078e0a00 */
[----:B------:R-:W-:Y:S02]  /*2a30*/  IABS R8, R21 ;  /* 0x0000001500087213 */ /* 0x000fe40000000000 */
[----:B------:R-:W-:Y:S02]  /*2a40*/  ISETP.GE.AND P1, PT, R21, RZ, PT ;  /* 0x000000ff1500720c */ /* 0x000fe40003f26270 */
[----:B------:R-:W-:Y:S01]  /*2a50*/  IABS R21, R52 ;  /* 0x0000003400157213 */ /* 0x000fe20000000000 */
[----:B------:R-:W-:-:S04]  /*2a60*/  IMAD.HI.U32 R12, R9, R8, RZ ;  /* 0x00000008090c7227 */ /* 0x000fc800078e00ff */
[----:B------:R-:W-:-:S04]  /*2a70*/  IMAD.HI.U32 R9, R9, R4, RZ ;  /* 0x0000000409097227 */ /* 0x000fc800078e00ff */
[----:B------:R-:W-:Y:S02]  /*2a80*/  IMAD.MOV R9, RZ, RZ, -R9 ;  /* 0x000000ffff097224 */ /* 0x000fe400078e0a09 */
[----:B------:R-:W-:Y:S02]  /*2a90*/  IMAD.MOV R12, RZ, RZ, -R12 ;  /* 0x000000ffff0c7224 */ /* 0x000fe400078e0a0c */
[C---:B------:R-:W-:Y:S01]  /*2aa0*/  IMAD R4, R6.reuse, R9, R4 ;  /* 0x0000000906047224 */ /* 0x040fe200078e0204 */
[----:B------:R-:W-:Y:S01]  /*2ab0*/  IABS R9, R25 ;  /* 0x0000001900097213 */ /* 0x000fe20000000000 */
[----:B------:R-:W-:Y:S02]  /*2ac0*/  IMAD R8, R6, R12, R8 ;  /* 0x0000000c06087224 */ /* 0x000fe400078e0208 */
[----:B------:R-:W-:Y:S01]  /*2ad0*/  IMAD.HI.U32 R12, R54, R13, RZ ;  /* 0x0000000d360c7227 */ /* 0x000fe200078e00ff */
[C---:B------:R-:W-:Y:S02]  /*2ae0*/  ISETP.GT.U32.AND P4, PT, R6.reuse, R4, PT ;  /* 0x000000040600720c */ /* 0x040fe40003f84070 */
[----:B------:R-:W-:Y:S01]  /*2af0*/  ISETP.GT.U32.AND P0, PT, R6, R8, PT ;  /* 0x000000080600720c */ /* 0x000fe20003f04070 */
[----:B------:R-:W-:-:S04]  /*2b00*/  IMAD.HI.U32 R14, R54, R9, RZ ;  /* 0x00000009360e7227 */ /* 0x000fc800078e00ff */
[----:B------:R-:W-:Y:S02]  /*2b10*/  IMAD.MOV R14, RZ, RZ, -R14 ;  /* 0x000000ffff0e7224 */ /* 0x000fe400078e0a0e */
[----:B------:R-:W-:Y:S02]  /*2b20*/  IMAD.MOV R12, RZ, RZ, -R12 ;  /* 0x000000ffff0c7224 */ /* 0x000fe400078e0a0c */
[----:B------:R-:W-:Y:S02]  /*2b30*/  IMAD R9, R0, R14, R9 ;  /* 0x0000000e00097224 */ /* 0x000fe400078e0209 */
[--C-:B------:R-:W-:Y:S01]  /*2b40*/  @!P4 IMAD.IADD R4, R4, 0x1, -R6.reuse ;  /* 0x000000010404c824 */ /* 0x100fe200078e0a06 */
[----:B------:R-:W-:Y:S01]  /*2b50*/  ISETP.GE.AND P4, PT, R61, RZ, PT ;  /* 0x000000ff3d00720c */ /* 0x000fe20003f86270 */
[----:B------:R-:W-:Y:S01]  /*2b60*/  @!P0 IMAD.IADD R8, R8, 0x1, -R6 ;  /* 0x0000000108088824 */ /* 0x000fe200078e0a06 */
[----:B------:R-:W-:Y:S01]  /*2b70*/  IABS R61, R38 ;  /* 0x00000026003d7213 */ /* 0x000fe20000000000 */
[----:B------:R-:W-:Y:S01]  /*2b80*/  IMAD R12, R0, R12, R13 ;  /* 0x0000000c000c7224 */ /* 0x000fe200078e020d */
[----:B------:R-:W-:-:S02]  /*2b90*/  ISETP.GT.U32.AND P6, PT, R6, R4, PT ;  /* 0x000000040600720c */ /* 0x000fc40003fc4070 */
[----:B------:R-:W-:Y:S02]  /*2ba0*/  ISETP.GT.U32.AND P0, PT, R6, R8, PT ;  /* 0x000000080600720c */ /* 0x000fe40003f04070 */
[----:B------:R-:W-:Y:S02]  /*2bb0*/  IABS R13, R28 ;  /* 0x0000001c000d7213 */ /* 0x000fe40000000000 */
[----:B------:R-:W-:-:S07]  /*2bc0*/  IABS R16, R47 ;  /* 0x0000002f00107213 */ /* 0x000fce0000000000 */
[--C-:B------:R-:W-:Y:S01]  /*2bd0*/  @!P6 IMAD.IADD R4, R4, 0x1, -R6.reuse ;  /* 0x000000010404e824 */ /* 0x100fe200078e0a06 */
[----:B------:R-:W-:Y:S01]  /*2be0*/  ISETP.GE.AND P6, PT, R24, RZ, PT ;  /* 0x000000ff1800720c */ /* 0x000fe20003fc6270 */
[----:B------:R-:W-:Y:S01]  /*2bf0*/  @!P0 IMAD.IADD R8, R8, 0x1, -R6 ;  /* 0x0000000108088824 */ /* 0x000fe200078e0a06 */
[----:B------:R-:W-:Y:S02]  /*2c00*/  ISETP.NE.AND P0, PT, R2, RZ, PT ;  /* 0x000000ff0200720c */ /* 0x000fe40003f05270 */
[----:B------:R-:W-:Y:S01]  /*2c10*/  LOP3.LUT R2, RZ, R2, RZ, 0x33, !PT ;  /* 0x00000002ff027212 */ /* 0x000fe200078e33ff */
[----:B------:R-:W-:Y:S01]  /*2c20*/  @!P1 IMAD.MOV R8, RZ, RZ, -R8 ;  /* 0x000000ffff089224 */ /* 0x000fe200078e0a08 */
[----:B------:R-:W-:Y:S02]  /*2c30*/  ISETP.GT.U32.AND P1, PT, R0, R12, PT ;  /* 0x0000000c0000720c */ /* 0x000fe40003f24070 */
[C---:B------:R-:W-:Y:S02]  /*2c40*/  SEL R7, R2.reuse, R7, !P0 ;  /* 0x0000000702077207 */ /* 0x040fe40004000000 */
[----:B------:R-:W-:-:S02]  /*2c50*/  SEL R8, R2, R8, !P0 ;  /* 0x0000000802087207 */ /* 0x000fc40004000000 */
[----:B------:R-:W-:Y:S01]  /*2c60*/  SEL R5, R2, R5, !P0 ;  /* 0x0000000502057207 */ /* 0x000fe20004000000 */
[----:B------:R-:W-:Y:S01]  /*2c70*/  @!P6 IMAD.MOV R4, RZ, RZ, -R4 ;  /* 0x000000ffff04e224 */ /* 0x000fe200078e0a04 */
[----:B------:R-:W-:Y:S01]  /*2c80*/  ISETP.GT.U32.AND P6, PT, R0, R9, PT ;  /* 0x000000090000720c */ /* 0x000fe20003fc4070 */
[----:B------:R-:W-:Y:S01]  /*2c90*/  STL [R1+0xf28], R8 ;  /* 0x000f280801007387 */ /* 0x000fe20000100800 */
[----:B------:R-:W-:Y:S02]  /*2ca0*/  IABS R6, R27 ;  /* 0x0000001b00067213 */ /* 0x000fe40000000000 */
[----:B------:R-:W-:Y:S01]  /*2cb0*/  SEL R2, R2, R4, !P0 ;  /* 0x0000000402027207 */ /* 0x000fe20004000000 */
[----:B------:R-:W-:Y:S01]  /*2cc0*/  IMAD.HI.U32 R4, R54, R13, RZ ;  /* 0x0000000d36047227 */ /* 0x000fe200078e00ff */
[----:B------:R-:W-:Y:S01]  /*2cd0*/  ISETP.GT.U32.AND P0, PT, R0, R10, PT ;  /* 0x0000000a0000720c */ /* 0x000fe20003f04070 */
[----:B------:R-:W-:Y:S01]  /*2ce0*/  STL [R1+0xf24], R7 ;  /* 0x000f240701007387 */ /* 0x000fe20000100800 */
[----:B------:R-:W-:Y:S01]  /*2cf0*/  IABS R24, R57 ;  /* 0x0000003900187213 */ /* 0x000fe20000000000 */
[----:B------:R-:W-:-:S02]  /*2d00*/  IMAD.MOV R4, RZ, RZ, -R4 ;  /* 0x000000ffff047224 */ /* 0x000fc400078e0a04 */
[--C-:B------:R-:W-:Y:S01]  /*2d10*/  @!P1 IMAD.IADD R12, R12, 0x1, -R0.reuse ;  /* 0x000000010c0c9824 */ /* 0x100fe200078e0a00 */
[----:B------:R0:W-:Y:S01]  /*2d20*/  STL [R1+0xf20], R5 ;  /* 0x000f200501007387 */ /* 0x0001e20000100800 */
[--C-:B------:R-:W-:Y:S01]  /*2d30*/  @!P6 IMAD.IADD R9, R9, 0x1, -R0.reuse ;  /* 0x000000010909e824 */ /* 0x100fe200078e0a00 */
[C---:B------:R-:W-:Y:S01]  /*2d40*/  ISETP.GT.U32.AND P6, PT, R0.reuse, R11, PT ;  /* 0x0000000b0000720c */ /* 0x040fe20003fc4070 */
[C---:B------:R-:W-:Y:S01]  /*2d50*/  IMAD R13, R0.reuse, R4, R13 ;  /* 0x00000004000d7224 */ /* 0x040fe200078e020d */
[C---:B------:R-:W-:Y:S01]  /*2d60*/  ISETP.GT.U32.AND P5, PT, R0.reuse, R12, PT ;  /* 0x0000000c0000720c */ /* 0x040fe20003fa4070 */
[----:B------:R1:W-:Y:S01]  /*2d70*/  STL [R1+0xc54], R2 ;  /* 0x000c540201007387 */ /* 0x0003e20000100800 */
[----:B------:R-:W-:Y:S01]  /*2d80*/  ISETP.GT.U32.AND P2, PT, R0, R9, PT ;  /* 0x000000090000720c */ /* 0x000fe20003f44070 */
[----:B------:R-:W-:Y:S01]  /*2d90*/  @!P0 IMAD.IADD R10, R10, 0x1, -R0 ;  /* 0x000000010a0a8824 */ /* 0x000fe200078e0a00 */
[----:B------:R-:W-:Y:S01]  /*2da0*/  ISETP.GE.AND P0, PT, R26, RZ, PT ;  /* 0x000000ff1a00720c */ /* 0x000fe20003f06270 */
[----:B0-----:R-:W-:Y:S01]  /*2db0*/  IMAD.HI.U32 R5, R54, R6, RZ ;  /* 0x0000000636057227 */ /* 0x001fe200078e00ff */
[----:B------:R-:W-:-:S02]  /*2dc0*/  ISETP.GE.AND P1, PT, R25, RZ, PT ;  /* 0x000000ff1900720c */ /* 0x000fc40003f26270 */
[----:B------:R-:W-:Y:S01]  /*2dd0*/  IABS R4, R31 ;  /* 0x0000001f00047213 */ /* 0x000fe20000000000 */
[----:B------:R-:W-:Y:S01]  /*2de0*/  IMAD.MOV R5, RZ, RZ, -R5 ;  /* 0x000000ffff057224 */ /* 0x000fe200078e0a05 */
[----:B-1----:R-:W-:Y:S01]  /*2df0*/  IABS R2, R29 ;  /* 0x0000001d00027213 */ /* 0x002fe20000000000 */
[----:B------:R-:W-:Y:S01]  /*2e00*/  @!P6 IMAD.IADD R11, R11, 0x1, -R0 ;  /* 0x000000010b0be824 */ /* 0x000fe200078e0a00 */
[C---:B------:R-:W-:Y:S01]  /*2e10*/  ISETP.GT.U32.AND P6, PT, R0.reuse, R13, PT ;  /* 0x0000000d0000720c */ /* 0x040fe20003fc4070 */
[----:B------:R-:W-:Y:S01]  /*2e20*/  IMAD R6, R0, R5, R6 ;  /* 0x0000000500067224 */ /* 0x000fe200078e0206 */
[----:B------:R-:W-:Y:S01]  /*2e30*/  IABS R5, R30 ;  /* 0x0000001e00057213 */ /* 0x000fe20000000000 */
[----:B------:R-:W-:Y:S01]  /*2e40*/  IMAD.HI.U32 R7, R54, R2, RZ ;  /* 0x0000000236077227 */ /* 0x000fe200078e00ff */
[----:B------:R-:W-:-:S03]  /*2e50*/  IABS R25, R58 ;  /* 0x0000003a00197213 */ /* 0x000fc60000000000 */
[----:B------:R-:W-:Y:S01]  /*2e60*/  @!P5 IMAD.IADD R12, R12, 0x1, -R0 ;  /* 0x000000010c0cd824 */ /* 0x000fe200078e0a00 */
[----:B------:R-:W-:Y:S01]  /*2e70*/  ISETP.GT.U32.AND P5, PT, R0, R6, PT ;  /* 0x000000060000720c */ /* 0x000fe20003fa4070 */
[----:B------:R-:W-:Y:S02]  /*2e80*/  IMAD.MOV R7, RZ, RZ, -R7 ;  /* 0x000000ffff077224 */ /* 0x000fe400078e0a07 */
[----:B------:R-:W-:-:S04]  /*2e90*/  IMAD.HI.U32 R8, R54, R5, RZ ;  /* 0x0000000536087227 */ /* 0x000fc800078e00ff */
[----:B------:R-:W-:Y:S02]  /*2ea0*/  @!P6 IMAD.IADD R13, R13, 0x1, -R0 ;  /* 0x000000010d0de824 */ /* 0x000fe400078e0a00 */
[----:B------:R-:W-:Y:S02]  /*2eb0*/  @!P0 IMAD.MOV R12, RZ, RZ, -R12 ;  /* 0x000000ffff0c8224 */ /* 0x000fe400078e0a0c */
[----:B------:R-:W-:Y:S01]  /*2ec0*/  @!P3 IMAD.MOV R10, RZ, RZ, -R10 ;  /* 0x000000ffff0ab224 */ /* 0x000fe200078e0a0a */
[C---:B------:R-:W-:Y:S01]  /*2ed0*/  ISETP.GT.U32.AND P6, PT, R0.reuse, R13, PT ;  /* 0x0000000d0000720c */ /* 0x040fe20003fc4070 */
[----:B------:R-:W-:Y:S01]  /*2ee0*/  IMAD R2, R0, R7, R2 ;  /* 0x0000000700027224 */ /* 0x000fe200078e0202 */
[----:B------:R-:W-:Y:S01]  /*2ef0*/  STL [R1+0x50], R12 ;  /* 0x0000500c01007387 */ /* 0x000fe20000100800 */
[----:B------:R-:W-:Y:S02]  /*2f00*/  IMAD.MOV R8, RZ, RZ, -R8 ;  /* 0x000000ffff087224 */ /* 0x000fe400078e0a08 */
[--C-:B------:R-:W-:Y:S01]  /*2f10*/  @!P5 IMAD.IADD R6, R6, 0x1, -R0.reuse ;  /* 0x000000010606d824 */ /* 0x100fe200078e0a00 */
[----:B------:R0:W-:Y:S01]  /*2f20*/  STL [R1+0x90], R10 ;  /* 0x0000900a01007387 */ /* 0x0001e20000100800 */
[C---:B------:R-:W-:Y:S01]  /*2f30*/  ISETP.GT.U32.AND P3, PT, R0.reuse, R2, PT ;  /* 0x000000020000720c */ /* 0x040fe20003f64070 */
[----:B------:R-:W-:Y:S01]  /*2f40*/  @!P2 IMAD.IADD R9, R9, 0x1, -R0 ;  /* 0x000000010909a824 */ /* 0x000fe200078e0a00 */
[----:B------:R-:W-:Y:S01]  /*2f50*/  ISETP.GE.AND P2, PT, R27, RZ, PT ;  /* 0x000000ff1b00720c */ /* 0x000fe20003f46270 */
[----:B------:R-:W-:Y:S01]  /*2f60*/  @!P4 IMAD.MOV R11, RZ, RZ, -R11 ;  /* 0x000000ffff0bc224 */ /* 0x000fe200078e0a0b */
[----:B------:R-:W-:Y:S01]  /*2f70*/  ISETP.GT.U32.AND P0, PT, R0, R6, PT ;  /* 0x000000060000720c */ /* 0x000fe20003f04070 */
[----:B------:R-:W-:Y:S01]  /*2f80*/  IMAD.HI.U32 R7, R54, R4, RZ ;  /* 0x0000000436077227 */ /* 0x000fe200078e00ff */
[----:B------:R-:W-:-:S02]  /*2f90*/  ISETP.GE.AND P5, PT, R28, RZ, PT ;  /* 0x000000ff1c00720c */ /* 0x000fc40003fa6270 */
[----:B------:R1:W-:Y:S01]  /*2fa0*/  STL [R1+0x88], R11 ;  /* 0x0000880b01007387 */ /* 0x0003e20000100800 */
[----:B0-----:R-:W-:Y:S01]  /*2fb0*/  IMAD R10, R0, R8, R5 ;  /* 0x00000008000a7224 */ /* 0x001fe200078e0205 */
[----:B------:R-:W-:Y:S01]  /*2fc0*/  IABS R8, R32 ;  /* 0x0000002000087213 */ /* 0x000fe20000000000 */
[--C-:B------:R-:W-:Y:S01]  /*2fd0*/  @!P6 IMAD.IADD R13, R13, 0x1, -R0.reuse ;  /* 0x000000010d0de824 */ /* 0x100fe200078e0a00 */
[----:B------:R-:W-:Y:S01]  /*2fe0*/  ISETP.GE.AND P4, PT, R29, RZ, PT ;  /* 0x000000ff1d00720c */ /* 0x000fe20003f86270 */
[----:B------:R-:W-:Y:S01]  /*2ff0*/  @!P3 IMAD.IADD R2, R2, 0x1, -R0 ;  /* 0x000000010202b824 */ /* 0x000fe200078e0a00 */
[----:B------:R-:W-:Y:S01]  /*3000*/  ISETP.GT.U32.AND P6, PT, R0, R10, PT ;  /* 0x0000000a0000720c */ /* 0x000fe20003fc4070 */
[----:B------:R-:W-:Y:S01]  /*3010*/  @!P1 IMAD.MOV R9, RZ, RZ, -R9 ;  /* 0x000000ffff099224 */ /* 0x000fe200078e0a09 */
[----:B------:R-:W-:Y:S01]  /*3020*/  ISETP.GE.AND P1, PT, R30, RZ, PT ;  /* 0x000000ff1e00720c */ /* 0x000fe20003f26270 */
[----:B------:R-:W-:Y:S01]  /*3030*/  IMAD.MOV R7, RZ, RZ, -R7 ;  /* 0x000000ffff077224 */ /* 0x000fe200078e0a07 */
[----:B------:R-:W-:Y:S01]  /*3040*/  ISETP.GT.U32.AND P3, PT, R0, R2, PT ;  /* 0x000000020000720c */ /* 0x000fe20003f64070 */
[----:B-1----:R-:W-:Y:S01]  /*3050*/  IMAD.HI.U32 R11, R54, R8, RZ ;  /* 0x00000008360b7227 */ /* 0x002fe200078e00ff */
[----:B------:R0:W-:Y:S03]  /*3060*/  STL [R1+0x84], R9 ;  /* 0x0000840901007387 */ /* 0x0001e60000100800 */
[----:B------:R-:W-:-:S02]  /*3070*/  IMAD.MOV R11, RZ, RZ, -R11 ;  /* 0x000000ffff0b7224 */ /* 0x000fc400078e0a0b */
[--C-:B------:R-:W-:Y:S01]  /*3080*/  @!P0 IMAD.IADD R6, R6, 0x1, -R0.reuse ;  /* 0x0000000106068824 */ /* 0x100fe200078e0a00 */
[----:B------:R-:W-:Y:S01]  /*3090*/  ISETP.GE.AND P0, PT, R31, RZ, PT ;  /* 0x000000ff1f00720c */ /* 0x000fe20003f06270 */
[----:B------:R-:W-:Y:S02]  /*30a0*/  @!P6 IMAD.IADD R10, R10, 0x1, -R0 ;  /* 0x000000010a0ae824 */ /* 0x000fe400078e0a00 */
[C---:B------:R-:W-:Y:S02]  /*30b0*/  IMAD R8, R0.reuse, R11, R8 ;  /* 0x0000000b00087224 */ /* 0x040fe400078e0208 */
[C---:B0-----:R-:W-:Y:S01]  /*30c0*/  IMAD R9, R0.reuse, R7, R4 ;  /* 0x0000000700097224 */ /* 0x041fe200078e0204 */
[----:B------:R-:W-:Y:S01]  /*30d0*/  ISETP.GT.U32.AND P6, PT, R0, R10, PT ;  /* 0x0000000a0000720c */ /* 0x000fe20003fc4070 */
[----:B------:R-:W-:Y:S01]  /*30e0*/  @!P3 IMAD.IADD R2, R2, 0x1, -R0 ;  /* 0x000000010202b824 */ /* 0x000fe200078e0a00 */
[----:B------:R-:W-:Y:S01]  /*30f0*/  IABS R4, R36 ;  /* 0x0000002400047213 */ /* 0x000fe20000000000 */
[----:B------:R-:W-:Y:S01]  /*3100*/  @!P2 IMAD.MOV R6, RZ, RZ, -R6 ;  /* 0x000000ffff06a224 */ /* 0x000fe200078e0a06 */
[----:B------:R-:W-:Y:S01]  /*3110*/  ISETP.GT.U32.AND P3, PT, R0, R9, PT ;  /* 0x000000090000720c */ /* 0x000fe20003f64070 */
[----:B------:R-:W-:Y:S01]  /*3120*/  IMAD.MOV.U32 R5, RZ, RZ, R13 ;  /* 0x000000ffff057224 */ /* 0x000fe200078e000d */
[----:B------:R-:W-:Y:S01]  /*3130*/  IABS R7, R34 ;  /* 0x0000002200077213 */ /* 0x000fe20000000000 */
[----:B------:R-:W-:Y:S01]  /*3140*/  IMAD.HI.U32 R11, R54, R4, RZ ;  /* 0x00000004360b7227 */ /* 0x000fe200078e00ff */
[----:B------:R0:W-:Y:S01]  /*3150*/  STL [R1+0x28], R6 ;  /* 0x0000280601007387 */ /* 0x0001e20000100800 */
[----:B------:R-:W-:-:S02]  /*3160*/  ISETP.GE.AND P2, PT, R32, RZ, PT ;  /* 0x000000ff2000720c */ /* 0x000fc40003f46270 */
[----:B------:R-:W-:Y:S01]  /*3170*/  @!P5 IMAD.MOV R5, RZ, RZ, -R5 ;  /* 0x000000ffff05d224 */ /* 0x000fe200078e0a05 */
[----:B------:R-:W-:Y:S01]  /*3180*/  ISETP.GE.AND P5, PT, R33, RZ, PT ;  /* 0x000000ff2100720c */ /* 0x000fe20003fa6270 */
[--C-:B------:R-:W-:Y:S01]  /*3190*/  @!P6 IMAD.IADD R10, R10, 0x1, -R0.reuse ;  /* 0x000000010a0ae824 */ /* 0x100fe200078e0a00 */
[----:B------:R-:W-:Y:S01]  /*31a0*/  ISETP.GT.U32.AND P6, PT, R0, R8, PT ;  /* 0x000000080000720c */ /* 0x000fe20003fc4070 */
[----:B------:R-:W-:Y:S01]  /*31b0*/  IMAD.MOV R11, RZ, RZ, -R11 ;  /* 0x000000ffff0b7224 */ /* 0x000fe200078e0a0b */
[----:B------:R1:W-:Y:S01]  /*31c0*/  STL [R1+0x24], R5 ;  /* 0x0000240501007387 */ /* 0x0003e20000100800 */
[----:B------:R-:W-:Y:S01]  /*31d0*/  @!P3 IMAD.IADD R9, R9, 0x1, -R0 ;  /* 0x000000010909b824 */ /* 0x000fe200078e0a00 */
[----:B0-----:R-:W-:Y:S01]  /*31e0*/  IABS R6, R33 ;  /* 0x0000002100067213 */ /* 0x001fe20000000000 */
[----:B------:R-:W-:Y:S01]  /*31f0*/  IMAD.HI.U32 R13, R54, R7, RZ ;  /* 0x00000007360d7227 */ /* 0x000fe200078e00ff */
[----:B------:R-:W-:-:S03]  /*3200*/  ISETP.GE.AND P3, PT, R34, RZ, PT ;  /* 0x000000ff2200720c */ /* 0x000fc60003f66270 */
[----:B------:R-:W-:Y:S01]  /*3210*/  IMAD.HI.U32 R14, R54, R6, RZ ;  /* 0x00000006360e7227 */ /* 0x000fe200078e00ff */
[----:B-1----:R-:W-:-:S03]  /*3220*/  IABS R5, R35 ;  /* 0x0000002300057213 */ /* 0x002fc60000000000 */
[----:B------:R-:W-:Y:S01]  /*3230*/  @!P6 IMAD.IADD R8, R8, 0x1, -R0 ;  /* 0x000000010808e824 */ /* 0x000fe200078e0a00 */
[C---:B------:R-:W-:Y:S01]  /*3240*/  ISETP.GT.U32.AND P6, PT, R0.reuse, R9, PT ;  /* 0x000000090000720c */ /* 0x040fe20003fc4070 */
[----:B------:R-:W-:Y:S02]  /*3250*/  IMAD.MOV R14, RZ, RZ, -R14 ;  /* 0x000000ffff0e7224 */ /* 0x000fe400078e0a0e */
[----:B------:R-:W-:Y:S01]  /*3260*/  IMAD.MOV.U32 R15, RZ, RZ, R2 ;  /* 0x000000ffff0f7224 */ /* 0x000fe200078e0002 */
[----:B------:R-:W-:Y:S01]  /*3270*/  IABS R2, R37 ;  /* 0x0000002500027213 */ /* 0x000fe20000000000 */
[C---:B------:R-:W-:Y:S02]  /*3280*/  IMAD R4, R0.reuse, R11, R4 ;  /* 0x0000000b00047224 */ /* 0x040fe400078e0204 */
[----:B------:R-:W-:Y:S02]  /*3290*/  IMAD.MOV R13, RZ, RZ, -R13 ;  /* 0x000000ffff0d7224 */ /* 0x000fe400078e0a0d */
[----:B------:R-:W-:-:S02]  /*32a0*/  IMAD R6, R0, R14, R6 ;  /* 0x0000000e00067224 */ /* 0x000fc400078e0206 */
[----:B------:R-:W-:Y:S01]  /*32b0*/  IMAD.MOV.U32 R11, RZ, RZ, R10 ;  /* 0x000000ffff0b7224 */ /* 0x000fe200078e000a */
[----:B------:R-:W-:Y:S01]  /*32c0*/  IABS R10, R40 ;  /* 0x00000028000a7213 */ /* 0x000fe20000000000 */
[----:B------:R-:W-:Y:S01]  /*32d0*/  @!P4 IMAD.MOV R15, RZ, RZ, -R15 ;  /* 0x000000ffff0fc224 */ /* 0x000fe200078e0a0f */
[C---:B------:R-:W-:Y:S01]  /*32e0*/  ISETP.GT.U32.AND P4, PT, R0.reuse, R8, PT ;  /* 0x000000080000720c */ /* 0x040fe20003f84070 */
[C---:B------:R-:W-:Y:S02]  /*32f0*/  IMAD R7, R0.reuse, R13, R7 ;  /* 0x0000000d00077224 */ /* 0x040fe400078e0207 */
[----:B------:R-:W-:Y:S01]  /*3300*/  @!P1 IMAD.MOV R11, RZ, RZ, -R11 ;  /* 0x000000ffff0b9224 */ /* 0x000fe200078e0a0b */
[----:B------:R-:W-:Y:S01]  /*3310*/  ISETP.GT.U32.AND P1, PT, R0, R6, PT ;  /* 0x000000060000720c */ /* 0x000fe20003f24070 */
[----:B------:R-:W-:Y:S01]  /*3320*/  IMAD.HI.U32 R12, R54, R5, RZ ;  /* 0x00000005360c7227 */ /* 0x000fe200078e00ff */
[----:B------:R-:W-:Y:S03]  /*3330*/  STL [R1+0x20], R15 ;  /* 0x0000200f01007387 */ /* 0x000fe60000100800 */
[----:B------:R-:W-:Y:S01]  /*3340*/  @!P6 IMAD.IADD R9, R9, 0x1, -R0 ;  /* 0x000000010909e824 */ /* 0x000fe200078e0a00 */
[----:B------:R0:W-:Y:S01]  /*3350*/  STL [R1+0x1c], R11 ;  /* 0x00001c0b01007387 */ /* 0x0001e20000100800 */
[----:B------:R-:W-:Y:S01]  /*3360*/  ISETP.GT.U32.AND P6, PT, R0, R7, PT ;  /* 0x000000070000720c */ /* 0x000fe20003fc4070 */
[----:B------:R-:W-:-:S02]  /*3370*/  IMAD.MOV R12, RZ, RZ, -R12 ;  /* 0x000000ffff0c7224 */ /* 0x000fc400078e0a0c */
[--C-:B------:R-:W-:Y:S02]  /*3380*/  @!P4 IMAD.IADD R8, R8, 0x1, -R0.reuse ;  /* 0x000000010808c824 */ /* 0x100fe400078e0a00 */
[----:B------:R-:W-:Y:S02]  /*3390*/  IMAD R5, R0, R12, R5 ;  /* 0x0000000c00057224 */ /* 0x000fe400078e0205 */
[----:B------:R-:W-:Y:S01]  /*33a0*/  @!P1 IMAD.IADD R6, R6, 0x1, -R0 ;  /* 0x0000000106069824 */ /* 0x000fe200078e0a00 */
[----:B------:R-:W-:Y:S01]  /*33b0*/  ISETP.GT.U32.AND P1, PT, R0, R4, PT ;  /* 0x000000040000720c */ /* 0x000fe20003f24070 */
[----:B0-----:R-:W-:Y:S01]  /*33c0*/  IMAD.HI.U32 R11, R54, R2, RZ ;  /* 0x00000002360b7227 */ /* 0x001fe200078e00ff */
[----:B------:R-:W-:-:S03]  /*33d0*/  ISETP.GT.U32.AND P4, PT, R0, R5, PT ;  /* 0x000000050000720c */ /* 0x000fc60003f84070 */
[----:B------:R-:W-:Y:S02]  /*33e0*/  IMAD.MOV R11, RZ, RZ, -R11 ;  /* 0x000000ffff0b7224 */ /* 0x000fe400078e0a0b */
[----:B------:R-:W-:Y:S02]  /*33f0*/  @!P6 IMAD.IADD R7, R7, 0x1, -R0 ;  /* 0x000000010707e824 */ /* 0x000fe400078e0a00 */
[----:B------:R-:W-:Y:S02]  /*3400*/  IMAD R2, R0, R11, R2 ;  /* 0x0000000b00027224 */ /* 0x000fe400078e0202 */
[----:B------:R-:W-:-:S03]  /*3410*/  IMAD.HI.U32 R13, R54, R61, RZ ;  /* 0x0000003d360d7227 */ /* 0x000fc600078e00ff */
[C---:B------:R-:W-:Y:S01]  /*3420*/  ISETP.GT.U32.AND P6, PT, R0.reuse, R2, PT ;  /* 0x000000020000720c */ /* 0x040fe20003fc4070 */
[--C-:B------:R-:W-:Y:S01]  /*3430*/  @!P4 IMAD.IADD R5, R5, 0x1, -R0.reuse ;  /* 0x000000010505c824 */ /* 0x100fe200078e0a00 */
[----:B------:R-:W-:Y:S01]  /*3440*/  ISETP.GT.U32.AND P4, PT, R0, R6, PT ;  /* 0x000000060000720c */ /* 0x000fe20003f84070 */
[----:B------:R-:W-:Y:S01]  /*3450*/  @!P1 IMAD.IADD R4, R4, 0x1, -R0 ;  /* 0x0000000104049824 */ /* 0x000fe200078e0a00 */
[----:B------:R-:W-:Y:S01]  /*3460*/  ISETP.GT.U32.AND P1, PT, R0, R7, PT ;  /* 0x000000070000720c */ /* 0x000fe20003f24070 */
[----:B------:R-:W-:Y:S02]  /*3470*/  IMAD.MOV R13, RZ, RZ, -R13 ;  /* 0x000000ffff0d7224 */ /* 0x000fe400078e0a0d */
[----:B------:R-:W-:-:S04]  /*3480*/  IMAD.HI.U32 R11, R54, R10, RZ ;  /* 0x0000000a360b7227 */ /* 0x000fc800078e00ff */
[----:B------:R-:W-:Y:S02]  /*3490*/  IMAD R61, R0, R13, R61 ;  /* 0x0000000d003d7224 */ /* 0x000fe400078e023d */
[----:B------:R-:W-:Y:S01]  /*34a0*/  @!P6 IMAD.IADD R2, R2, 0x1, -R0 ;  /* 0x000000010202e824 */ /* 0x000fe200078e0a00 */
[C---:B------:R-:W-:Y:S01]  /*34b0*/  ISETP.GT.U32.AND P6, PT, R0.reuse, R4, PT ;  /* 0x000000040000720c */ /* 0x040fe20003fc4070 */
[----:B------:R-:W-:Y:S02]  /*34c0*/  IMAD.MOV R11, RZ, RZ, -R11 ;  /* 0x000000ffff0b7224 */ /* 0x000fe400078e0a0b */
[----:B------:R-:W-:Y:S02]  /*34d0*/  IMAD.MOV.U32 R14, RZ, RZ, R9 ;  /* 0x000000ffff0e7224 */ /* 0x000fe400078e0009 */
[C---:B------:R-:W-:Y:S01]  /*34e0*/  IMAD R9, R0.reuse, R11, R10 ;  /* 0x0000000b00097224 */ /* 0x040fe200078e020a */
[----:B------:R-:W-:Y:S01]  /*34f0*/  IABS R10, R41 ;  /* 0x00000029000a7213 */ /* 0x000fe20000000000 */
[----:B------:R-:W-:Y:S01]  /*3500*/  @!P0 IMAD.MOV R14, RZ, RZ, -R14 ;  /* 0x000000ffff0e8224 */ /* 0x000fe200078e0a0e */
[----:B------:R-:W-:Y:S01]  /*3510*/  ISETP.GT.U32.AND P0, PT, R0, R5, PT ;  /* 0x000000050000720c */ /* 0x000fe20003f04070 */
[--C-:B------:R-:W-:Y:S01]  /*3520*/  @!P4 IMAD.IADD R6, R6, 0x1, -R0.reuse ;  /* 0x000000010606c824 */ /* 0x100fe200078e0a00 */
[----:B------:R-:W-:Y:S01]  /*3530*/  ISETP.GT.U32.AND P4, PT, R0, R61, PT ;  /* 0x0000003d0000720c */ /* 0x000fe20003f84070 */
[----:B------:R-:W-:Y:S01]  /*3540*/  IMAD.HI.U32 R12, R54, R60, RZ ;  /* 0x0000003c360c7227 */ /* 0x000fe200078e00ff */
[----:B------:R-:W-:Y:S01]  /*3550*/  IABS R11, R42 ;  /* 0x0000002a000b7213 */ /* 0x000fe20000000000 */
[----:B------:R-:W-:Y:S02]  /*3560*/  STL [R1+0x14], R14 ;  /* 0x0000140e01007387 */ /* 0x000fe40000100800 */
[----:B------:R-:W-:Y:S01]  /*3570*/  @!P6 IMAD.IADD R4, R4, 0x1, -R0 ;  /* 0x000000010404e824 */ /* 0x000fe200078e0a00 */
[----:B------:R-:W-:Y:S01]  /*3580*/  ISETP.GT.U32.AND P6, PT, R0, R9, PT ;  /* 0x000000090000720c */ /* 0x000fe20003fc4070 */
[----:B------:R-:W-:-:S02]  /*3590*/  IMAD.MOV R12, RZ, RZ, -R12 ;  /* 0x000000ffff0c7224 */ /* 0x000fc400078e0a0c */
[----:B------:R-:W-:Y:S01]  /*35a0*/  @!P2 IMAD.MOV R8, RZ, RZ, -R8 ;  /* 0x000000ffff08a224 */ /* 0x000fe200078e0a08 */
[C---:B------:R-:W-:Y:S01]  /*35b0*/  ISETP.GT.U32.AND P2, PT, R0.reuse, R2, PT ;  /* 0x000000020000720c */ /* 0x040fe20003f44070 */
[----:B------:R-:W-:Y:S02]  /*35c0*/  IMAD R60, R0, R12, R60 ;  /* 0x0000000c003c7224 */ /* 0x000fe400078e023c */
[----:B------:R-:W-:Y:S01]  /*35d0*/  IMAD.HI.U32 R12, R54, R10, RZ ;  /* 0x0000000a360c7227 */ /* 0x000fe200078e00ff */
[----:B------:R0:W-:Y:S03]  /*35e0*/  STL [R1+0x10], R8 ;  /* 0x0000100801007387 */ /* 0x0001e60000100800 */
[--C-:B------:R-:W-:Y:S01]  /*35f0*/  @!P1 IMAD.IADD R7, R7, 0x1, -R0.reuse ;  /* 0x0000000107079824 */ /* 0x100fe200078e0a00 */
[----:B------:R-:W-:Y:S01]  /*3600*/  ISETP.GT.U32.AND P1, PT, R0, R60, PT ;  /* 0x0000003c0000720c */ /* 0x000fe20003f24070 */
[--C-:B------:R-:W-:Y:S01]  /*3610*/  @!P0 IMAD.IADD R5, R5, 0x1, -R0.reuse ;  /* 0x0000000105058824 */ /* 0x100fe200078e0a00 */
[----:B------:R-:W-:Y:S01]  /*3620*/  ISETP.GE.AND P0, PT, R35, RZ, PT ;  /* 0x000000ff2300720c */ /* 0x000fe20003f06270 */
[----:B------:R-:W-:Y:S01]  /*3630*/  @!P4 IMAD.IADD R61, R61, 0x1, -R0 ;  /* 0x000000013d3dc824 */ /* 0x000fe200078e0a00 */
[----:B------:R-:W-:Y:S01]  /*3640*/  ISETP.GE.AND P4, PT, R37, RZ, PT ;  /* 0x000000ff2500720c */ /* 0x000fe20003f86270 */
[----:B------:R-:W-:-:S02]  /*3650*/  IMAD.MOV R12, RZ, RZ, -R12 ;  /* 0x000000ffff0c7224 */ /* 0x000fc400078e0a0c */
[----:B------:R-:W-:Y:S01]  /*3660*/  @!P6 IMAD.IADD R9, R9, 0x1, -R0 ;  /* 0x000000010909e824 */ /* 0x000fe200078e0a00 */
[----:B------:R-:W-:Y:S01]  /*3670*/  ISETP.GT.U32.AND P6, PT, R0, R61, PT ;  /* 0x0000003d0000720c */ /* 0x000fe20003fc4070 */
[----:B0-----:R-:W-:-:S04]  /*3680*/  IMAD.HI.U32 R8, R54, R11, RZ ;  /* 0x0000000b36087227 */ /* 0x001fc800078e00ff */
[C---:B------:R-:W-:Y:S02]  /*3690*/  IMAD R10, R0.reuse, R12, R10 ;  /* 0x0000000c000a7224 */ /* 0x040fe400078e020a */
[----:B------:R-:W-:Y:S02]  /*36a0*/  IMAD.MOV.U32 R14, RZ, RZ, R7 ;  /* 0x000000ffff0e7224 */ /* 0x000fe400078e0007 */
[----:B------:R-:W-:Y:S01]  /*36b0*/  IMAD.MOV R13, RZ, RZ, -R8 ;  /* 0x000000ffff0d7224 */ /* 0x000fe200078e0a08 */
[----:B------:R-:W-:Y:S01]  /*36c0*/  IABS R8, R43 ;  /* 0x0000002b00087213 */ /* 0x000fe20000000000 */
[----:B------:R-:W-:Y:S02]  /*36d0*/  IMAD.MOV.U32 R7, RZ, RZ, R5 ;  /* 0x000000ffff077224 */ /* 0x000fe400078e0005 */
[----:B------:R-:W-:Y:S01]  /*36e0*/  @!P3 IMAD.MOV R14, RZ, RZ, -R14 ;  /* 0x000000ffff0eb224 */ /* 0x000fe200078e0a0e */
[----:B------:R-:W-:Y:S01]  /*36f0*/  ISETP.GT.U32.AND P3, PT, R0, R10, PT ;  /* 0x0000000a0000720c */ /* 0x000fe20003f64070 */
[--C-:B------:R-:W-:Y:S01]  /*3700*/  @!P2 IMAD.IADD R2, R2, 0x1, -R0.reuse ;  /* 0x000000010202a824 */ /* 0x100fe200078e0a00 */
[----:B------:R-:W-:Y:S01]  /*3710*/  ISETP.GE.AND P2, PT, R36, RZ, PT ;  /* 0x000000ff2400720c */ /* 0x000fe20003f46270 */
[----:B------:R-:W-:Y:S01]  /*3720*/  @!P1 IMAD.IADD R60, R60, 0x1, -R0 ;  /* 0x000000013c3c9824 */ /* 0x000fe200078e0a00 */
[----:B------:R-:W-:Y:S01]  /*3730*/  ISETP.GE.AND P1, PT, R38, RZ, PT ;  /* 0x000000ff2600720c */ /* 0x000fe20003f26270 */
[----:B------:R-:W-:-:S02]  /*3740*/  IMAD.MOV.U32 R15, RZ, RZ, R6 ;  /* 0x000000ffff0f7224 */ /* 0x000fc400078e0006 */
[----:B------:R-:W-:Y:S01]  /*3750*/  @!P0 IMAD.MOV R7, RZ, RZ, -R7 ;  /* 0x000000ffff078224 */ /* 0x000fe200078e0a07 */
[C---:B------:R-:W-:Y:S01]  /*3760*/  ISETP.GT.U32.AND P0, PT, R0.reuse, R9, PT ;  /* 0x000000090000720c */ /* 0x040fe20003f04070 */
[----:B------:R-:W-:Y:S02]  /*3770*/  IMAD.MOV.U32 R5, RZ, RZ, R4 ;  /* 0x000000ffff057224 */ /* 0x000fe400078e0004 */
[C---:B------:R-:W-:Y:S01]  /*3780*/  IMAD R11, R0.reuse, R13, R11 ;  /* 0x0000000d000b7224 */ /* 0x040fe200078e020b */
[----:B------:R-:W-:Y:S01]  /*3790*/  IABS R13, R44 ;  /* 0x0000002c000d7213 */ /* 0x000fe20000000000 */
[----:B------:R-:W-:Y:S02]  /*37a0*/  IMAD.MOV.U32 R6, RZ, RZ, R8 ;  /* 0x000000ffff067224 */ /* 0x000fe400078e0008 */
[----:B------:R-:W-:Y:S02]  /*37b0*/  IMAD.MOV.U32 R4, RZ, RZ, R2 ;  /* 0x000000ffff047224 */ /* 0x000fe400078e0002 */
[----:B------:R-:W-:Y:S01]  /*37c0*/  @!P5 IMAD.MOV R15, RZ, RZ, -R15 ;  /* 0x000000ffff0fd224 */ /* 0x000fe200078e0a0f */
[----:B------:R-:W-:Y:S01]  /*37d0*/  ISETP.GT.U32.AND P5, PT, R0, R60, PT ;  /* 0x0000003c0000720c */ /* 0x000fe20003fa4070 */
[----:B------:R-:W-:Y:S01]  /*37e0*/  @!P6 IMAD.IADD R61, R61, 0x1, -R0 ;  /* 0x000000013d3de824 */ /* 0x000fe200078e0a00 */
[----:B------:R-:W-:Y:S01]  /*37f0*/  ISETP.GE.AND P6, PT, R40, RZ, PT ;  /* 0x000000ff2800720c */ /* 0x000fe20003fc6270 */
[----:B------:R-:W-:Y:S01]  /*3800*/  IMAD.HI.U32 R2, R54, R6, RZ ;  /* 0x0000000636027227 */ /* 0x000fe200078e00ff */
[----:B------:R0:W-:Y:S03]  /*3810*/  STL [R1+0xc], R15 ;  /* 0x00000c0f01007387 */ /* 0x0001e60000100800 */
[----:B------:R-:W-:Y:S01]  /*3820*/  @!P4 IMAD.MOV R4, RZ, RZ, -R4 ;  /* 0x000000ffff04c224 */ /* 0x000fe200078e0a04 */
[----:B------:R-:W-:Y:S01]  /*3830*/  ISETP.GT.U32.AND P4, PT, R0, R11, PT ;  /* 0x0000000b0000720c */ /* 0x000fe20003f84070 */
[----:B------:R-:W-:Y:S01]  /*3840*/  IMAD.MOV R2, RZ, RZ, -R2 ;  /* 0x000000ffff027224 */ /* 0x000fe200078e0a02 */
[----:B------:R1:W-:Y:S01]  /*3850*/  STL [R1+0x8], R14 ;  /* 0x0000080e01007387 */ /* 0x0003e20000100800 */
[--C-:B------:R-:W-:Y:S01]  /*3860*/  @!P3 IMAD.IADD R10, R10, 0x1, -R0.reuse ;  /* 0x000000010a0ab824 */ /* 0x100fe200078e0a00 */
[----:B------:R-:W-:Y:S01]  /*3870*/  ISETP.GE.AND P3, PT, R43, RZ, PT ;  /* 0x000000ff2b00720c */ /* 0x000fe20003f66270 */
[----:B------:R-:W-:Y:S01]  /*3880*/  @!P0 IMAD.IADD R9, R9, 0x1, -R0 ;  /* 0x0000000109098824 */ /* 0x000fe200078e0a00 */
[----:B0-----:R-:W-:Y:S01]  /*3890*/  IABS R15, R46 ;  /* 0x0000002e000f7213 */ /* 0x001fe20000000000 */
[C---:B------:R-:W-:Y:S01]  /*38a0*/  IMAD R6, R0.reuse, R2, R6 ;  /* 0x0000000200067224 */ /* 0x040fe200078e0206 */
[----:B------:R-:W-:Y:S01]  /*38b0*/  STL [R1+0x4], R7 ;  /* 0x0000040701007387 */ /* 0x000fe20000100800 */
[----:B------:R-:W-:Y:S01]  /*38c0*/  @!P1 IMAD.MOV R61, RZ, RZ, -R61 ;  /* 0x000000ffff3d9224 */ /* 0x000fe200078e0a3d */
[----:B------:R-:W-:Y:S01]  /*38d0*/  ISETP.GT.U32.AND P1, PT, R0, R10, PT ;  /* 0x0000000a0000720c */ /* 0x000fe20003f24070 */
[--C-:B------:R-:W-:Y:S01]  /*38e0*/  @!P5 IMAD.IADD R60, R60, 0x1, -R0.reuse ;  /* 0x000000013c3cd824 */ /* 0x100fe200078e0a00 */
[----:B------:R-:W-:Y:S01]  /*38f0*/  ISETP.GE.AND P5, PT, R41, RZ, PT ;  /* 0x000000ff2900720c */ /* 0x000fe20003fa6270 */
[----:B------:R-:W-:Y:S01]  /*3900*/  @!P6 IMAD.MOV R9, RZ, RZ, -R9 ;  /* 0x000000ffff09e224 */ /* 0x000fe200078e0a09 */
[----:B------:R-:W-:Y:S01]  /*3910*/  ISETP.GT.U32.AND P6, PT, R0, R6, PT ;  /* 0x000000060000720c */ /* 0x000fe20003fc4070 */
[----:B------:R-:W-:Y:S01]  /*3920*/  @!P2 IMAD.MOV R5, RZ, RZ, -R5 ;  /* 0x000000ffff05a224 */ /* 0x000fe200078e0a05 */
[----:B-1----:R-:W-:Y:S01]  /*3930*/  IABS R14, R45 ;  /* 0x0000002d000e7213 */ /* 0x002fe20000000000 */
[----:B------:R-:W-:Y:S01]  /*3940*/  @!P4 IMAD.IADD R11, R11, 0x1, -R0 ;  /* 0x000000010b0bc824 */ /* 0x000fe200078e0a00 */
[----:B------:R-:W-:Y:S01]  /*3950*/  ISETP.GE.AND P0, PT, R42, RZ, PT ;  /* 0x000000ff2a00720c */ /* 0x000fe20003f06270 */
[----:B------:R-:W-:Y:S01]  /*3960*/  IMAD.HI.U32 R2, R54, R13, RZ ;  /* 0x0000000d36027227 */ /* 0x000fe200078e00ff */
[----:B------:R0:W-:Y:S01]  /*3970*/  STL [R1], R5 ;  /* 0x0000000501007387 */ /* 0x0001e20000100800 */
[----:B------:R-:W-:-:S02]  /*3980*/  ISETP.GE.AND P2, PT, R39, RZ, PT ;  /* 0x000000ff2700720c */ /* 0x000fc40003f46270 */
[----:B------:R-:W-:Y:S01]  /*3990*/  IMAD.MOV R2, RZ, RZ, -R2 ;  /* 0x000000ffff027224 */ /* 0x000fe200078e0a02 */
[----:B------:R-:W-:Y:S01]  /*39a0*/  ISETP.GT.U32.AND P4, PT, R0, R11, PT ;  /* 0x0000000b0000720c */ /* 0x000fe20003f84070 */
[--C-:B------:R-:W-:Y:S01]  /*39b0*/  @!P1 IMAD.IADD R10, R10, 0x1, -R0.reuse ;  /* 0x000000010a0a9824 */ /* 0x100fe200078e0a00 */
[----:B------:R1:W-:Y:S01]  /*39c0*/  STL [R1+0x8c], R4 ;  /* 0x00008c0401007387 */ /* 0x0003e20000100800 */
[----:B------:R-:W-:Y:S01]  /*39d0*/  IMAD R13, R0, R2, R13 ;  /* 0x00000002000d7224 */ /* 0x000fe200078e020d */
[----:B------:R-:W-:Y:S01]  /*39e0*/  ISETP.GE.AND P1, PT, R45, RZ, PT ;  /* 0x000000ff2d00720c */ /* 0x000fe20003f26270 */
[----:B------:R-:W-:Y:S01]  /*39f0*/  @!P6 IMAD.IADD R6, R6, 0x1, -R0 ;  /* 0x000000010606e824 */ /* 0x000fe200078e0a00 */
[----:B------:R-:W-:Y:S01]  /*3a00*/  STL [R1+0x31b4], R61 ;  /* 0x0031b43d01007387 */ /* 0x000fe20000100800 */
[----:B0-----:R-:W-:-:S03]  /*3a10*/  IMAD.HI.U32 R5, R54, R15, RZ ;  /* 0x0000000f36057227 */ /* 0x001fc600078e00ff */
[----:B------:R-:W-:Y:S01]  /*3a20*/  ISETP.GT.U32.AND P6, PT, R0, R6, PT ;  /* 0x000000060000720c */ /* 0x000fe20003fc4070 */
[----:B------:R-:W-:Y:S02]  /*3a30*/  IMAD.MOV R2, RZ, RZ, -R5 ;  /* 0x000000ffff027224 */ /* 0x000fe400078e0a05 */
[----:B-1----:R-:W-:-:S04]  /*3a40*/  IMAD.HI.U32 R4, R54, R14, RZ ;  /* 0x0000000e36047227 */ /* 0x002fc800078e00ff */
[----:B------:R-:W-:Y:S01]  /*3a50*/  @!P5 IMAD.MOV R10, RZ, RZ, -R10 ;  /* 0x000000ffff0ad224 */ /* 0x000fe200078e0a0a */
[C---:B------:R-:W-:Y:S01]  /*3a60*/  ISETP.GT.U32.AND P5, PT, R0.reuse, R13, PT ;  /* 0x0000000d0000720c */ /* 0x040fe20003fa4070 */
[----:B------:R-:W-:Y:S02]  /*3a70*/  IMAD R15, R0, R2, R15 ;  /* 0x00000002000f7224 */ /* 0x000fe400078e020f */
[----:B------:R-:W-:Y:S02]  /*3a80*/  IMAD.MOV R4, RZ, RZ, -R4 ;  /* 0x000000ffff047224 */ /* 0x000fe400078e0a04 */
[----:B------:R-:W-:-:S04]  /*3a90*/  IMAD.HI.U32 R2, R54, R16, RZ ;  /* 0x0000001036027227 */ /* 0x000fc800078e00ff */
[----:B------:R-:W-:Y:S01]  /*3aa0*/  @!P4 IMAD.IADD R11, R11, 0x1, -R0 ;  /* 0x000000010b0bc824 */ /* 0x000fe200078e0a00 */
[----:B------:R-:W-:Y:S01]  /*3ab0*/  ISETP.GE.AND P4, PT, R46, RZ, PT ;  /* 0x000000ff2e00720c */ /* 0x000fe20003f86270 */
[C---:B------:R-:W-:Y:S02]  /*3ac0*/  IMAD R14, R0.reuse, R4, R14 ;  /* 0x00000004000e7224 */ /* 0x040fe400078e020e */
[----:B------:R-:W-:Y:S02]  /*3ad0*/  IMAD.MOV R2, RZ, RZ, -R2 ;  /* 0x000000ffff027224 */ /* 0x000fe400078e0a02 */
[----:B------:R-:W-:Y:S01]  /*3ae0*/  @!P0 IMAD.MOV R11, RZ, RZ, -R11 ;  /* 0x000000ffff0b8224 */ /* 0x000fe200078e0a0b */
[C---:B------:R-:W-:Y:S01]  /*3af0*/  ISETP.GT.U32.AND P0, PT, R0.reuse, R14, PT ;  /* 0x0000000e0000720c */ /* 0x040fe20003f04070 */
[----:B------:R-:W-:Y:S02]  /*3b00*/  IMAD R16, R0, R2, R16 ;  /* 0x0000000200107224 */ /* 0x000fe400078e0210 */
[----:B------:R-:W-:-:S02]  /*3b10*/  @!P5 IMAD.IADD R13, R13, 0x1, -R0 ;  /* 0x000000010d0dd824 */ /* 0x000fc400078e0a00 */
[----:B------:R-:W-:Y:S01]  /*3b20*/  @!P6 IMAD.IADD R6, R6, 0x1, -R0 ;  /* 0x000000010606e824 */ /* 0x000fe200078e0a00 */
[----:B------:R-:W-:Y:S01]  /*3b30*/  ISETP.GT.U32.AND P5, PT, R0, R16, PT ;  /* 0x000000100000720c */ /* 0x000fe20003fa4070 */
[----:B------:R-:W-:Y:S01]  /*3b40*/  IMAD.HI.U32 R2, R54, R17, RZ ;  /* 0x0000001136027227 */ /* 0x000fe200078e00ff */
[----:B------:R-:W-:-:S03]  /*3b50*/  ISETP.GT.U32.AND P6, PT, R0, R15, PT ;  /* 0x0000000f0000720c */ /* 0x000fc60003fc4070 */
[----:B------:R-:W-:Y:S02]  /*3b60*/  IMAD.MOV.U32 R12, RZ, RZ, R6 ;  /* 0x000000ffff0c7224 */ /* 0x000fe400078e0006 */
[----:B------:R-:W-:Y:S01]  /*3b70*/  @!P0 IMAD.IADD R14, R14, 0x1, -R0 ;  /* 0x000000010e0e8824 */ /* 0x000fe200078e0a00 */
[C---:B------:R-:W-:Y:S01]  /*3b80*/  ISETP.GT.U32.AND P0, PT, R0.reuse, R13, PT ;  /* 0x0000000d0000720c */ /* 0x040fe20003f04070 */
[----:B------:R-:W-:Y:S02]  /*3b90*/  @!P3 IMAD.MOV R12, RZ, RZ, -R12 ;  /* 0x000000ffff0cb224 */ /* 0x000fe400078e0a0c */
[----:B------:R-:W-:Y:S01]  /*3ba0*/  IMAD.MOV R2, RZ, RZ, -R2 ;  /* 0x000000ffff027224 */ /* 0x000fe200078e0a02 */
[----:B------:R-:W-:Y:S01]  /*3bb0*/  ISETP.GT.U32.AND P3, PT, R0, R14, PT ;  /* 0x0000000e0000720c */ /* 0x000fe20003f64070 */
[----:B------:R-:W-:Y:S02]  /*3bc0*/  @!P5 IMAD.IADD R16, R16, 0x1, -R0 ;  /* 0x000000011010d824 */ /* 0x000fe400078e0a00 */
[----:B------:R-:W-:-:S03]  /*3bd0*/  IMAD.HI.U32 R4, R54, R18, RZ ;  /* 0x0000001236047227 */ /* 0x000fc600078e00ff */
[C---:B------:R-:W-:Y:S01]  /*3be0*/  ISETP.GT.U32.AND P5, PT, R0.reuse, R16, PT ;  /* 0x000000100000720c */ /* 0x040fe20003fa4070 */
[----:B------:R-:W-:Y:S02]  /*3bf0*/  @!P6 IMAD.IADD R15, R15, 0x1, -R0 ;  /* 0x000000010f0fe824 */ /* 0x000fe400078e0a00 */
[C---:B------:R-:W-:Y:S02]  /*3c00*/  IMAD R17, R0.reuse, R2, R17 ;  /* 0x0000000200117224 */ /* 0x040fe400078e0211 */
[----:B------:R-:W-:Y:S01]  /*3c10*/  IMAD.MOV R4, RZ, RZ, -R4 ;  /* 0x000000ffff047224 */ /* 0x000fe200078e0a04 */
[----:B------:R-:W-:Y:S01]  /*3c20*/  ISETP.GT.U32.AND P6, PT, R0, R15, PT ;  /* 0x0000000f0000720c */ /* 0x000fe20003fc4070 */
[----:B------:R-:W-:-:S04]  /*3c30*/  IMAD.HI.U32 R2, R54, R19, RZ ;  /* 0x0000001336027227 */ /* 0x000fc800078e00ff */
[----:B------:R-:W-:Y:S02]  /*3c40*/  IMAD R18, R0, R4, R18 ;  /* 0x0000000400127224 */ /* 0x000fe400078e0212 */
[----:B------:R-:W-:Y:S02]  /*3c50*/  IMAD.MOV R2, RZ, RZ, -R2 ;  /* 0x000000ffff027224 */ /* 0x000fe400078e0a02 */
[--C-:B------:R-:W-:Y:S01]  /*3c60*/  @!P3 IMAD.IADD R14, R14, 0x1, -R0.reuse ;  /* 0x000000010e0eb824 */ /* 0x100fe200078e0a00 */
[C---:B------:R-:W-:Y:S01]  /*3c70*/  ISETP.GT.U32.AND P3, PT, R0.reuse, R18, PT ;  /* 0x000000120000720c */ /* 0x040fe20003f64070 */
[----:B------:R-:W-:Y:S02]  /*3c80*/  IMAD R19, R0, R2, R19 ;  /* 0x0000000200137224 */ /* 0x000fe400078e0213 */
[--C-:B------:R-:W-:Y:S02]  /*3c90*/  @!P5 IMAD.IADD R16, R16, 0x1, -R0.reuse ;  /* 0x000000011010d824 */ /* 0x100fe400078e0a00 */
[----:B------:R-:W-:Y:S01]  /*3ca0*/  @!P6 IMAD.IADD R15, R15, 0x1, -R0 ;  /* 0x000000010f0fe824 */ /* 0x000fe200078e0a00 */
[----:B------:R-:W-:Y:S01]  /*3cb0*/  ISETP.GT.U32.AND P5, PT, R0, R19, PT ;  /* 0x000000130000720c */ /* 0x000fe20003fa4070 */
[----:B------:R-:W-:Y:S01]  /*3cc0*/  IMAD.HI.U32 R2, R54, R20, RZ ;  /* 0x0000001436027227 */ /* 0x000fe200078e00ff */
[----:B------:R-:W-:-:S03]  /*3cd0*/  ISETP.GE.AND P6, PT, R47, RZ, PT ;  /* 0x000000ff2f00720c */ /* 0x000fc60003fc6270 */
[----:B------:R-:W-:Y:S02]  /*3ce0*/  IMAD.MOV R2, RZ, RZ, -R2 ;  /* 0x000000ffff027224 */ /* 0x000fe400078e0a02 */
[--C-:B------:R-:W-:Y:S01]  /*3cf0*/  @!P3 IMAD.IADD R18, R18, 0x1, -R0.reuse ;  /* 0x000000011212b824 */ /* 0x100fe200078e0a00 */
[----:B------:R-:W-:Y:S01]  /*3d00*/  ISETP.GE.AND P3, PT, R49, RZ, PT ;  /* 0x000000ff3100720c */ /* 0x000fe20003f66270 */
[----:B------:R-:W-:Y:S01]  /*3d10*/  @!P0 IMAD.IADD R13, R13, 0x1, -R0 ;  /* 0x000000010d0d8824 */ /* 0x000fe200078e0a00 */
[C---:B------:R-:W-:Y:S01]  /*3d20*/  ISETP.GT.U32.AND P0, PT, R0.reuse, R17, PT ;  /* 0x000000110000720c */ /* 0x040fe20003f04070 */
[C---:B------:R-:W-:Y:S02]  /*3d30*/  IMAD R20, R0.reuse, R2, R20 ;  /* 0x0000000200147224 */ /* 0x040fe400078e0214 */
[----:B------:R-:W-:Y:S01]  /*3d40*/  @!P5 IMAD.IADD R19, R19, 0x1, -R0 ;  /* 0x000000011313d824 */ /* 0x000fe200078e0a00 */
[----:B------:R-:W-:Y:S01]  /*3d50*/  ISETP.GT.U32.AND P5, PT, R0, R18, PT ;  /* 0x000000120000720c */ /* 0x000fe20003fa4070 */
[----:B------:R-:W-:-:S04]  /*3d60*/  IMAD.HI.U32 R2, R54, R21, RZ ;  /* 0x0000001536027227 */ /* 0x000fc800078e00ff */
[----:B------:R-:W-:Y:S01]  /*3d70*/  @!P2 IMAD.MOV R60, RZ, RZ, -R60 ;  /* 0x000000ffff3ca224 */ /* 0x000fe200078e0a3c */
[----:B------:R-:W-:Y:S01]  /*3d80*/  ISETP.GE.AND P2, PT, R44, RZ, PT ;  /* 0x000000ff2c00720c */ /* 0x000fe20003f46270 */
[----:B------:R-:W-:Y:S01]  /*3d90*/  @!P6 IMAD.MOV R16, RZ, RZ, -R16 ;  /* 0x000000ffff10e224 */ /* 0x000fe200078e0a10 */
[----:B------:R-:W-:Y:S01]  /*3da0*/  ISETP.GT.U32.AND P6, PT, R0, R20, PT ;  /* 0x000000140000720c */ /* 0x000fe20003fc4070 */
[----:B------:R-:W-:Y:S01]  /*3db0*/  IMAD.HI.U32 R4, R54, R22, RZ ;  /* 0x0000001636047227 */ /* 0x000fe200078e00ff */
[----:B------:R-:W-:Y:S03]  /*3dc0*/  STL [R1+0x31b8], R60 ;  /* 0x0031b83c01007387 */ /* 0x000fe60000100800 */
[----:B------:R-:W-:Y:S01]  /*3dd0*/  IMAD.MOV R2, RZ, RZ, -R2 ;  /* 0x000000ffff027224 */ /* 0x000fe200078e0a02 */
[----:B------:R-:W-:Y:S01]  /*3de0*/  STL [R1+0x31bc], R9 ;  /* 0x0031bc0901007387 */ /* 0x000fe20000100800 */
[----:B------:R-:W-:-:S02]  /*3df0*/  IMAD.MOV R4, RZ, RZ, -R4 ;  /* 0x000000ffff047224 */ /* 0x000fc400078e0a04 */
[----:B------:R-:W-:Y:S01]  /*3e00*/  IMAD R21, R0, R2, R21 ;  /* 0x0000000200157224 */ /* 0x000fe200078e0215 */
[----:B------:R-:W-:Y:S01]  /*3e10*/  STL [R1+0x31c0], R10 ;  /* 0x0031c00a01007387 */ /* 0x000fe20000100800 */
[----:B------:R-:W-:Y:S01]  /*3e20*/  @!P0 IMAD.IADD R17, R17, 0x1, -R0 ;  /* 0x0000000111118824 */ /* 0x000fe200078e0a00 */
[----:B------:R-:W-:Y:S01]  /*3e30*/  ISETP.GE.AND P0, PT, R48, RZ, PT ;  /* 0x000000ff3000720c */ /* 0x000fe20003f06270 */
[----:B------:R-:W-:Y:S01]  /*3e40*/  IMAD R22, R0, R4, R22 ;  /* 0x0000000400167224 */ /* 0x000fe200078e0216 */
[----:B------:R-:W-:Y:S01]  /*3e50*/  STL [R1+0x31c4], R11 ;  /* 0x0031c40b01007387 */ /* 0x000fe20000100800 */
[--C-:B------:R-:W-:Y:S01]  /*3e60*/  @!P5 IMAD.IADD R18, R18, 0x1, -R0.reuse ;  /* 0x000000011212d824 */ /* 0x100fe200078e0a00 */
[C---:B------:R-:W-:Y:S01]  /*3e70*/  ISETP.GT.U32.AND P5, PT, R0.reuse, R21, PT ;  /* 0x000000150000720c */ /* 0x040fe20003fa4070 */
[----:B------:R-:W-:Y:S01]  /*3e80*/  @!P2 IMAD.MOV R13, RZ, RZ, -R13 ;  /* 0x000000ffff0da224 */ /* 0x000fe200078e0a0d */
[----:B------:R-:W-:Y:S01]  /*3e90*/  ISETP.GT.U32.AND P2, PT, R0, R17, PT ;  /* 0x000000110000720c */ /* 0x000fe20003f44070 */
[----:B------:R-:W-:Y:S01]  /*3ea0*/  @!P6 IMAD.IADD R20, R20, 0x1, -R0 ;  /* 0x000000011414e824 */ /* 0x000fe200078e0a00 */
[C---:B------:R-:W-:Y:S01]  /*3eb0*/  ISETP.GT.U32.AND P6, PT, R0.reuse, R22, PT ;  /* 0x000000160000720c */ /* 0x040fe20003fc4070 */
[----:B------:R-:W-:Y:S01]  /*3ec0*/  @!P1 IMAD.MOV R14, RZ, RZ, -R14 ;  /* 0x000000ffff0e9224 */ /* 0x000fe200078e0a0e */
[----:B------:R-:W-:Y:S01]  /*3ed0*/  ISETP.GT.U32.AND P1, PT, R0, R19, PT ;  /* 0x000000130000720c */ /* 0x000fe20003f24070 */
[----:B------:R-:W-:Y:S01]  /*3ee0*/  @!P4 IMAD.MOV R15, RZ, RZ, -R15 ;  /* 0x000000ffff0fc224 */ /* 0x000fe200078e0a0f */
[----:B------:R-:W-:Y:S01]  /*3ef0*/  STL [R1+0x31c8], R12 ;  /* 0x0031c80c01007387 */ /* 0x000fe20000100800 */
[----:B------:R-:W-:Y:S01]  /*3f00*/  ISETP.GE.AND P4, PT, R50, RZ, PT ;  /* 0x000000ff3200720c */ /* 0x000fe20003f86270 */
[----:B------:R-:W-:-:S02]  /*3f10*/  IMAD.HI.U32 R2, R54, R23, RZ ;  /* 0x0000001736027227 */ /* 0x000fc400078e00ff */
[----:B------:R-:W-:Y:S02]  /*3f20*/  STL [R1+0x31cc], R13 ;  /* 0x0031cc0d01007387 */ /* 0x000fe40000100800 */
[--C-:B------:R-:W-:Y:S01]  /*3f30*/  @!P5 IMAD.IADD R21, R21, 0x1, -R0.reuse ;  /* 0x000000011515d824 */ /* 0x100fe200078e0a00 */
[----:B------:R-:W-:Y:S01]  /*3f40*/  ISETP.GT.U32.AND P5, PT, R0, R20, PT ;  /* 0x000000140000720c */ /* 0x000fe20003fa4070 */
[--C-:B------:R-:W-:Y:S01]  /*3f50*/  @!P2 IMAD.IADD R17, R17, 0x1, -R0.reuse ;  /* 0x000000011111a824 */ /* 0x100fe200078e0a00 */
[----:B------:R-:W-:Y:S01]  /*3f60*/  ISETP.GE.AND P2, PT, R51, RZ, PT ;  /* 0x000000ff3300720c */ /* 0x000fe20003f46270 */
[--C-:B------:R-:W-:Y:S01]  /*3f70*/  @!P6 IMAD.IADD R22, R22, 0x1, -R0.reuse ;  /* 0x000000011616e824 */ /* 0x100fe200078e0a00 */
[----:B------:R-:W-:Y:S01]  /*3f80*/  ISETP.GT.U32.AND P6, PT, R0, R21, PT ;  /* 0x000000150000720c */ /* 0x000fe20003fc4070 */
[----:B------:R-:W-:Y:S01]  /*3f90*/  @!P0 IMAD.MOV R17, RZ, RZ, -R17 ;  /* 0x000000ffff118224 */ /* 0x000fe200078e0a11 */
[----:B------:R-:W-:Y:S01]  /*3fa0*/  STL [R1+0x31d0], R14 ;  /* 0x0031d00e01007387 */ /* 0x000fe20000100800 */
[----:B------:R-:W-:Y:S01]  /*3fb0*/  @!P1 IMAD.IADD R19, R19, 0x1, -R0 ;  /* 0x0000000113139824 */ /* 0x000fe200078e0a00 */
[----:B------:R-:W-:Y:S01]  /*3fc0*/  ISETP.GE.AND P1, PT, R52, RZ, PT ;  /* 0x000000ff3400720c */ /* 0x000fe20003f26270 */
[----:B------:R-:W-:Y:S01]  /*3fd0*/  IMAD.HI.U32 R4, R54, R24, RZ ;  /* 0x0000001836047227 */ /* 0x000fe200078e00ff */
[----:B------:R-:W-:Y:S01]  /*3fe0*/  STL [R1+0x31d4], R15 ;  /* 0x0031d40f01007387 */ /* 0x000fe20000100800 */
[----:B------:R-:W-:-:S03]  /*3ff0*/  ISETP.GE.AND P0, PT, R53, RZ, PT ;  /* 0x000000ff3500720c */ /* 0x000fc60003f06270 */
[----:B------:R-:W-:Y:S04]  /*4000*/  STL [R1+0x31d8], R16 ;  /* 0x0031d81001007387 */ /* 0x000fe80000100800 */
[----:B------:R-:W-:Y:S04]  /*4010*/  STL [R1+0x31dc], R17 ;  /* 0x0031dc1101007387 */ /* 0x000fe80000100800 */
[----:B------:R-:W2:Y:S01]  /*4020*/  LDL.LU R52, [R1+0x3a0] ;  /* 0x0003a00001347983 */ /* 0x000ea20000300800 */
[----:B------:R-:W-:-:S03]  /*4030*/  @!P5 IMAD.IADD R20, R20, 0x1, -R0 ;  /* 0x000000011414d824 */ /* 0x000fc600078e0a00 */
[----:B------:R-:W3:Y:S01]  /*4040*/  LDL.LU R48, [R1+0x3a4] ;  /* 0x0003a40001307983 */ /* 0x000ee20000300800 */
[----:B------:R-:W-:Y:S02]  /*4050*/  @!P6 IMAD.IADD R21, R21, 0x1, -R0 ;  /* 0x000000011515e824 */ /* 0x000fe400078e0a00 */
[----:B------:R-:W-:Y:S01]  /*4060*/  @!P3 IMAD.MOV R18, RZ, RZ, -R18 ;  /* 0x000000ffff12b224 */ /* 0x000fe200078e0a12 */
[----:B------:R-:W4:Y:S01]  /*4070*/  LDL.LU R49, [R1+0x3a8] ;  /* 0x0003a80001317983 */ /* 0x000f220000300800 */
[----:B------:R-:W-:Y:S01]  /*4080*/  @!P4 IMAD.MOV R19, RZ, RZ, -R19 ;  /* 0x000000ffff13c224 */ /* 0x000fe200078e0a13 */
[----:B------:R-:W-:Y:S01]  /*4090*/  ISETP.GE.AND P4, PT, R56, RZ, PT ;  /* 0x000000ff3800720c */ /* 0x000fe20003f86270 */
[----:B------:R-:W-:Y:S01]  /*40a0*/  @!P2 IMAD.MOV R20, RZ, RZ, -R20 ;  /* 0x000000ffff14a224 */ /* 0x000fe200078e0a14 */
[----:B------:R-:W-:Y:S01]  /*40b0*/  STL [R1+0x31e0], R18 ;  /* 0x0031e01201007387 */ /* 0x000fe20000100800 */
[----:B------:R-:W-:Y:S01]  /*40c0*/  @!P1 IMAD.MOV R21, RZ, RZ, -R21 ;  /* 0x000000ffff159224 */ /* 0x000fe200078e0a15 */
[----:B------:R-:W-:Y:S01]  /*40d0*/  ISETP.GE.AND P2, PT, R57, RZ, PT ;  /* 0x000000ff3900720c */ /* 0x000fe20003f46270 */
[----:B------:R-:W-:Y:S01]  /*40e0*/  IMAD.MOV R2, RZ, RZ, -R2 ;  /* 0x000000ffff027224 */ /* 0x000fe200078e0a02 */
[----:B------:R-:W-:Y:S01]  /*40f0*/  STL [R1+0x31e4], R19 ;  /* 0x0031e41301007387 */ /* 0x000fe20000100800 */
[----:B------:R-:W-:Y:S01]  /*4100*/  ISETP.GE.AND P1, PT, R58, RZ, PT ;  /* 0x000000ff3a00720c */ /* 0x000fe20003f26270 */
[----:B------:R-:W-:Y:S01]  /*4110*/  IMAD.MOV R4, RZ, RZ, -R4 ;  /* 0x000000ffff047224 */ /* 0x000fe200078e0a04 */
[----:B------:R-:W-:Y:S01]  /*4120*/  IABS R26, R59 ;  /* 0x0000003b001a7213 */ /* 0x000fe20000000000 */
[----:B------:R-:W-:Y:S01]  /*4130*/  STL [R1+0x31e8], R20 ;  /* 0x0031e81401007387 */ /* 0x000fe20000100800 */
[C---:B------:R-:W-:Y:S01]  /*4140*/  IMAD R23, R0.reuse, R2, R23 ;  /* 0x0000000200177224 */ /* 0x040fe200078e0217 */
[C---:B------:R-:W-:Y:S01]  /*4150*/  ISETP.GT.U32.AND P3, PT, R0.reuse, R22, PT ;  /* 0x000000160000720c */ /* 0x040fe20003f64070 */
[----:B------:R-:W-:Y:S01]  /*4160*/  IMAD R24, R0, R4, R24 ;  /* 0x0000000400187224 */ /* 0x000fe200078e0218 */
[----:B------:R0:W-:Y:S01]  /*4170*/  STL [R1+0x31ec], R21 ;  /* 0x0031ec1501007387 */ /* 0x0001e20000100800 */
[----:B------:R-:W-:Y:S01]  /*4180*/  IMAD.HI.U32 R2, R54, R25, RZ ;  /* 0x0000001936027227 */ /* 0x000fe200078e00ff */
[----:B------:R-:W-:-:S02]  /*4190*/  ISETP.GT.U32.AND P5, PT, R0, R23, PT ;  /* 0x000000170000720c */ /* 0x000fc40003fa4070 */
[----:B------:R-:W4:Y:S01]  /*41a0*/  LDL.LU R50, [R1+0x3ac] ;  /* 0x0003ac0001327983 */ /* 0x000f220000300800 */
[C---:B------:R-:W-:Y:S01]  /*41b0*/  ISETP.GT.U32.AND P6, PT, R0.reuse, R24, PT ;  /* 0x000000180000720c */ /* 0x040fe20003fc4070 */
[----:B------:R-:W-:Y:S02]  /*41c0*/  IMAD.MOV R2, RZ, RZ, -R2 ;  /* 0x000000ffff027224 */ /* 0x000fe400078e0a02 */
[----:B------:R-:W4:Y:S02]  /*41d0*/  LDL.LU R53, [R1+0x3b0] ;  /* 0x0003b00001357983 */ /* 0x000f240000300800 */
[----:B------:R-:W-:Y:S01]  /*41e0*/  IMAD R25, R0, R2, R25 ;  /* 0x0000000200197224 */ /* 0x000fe200078e0219 */
[----:B0-----:R-:W0:Y:S01]  /*41f0*/  LDC R21, c[0x0][0x23c] ;  /* 0x00008f00ff157b82 */ /* 0x001e220000000800 */
[----:B------:R-:W4:Y:S01]  /*4200*/  LDL.LU R51, [R1+0x3b4] ;  /* 0x0003b40001337983 */ /* 0x000f220000300800 */
[--C-:B------:R-:W-:Y:S02]  /*4210*/  @!P3 IMAD.IADD R22, R22, 0x1, -R0.reuse ;  /* 0x000000011616b824 */ /* 0x100fe400078e0a00 */
[----:B------:R-:W-:Y:S01]  /*4220*/  @!P5 IMAD.IADD R23, R23, 0x1, -R0 ;  /* 0x000000011717d824 */ /* 0x000fe200078e0a00 */
[----:B------:R-:W4:Y:S01]  /*4230*/  LDL.LU R56, [R1+0x3b8] ;  /* 0x0003b80001387983 */ /* 0x000f220000300800 */
[----:B------:R-:W-:Y:S01]  /*4240*/  IMAD.HI.U32 R4, R54, R26, RZ ;  /* 0x0000001a36047227 */ /* 0x000fe200078e00ff */
[----:B------:R-:W-:-:S02]  /*4250*/  ISETP.GT.U32.AND P3, PT, R0, R25, PT ;  /* 0x000000190000720c */ /* 0x000fc40003f64070 */
[----:B------:R-:W4:Y:S04]  /*4260*/  LDL.LU R57, [R1+0x3bc] ;  /* 0x0003bc0001397983 */ /* 0x000f280000300800 */
[----:B------:R-:W4:Y:S01]  /*4270*/  LDL.LU R58, [R1+0x3c0] ;  /* 0x0003c000013a7983 */ /* 0x000f220000300800 */
[----:B------:R-:W-:-:S13]  /*4280*/  ISETP.GT.U32.AND P5, PT, R0, R23, PT ;  /* 0x000000170000720c */ /* 0x000fda0003fa4070 */
[--C-:B------:R-:W-:Y:S01]  /*4290*/  @!P5 IMAD.IADD R23, R23, 0x1, -R0.reuse ;  /* 0x000000011717d824 */ /* 0x100fe200078e0a00 */
[----:B------:R-:W-:Y:S02]  /*42a0*/  ISETP.GE.AND P5, PT, R59, RZ, PT ;  /* 0x000000ff3b00720c */ /* 0x000fe40003fa6270 */
[----:B------:R-:W4:Y:S01]  /*42b0*/  LDL.LU R59, [R1+0x3c4] ;  /* 0x0003c400013b7983 */ /* 0x000f220000300800 */
[----:B------:R-:W-:-:S05]  /*42c0*/  @!P6 IMAD.IADD R24, R24, 0x1, -R0 ;  /* 0x000000011818e824 */ /* 0x000fca00078e0a00 */
[----:B------:R-:W-:Y:S01]  /*42d0*/  ISETP.GT.U32.AND P6, PT, R0, R24, PT ;  /* 0x000000180000720c */ /* 0x000fe20003fc4070 */
[----:B------:R-:W-:-:S04]  /*42e0*/  IMAD.MOV R4, RZ, RZ, -R4 ;  /* 0x000000ffff047224 */ /* 0x000fc800078e0a04 */
[----:B------:R-:W-:Y:S02]  /*42f0*/  IMAD R26, R0, R4, R26 ;  /* 0x00000004001a7224 */ /* 0x000fe400078e021a */
[----:B------:R-:W-:-:S06]  /*4300*/  @!P3 IMAD.IADD R25, R25, 0x1, -R0 ;  /* 0x000000011919b824 */ /* 0x000fcc00078e0a00 */
[----:B------:R-:W-:Y:S01]  /*4310*/  @!P6 IMAD.IADD R24, R24, 0x1, -R0 ;  /* 0x000000011818e824 */ /* 0x000fe200078e0a00 */
[C---:B------:R-:W-:Y:S02]  /*4320*/  ISETP.GT.U32.AND P6, PT, R0.reuse, R26, PT ;  /* 0x0000001a0000720c */ /* 0x040fe40003fc4070 */
[----:B------:R-:W-:-:S11]  /*4330*/  ISETP.GT.U32.AND P3, PT, R0, R25, PT ;  /* 0x000000190000720c */ /* 0x000fd60003f64070 */
[--C-:B------:R-:W-:Y:S02]  /*4340*/  @!P6 IMAD.IADD R26, R26, 0x1, -R0.reuse ;  /* 0x000000011a1ae824 */ /* 0x100fe400078e0a00 */
[----:B------:R-:W-:Y:S02]  /*4350*/  @!P3 IMAD.IADD R25, R25, 0x1, -R0 ;  /* 0x000000011919b824 */ /* 0x000fe400078e0a00 */
[----:B------:R-:W-:Y:S02]  /*4360*/  @!P2 IMAD.MOV R24, RZ, RZ, -R24 ;  /* 0x000000ffff18a224 */ /* 0x000fe400078e0a18 */
[----:B------:R-:W-:Y:S02]  /*4370*/  @!P4 IMAD.MOV R23, RZ, RZ, -R23 ;  /* 0x000000ffff17c224 */ /* 0x000fe400078e0a17 */
[----:B------:R-:W-:Y:S01]  /*4380*/  @!P0 IMAD.MOV R22, RZ, RZ, -R22 ;  /* 0x000000ffff168224 */ /* 0x000fe200078e0a16 */
[----:B------:R-:W-:-:S13]  /*4390*/  ISETP.GT.U32.AND P0, PT, R0, R26, PT ;  /* 0x0000001a0000720c */ /* 0x000fda0003f04070 */
[----:B------:R-:W-:-:S04]  /*43a0*/  @!P0 IMAD.IADD R26, R26, 0x1, -R0 ;  /* 0x000000011a1a8824 */ /* 0x000fc800078e0a00 */
[----:B------:R-:W-:Y:S02]  /*43b0*/  @!P5 IMAD.MOV R26, RZ, RZ, -R26 ;  /* 0x000000ffff1ad224 */ /* 0x000fe400078e0a1a */
[----:B------:R-:W-:Y:S01]  /*43c0*/  @!P1 IMAD.MOV R25, RZ, RZ, -R25 ;  /* 0x000000ffff199224 */ /* 0x000fe200078e0a19 */
[----:B--2---:R-:W-:Y:S02]  /*43d0*/  IABS R27, R52 ;  /* 0x00000034001b7213 */ /* 0x004fe40000000000 */
[----:B---3--:R-:W-:-:S03]  /*43e0*/  IABS R28, R48 ;  /* 0x00000030001c7213 */ /* 0x008fc60000000000 */
[----:B------:R-:W-:Y:S01]  /*43f0*/  IMAD.HI.U32 R2, R54, R27, RZ ;  /* 0x0000001b36027227 */ /* 0x000fe200078e00ff */
[----:B----4-:R-:W-:-:S03]  /*4400*/  IABS R29, R49 ;  /* 0x00000031001d7213 */ /* 0x010fc60000000000 */
[----:B------:R-:W-:-:S04]  /*4410*/  IMAD.HI.U32 R4, R54, R28, RZ ;  /* 0x0000001c36047227 */ /* 0x000fc800078e00ff */
[----:B------:R-:W-:Y:S02]  /*4420*/  IMAD.MOV R5, RZ, RZ, -R2 ;  /* 0x000000ffff057224 */ /* 0x000fe400078e0a02 */
[----:B------:R-:W-:Y:S02]  /*4430*/  IMAD.MOV R4, RZ, RZ, -R4 ;  /* 0x000000ffff047224 */ /* 0x000fe400078e0a04 */
[----:B------:R-:W-:-:S04]  /*4440*/  IMAD.HI.U32 R2, R54, R29, RZ ;  /* 0x0000001d36027227 */ /* 0x000fc800078e00ff */
[----:B------:R-:W-:Y:S02]  /*4450*/  IMAD R28, R0, R4, R28 ;  /* 0x00000004001c7224 */ /* 0x000fe400078e021c */
[----:B------:R-:W-:Y:S01]  /*4460*/  IMAD.MOV R2, RZ, RZ, -R2 ;  /* 0x000000ffff027224 */ /* 0x000fe200078e0a02 */
[----:B------:R-:W-:-:S03]  /*4470*/  IABS R30, R50 ;  /* 0x00000032001e7213 */ /* 0x000fc60000000000 */
[C---:B------:R-:W-:Y:S01]  /*4480*/  IMAD R29, R0.reuse, R2, R29 ;  /* 0x00000002001d7224 */ /* 0x040fe200078e021d */
[C---:B------:R-:W-:Y:S01]  /*4490*/  ISETP.GT.U32.AND P6, PT, R0.reuse, R28, PT ;  /* 0x0000001c0000720c */ /* 0x040fe20003fc4070 */
[----:B------:R-:W-:Y:S02]  /*44a0*/  IMAD R27, R0, R5, R27 ;  /* 0x00000005001b7224 */ /* 0x000fe400078e021b */
[----:B------:R-:W-:-:S04]  /*44b0*/  IMAD.HI.U32 R2, R54, R30, RZ ;  /* 0x0000001e36027227 */ /* 0x000fc800078e00ff */
[----:B------:R-:W-:Y:S01]  /*44c0*/  IMAD.MOV R2, RZ, RZ, -R2 ;  /* 0x000000ffff027224 */ /* 0x000fe200078e0a02 */
[----:B------:R-:W-:-:S03]  /*44d0*/  ISETP.GT.U32.AND P3, PT, R0, R27, PT ;  /* 0x0000001b0000720c */ /* 0x000fc60003f64070 */
[----:B------:R-:W-:Y:S01]  /*44e0*/  IMAD R30, R0, R2, R30 ;  /* 0x00000002001e7224 */ /* 0x000fe200078e021e */
[----:B------:R-:W-:Y:S01]  /*44f0*/  IABS R33, R56 ;  /* 0x0000003800217213 */ /* 0x000fe20000000000 */
[----:B------:R-:W-:-:S03]  /*4500*/  @!P6 IMAD.IADD R28, R28, 0x1, -R0 ;  /* 0x000000011c1ce824 */ /* 0x000fc600078e0a00 */
[----:B------:R-:W-:Y:S01]  /*4510*/  ISETP.GT.U32.AND P6, PT, R0, R30, PT ;  /* 0x0000001e0000720c */ /* 0x000fe20003fc4070 */
[----:B------:R-:W-:Y:S01]  /*4520*/  IMAD.HI.U32 R4, R54, R33, RZ ;  /* 0x0000002136047227 */ /* 0x000fe200078e00ff */
[----:B------:R-:W-:-:S03]  /*4530*/  ISETP.GT.U32.AND P2, PT, R0, R28, PT ;  /* 0x0000001c0000720c */ /* 0x000fc60003f44070 */
[----:B------:R-:W-:Y:S01]  /*4540*/  @!P3 IMAD.IADD R27, R27, 0x1, -R0 ;  /* 0x000000011b1bb824 */ /* 0x000fe200078e0a00 */
[C---:B------:R-:W-:Y:S01]  /*4550*/  ISETP.GT.U32.AND P3, PT, R0.reuse, R29, PT ;  /* 0x0000001d0000720c */ /* 0x040fe20003f64070 */
[----:B------:R-:W-:Y:S01]  /*4560*/  IMAD.MOV R4, RZ, RZ, -R4 ;  /* 0x000000ffff047224 */ /* 0x000fe200078e0a04 */
[----:B------:R-:W-:Y:S02]  /*4570*/  IABS R32, R51 ;  /* 0x0000003300207213 */ /* 0x000fe40000000000 */
[----:B------:R-:W-:Y:S01]  /*4580*/  IABS R34, R57 ;  /* 0x0000003900227213 */ /* 0x000fe20000000000 */
[----:B------:R-:W-:Y:S02]  /*4590*/  IMAD R33, R0, R4, R33 ;  /* 0x0000000400217224 */ /* 0x000fe400078e0221 */
[--C-:B------:R-:W-:Y:S01]  /*45a0*/  @!P6 IMAD.IADD R30, R30, 0x1, -R0.reuse ;  /* 0x000000011e1ee824 */ /* 0x100fe200078e0a00 */
[----:B------:R-:W-:Y:S01]  /*45b0*/  ISETP.GT.U32.AND P4, PT, R0, R27, PT ;  /* 0x0000001b0000720c */ /* 0x000fe20003f84070 */
[----:B------:R-:W-:Y:S01]  /*45c0*/  @!P2 IMAD.IADD R28, R28, 0x1, -R0 ;  /* 0x000000011c1ca824 */ /* 0x000fe200078e0a00 */
[----:B------:R-:W-:Y:S01]  /*45d0*/  ISETP.GT.U32.AND P2, PT, R0, R33, PT ;  /* 0x000000210000720c */ /* 0x000fe20003f44070 */
[----:B------:R-:W-:Y:S01]  /*45e0*/  IMAD.HI.U32 R5, R54, R32, RZ ;  /* 0x0000002036057227 */ /* 0x000fe200078e00ff */
[----:B------:R-:W-:-:S03]  /*45f0*/  ISETP.GT.U32.AND P6, PT, R0, R30, PT ;  /* 0x0000001e0000720c */ /* 0x000fc60003fc4070 */
[----:B------:R-:W-:-:S04]  /*4600*/  IMAD.HI.U32 R2, R54, R34, RZ ;  /* 0x0000002236027227 */ /* 0x000fc800078e00ff */
[----:B------:R-:W-:Y:S01]  /*4610*/  @!P3 IMAD.IADD R29, R29, 0x1, -R0 ;  /* 0x000000011d1db824 */ /* 0x000fe200078e0a00 */
[----:B------:R-:W-:Y:S01]  /*4620*/  ISETP.GE.AND P3, PT, R52, RZ, PT ;  /* 0x000000ff3400720c */ /* 0x000fe20003f66270 */
[----:B------:R-:W-:Y:S01]  /*4630*/  IMAD.MOV R5, RZ, RZ, -R5 ;  /* 0x000000ffff057224 */ /* 0x000fe200078e0a05 */
[----:B------:R-:W2:Y:S01]  /*4640*/  LDL.LU R52, [R1+0x3c8] ;  /* 0x0003c80001347983 */ /* 0x000ea20000300800 */
[----:B------:R-:W-:Y:S02]  /*4650*/  IMAD.MOV R2, RZ, RZ, -R2 ;  /* 0x000000ffff027224 */ /* 0x000fe400078e0a02 */
[C---:B------:R-:W-:Y:S02]  /*4660*/  IMAD R32, R0.reuse, R5, R32 ;  /* 0x0000000500207224 */ /* 0x040fe400078e0220 */
[C---:B------:R-:W-:Y:S02]  /*4670*/  IMAD R34, R0.reuse, R2, R34 ;  /* 0x0000000200227224 */ /* 0x040fe400078e0222 */
[--C-:B------:R-:W-:Y:S01]  /*4680*/  @!P4 IMAD.IADD R27, R27, 0x1, -R0.reuse ;  /* 0x000000011b1bc824 */ /* 0x100fe200078e0a00 */
[----:B------:R-:W-:Y:S01]  /*4690*/  ISETP.GT.U32.AND P4, PT, R0, R32, PT ;  /* 0x000000200000720c */ /* 0x000fe20003f84070 */
[--C-:B------:R-:W-:Y:S01]  /*46a0*/  @!P6 IMAD.IADD R30, R30, 0x1, -R0.reuse ;  /* 0x000000011e1ee824 */ /* 0x100fe200078e0a00 */
[----:B------:R-:W-:Y:S01]  /*46b0*/  IABS R31, R53 ;  /* 0x00000035001f7213 */ /* 0x000fe20000000000 */
[----:B------:R-:W-:Y:S01]  /*46c0*/  @!P2 IMAD.IADD R33, R33, 0x1, -R0 ;  /* 0x000000012121a824 */ /* 0x000fe200078e0a00 */
[----:B------:R-:W-:Y:S01]  /*46d0*/  STL [R1+0x31f0], R22 ;  /* 0x0031f01601007387 */ /* 0x000fe20000100800 */
[----:B------:R-:W-:-:S02]  /*46e0*/  ISETP.GT.U32.AND P6, PT, R0, R34, PT ;  /* 0x000000220000720c */ /* 0x000fc40003fc4070 */
[----:B------:R-:W-:Y:S02]  /*46f0*/  ISETP.GE.AND P2, PT, R53, RZ, PT ;  /* 0x000000ff3500720c */ /* 0x000fe40003f46270 */
[----:B------:R-:W3:Y:S04]  /*4700*/  LDL.LU R53, [R1+0x3cc] ;  /* 0x0003cc0001357983 */ /* 0x000ee80000300800 */
[----:B------:R-:W-:Y:S02]  /*4710*/  @!P4 IMAD.IADD R32, R32, 0x1, -R0 ;  /* 0x000000012020c824 */ /* 0x000fe400078e0a00 */
[----:B------:R-:W-:-:S03]  /*4720*/  @!P3 IMAD.MOV R27, RZ, RZ, -R27 ;  /* 0x000000ffff1bb224 */ /* 0x000fc600078e0a1b */
[----:B------:R-:W-:Y:S01]  /*4730*/  @!P6 IMAD.IADD R34, R34, 0x1, -R0 ;  /* 0x000000012222e824 */ /* 0x000fe200078e0a00 */
[----:B------:R-:W-:-:S04]  /*4740*/  ISETP.GT.U32.AND P3, PT, R0, R32, PT ;  /* 0x000000200000720c */ /* 0x000fc80003f64070 */
[----:B------:R-:W-:Y:S02]  /*4750*/  ISETP.GT.U32.AND P5, PT, R0, R34, PT ;  /* 0x000000220000720c */ /* 0x000fe40003fa4070 */
[----:B------:R-:W-:-:S07]  /*4760*/  IABS R35, R58 ;  /* 0x0000003a00237213 */ /* 0x000fce0000000000 */
[--C-:B------:R-:W-:Y:S01]  /*4770*/  @!P3 IMAD.IADD R32, R32, 0x1, -R0.reuse ;  /* 0x000000012020b824 */ /* 0x100fe200078e0a00 */
[----:B------:R-:W-:Y:S02]  /*4780*/  ISETP.GE.AND P3, PT, R56, RZ, PT ;  /* 0x000000ff3800720c */ /* 0x000fe40003f66270 */
[----:B------:R-:W4:Y:S01]  /*4790*/  LDL.LU R56, [R1+0x3d0] ;  /* 0x0003d00001387983 */ /* 0x000f220000300800 */
[----:B------:R-:W-:Y:S01]  /*47a0*/  @!P5 IMAD.IADD R34, R34, 0x1, -R0 ;  /* 0x000000012222d824 */ /* 0x000fe200078e0a00 */
[----:B------:R-:W-:Y:S02]  /*47b0*/  ISETP.GE.AND P5, PT, R58, RZ, PT ;  /* 0x000000ff3a00720c */ /* 0x000fe40003fa6270 */
[----:B------:R-:W4:Y:S01]  /*47c0*/  LDL.LU R58, [R1+0x3d4] ;  /* 0x0003d400013a7983 */ /* 0x000f220000300800 */
[----:B------:R-:W-:-:S04]  /*47d0*/  IMAD.HI.U32 R6, R54, R31, RZ ;  /* 0x0000001f36067227 */ /* 0x000fc800078e00ff */
[----:B------:R-:W-:-:S04]  /*47e0*/  IMAD.MOV R6, RZ, RZ, -R6 ;  /* 0x000000ffff067224 */ /* 0x000fc800078e0a06 */
[----:B------:R-:W-:-:S05]  /*47f0*/  IMAD R31, R0, R6, R31 ;  /* 0x00000006001f7224 */ /* 0x000fca00078e021f */
[C---:B------:R-:W-:Y:S02]  /*4800*/  ISETP.GT.U32.AND P0, PT, R0.reuse, R31, PT ;  /* 0x0000001f0000720c */ /* 0x040fe40003f04070 */
[----:B------:R-:W-:Y:S01]  /*4810*/  ISETP.GT.U32.AND P1, PT, R0, R29, PT ;  /* 0x0000001d0000720c */ /* 0x000fe20003f24070 */
[----:B------:R-:W-:-:S04]  /*4820*/  IMAD.HI.U32 R4, R54, R35, RZ ;  /* 0x0000002336047227 */ /* 0x000fc800078e00ff */
[----:B------:R-:W-:-:S06]  /*4830*/  IMAD.MOV R4, RZ, RZ, -R4 ;  /* 0x000000ffff047224 */ /* 0x000fcc00078e0a04 */
[--C-:B------:R-:W-:Y:S01]  /*4840*/  @!P0 IMAD.IADD R31, R31, 0x1, -R0.reuse ;  /* 0x000000011f1f8824 */ /* 0x100fe200078e0a00 */
[----:B------:R-:W-:Y:S01]  /*4850*/  ISETP.GE.AND P0, PT, R49, RZ, PT ;  /* 0x000000ff3100720c */ /* 0x000fe20003f06270 */
[----:B------:R-:W-:Y:S02]  /*4860*/  @!P1 IMAD.IADD R29, R29, 0x1, -R0 ;  /* 0x000000011d1d9824 */ /* 0x000fe400078e0a00 */
[----:B------:R-:W-:-:S10]  /*4870*/  IMAD R35, R0, R4, R35 ;  /* 0x0000000400237224 */ /* 0x000fd400078e0223 */
[----:B------:R-:W-:Y:S01]  /*4880*/  @!P0 IMAD.MOV R29, RZ, RZ, -R29 ;  /* 0x000000ffff1d8224 */ /* 0x000fe200078e0a1d */
[----:B------:R-:W-:Y:S02]  /*4890*/  ISETP.GT.U32.AND P0, PT, R0, R35, PT ;  /* 0x000000230000720c */ /* 0x000fe40003f04070 */
[----:B------:R-:W-:-:S11]  /*48a0*/  IABS R36, R59 ;  /* 0x0000003b00247213 */ /* 0x000fd60000000000 */
[----:B------:R-:W-:Y:S01]  /*48b0*/  @!P0 IMAD.IADD R35, R35, 0x1, -R0 ;  /* 0x0000000123238824 */ /* 0x000fe200078e0a00 */
[----:B------:R-:W-:Y:S02]  /*48c0*/  ISETP.GE.AND P0, PT, R59, RZ, PT ;  /* 0x000000ff3b00720c */ /* 0x000fe40003f06270 */
[----:B------:R-:W4:Y:S01]  /*48d0*/  LDL.LU R59, [R1+0x3d8] ;  /* 0x0003d800013b7983 */ /* 0x000f220000300800 */
[----:B------:R-:W-:Y:S01]  /*48e0*/  ISETP.GE.AND P1, PT, R48, RZ, PT ;  /* 0x000000ff3000720c */ /* 0x000fe20003f26270 */
[----:B------:R-:W-:-:S12]  /*48f0*/  IMAD.HI.U32 R2, R54, R36, RZ ;  /* 0x0000002436027227 */ /* 0x000fd800078e00ff */
[----:B------:R-:W-:Y:S01]  /*4900*/  @!P1 IMAD.MOV R28, RZ, RZ, -R28 ;  /* 0x000000ffff1c9224 */ /* 0x000fe200078e0a1c */
[C---:B------:R-:W-:Y:S01]  /*4910*/  ISETP.GT.U32.AND P1, PT, R0.reuse, R33, PT ;  /* 0x000000210000720c */ /* 0x040fe20003f24070 */
[----:B------:R-:W-:Y:S01]  /*4920*/  IMAD.MOV R2, RZ, RZ, -R2 ;  /* 0x000000ffff027224 */ /* 0x000fe200078e0a02 */
[----:B------:R-:W-:Y:S02]  /*4930*/  ISETP.GT.U32.AND P6, PT, R0, R31, PT ;  /* 0x0000001f0000720c */ /* 0x000fe40003fc4070 */
[----:B------:R-:W-:Y:S01]  /*4940*/  ISETP.GE.AND P4, PT, R50, RZ, PT ;  /* 0x000000ff3200720c */ /* 0x000fe20003f86270 */
[----:B------:R-:W-:-:S08]  /*4950*/  IMAD R36, R0, R2, R36 ;  /* 0x0000000200247224 */ /* 0x000fd000078e0224 */
[--C-:B------:R-:W-:Y:S01]  /*4960*/  @!P1 IMAD.IADD R33, R33, 0x1, -R0.reuse ;  /* 0x0000000121219824 */ /* 0x100fe200078e0a00 */
[----:B------:R-:W-:Y:S02]  /*4970*/  ISETP.GE.AND P1, PT, R57, RZ, PT ;  /* 0x000000ff3900720c */ /* 0x000fe40003f26270 */
[----:B------:R-:W4:Y:S01]  /*4980*/  LDL.LU R57, [R1+0x3dc] ;  /* 0x0003dc0001397983 */ /* 0x000f220000300800 */
[----:B------:R-:W-:Y:S02]  /*4990*/  @!P3 IMAD.MOV R33, RZ, RZ, -R33 ;  /* 0x000000ffff21b224 */ /* 0x000fe400078e0a21 */
[----:B------:R-:W-:Y:S01]  /*49a0*/  @!P6 IMAD.IADD R31, R31, 0x1, -R0 ;  /* 0x000000011f1fe824 */ /* 0x000fe200078e0a00 */
[----:B------:R-:W-:Y:S01]  /*49b0*/  ISETP.GT.U32.AND P6, PT, R0, R36, PT ;  /* 0x000000240000720c */ /* 0x000fe20003fc4070 */
[----:B------:R-:W-:Y:S01]  /*49c0*/  @!P4 IMAD.MOV R30, RZ, RZ, -R30 ;  /* 0x000000ffff1ec224 */ /* 0x000fe200078e0a1e */
[----:B------:R-:W-:-:S05]  /*49d0*/  ISETP.GE.AND P4, PT, R51, RZ, PT ;  /* 0x000000ff3300720c */ /* 0x000fca0003f86270 */
[----:B------:R-:W-:-:S06]  /*49e0*/  @!P1 IMAD.MOV R34, RZ, RZ, -R34 ;  /* 0x000000ffff229224 */ /* 0x000fcc00078e0a22 */
[----:B------:R-:W-:Y:S02]  /*49f0*/  @!P6 IMAD.IADD R36, R36, 0x1, -R0 ;  /* 0x000000012424e824 */ /* 0x000fe400078e0a00 */
[----:B------:R-:W-:-:S03]  /*4a00*/  @!P4 IMAD.MOV R32, RZ, RZ, -R32 ;  /* 0x000000ffff20c224 */ /* 0x000fc600078e0a20 */
[----:B------:R-:W-:-:S13]  /*4a10*/  ISETP.GT.U32.AND P4, PT, R0, R36, PT ;  /* 0x000000240000720c */ /* 0x000fda0003f84070 */
[----:B------:R-:W-:Y:S02]  /*4a20*/  @!P4 IMAD.IADD R36, R36, 0x1, -R0 ;  /* 0x000000012424c824 */ /* 0x000fe400078e0a00 */
[----:B------:R-:W-:Y:S01]  /*4a30*/  @!P2 IMAD.MOV R31, RZ, RZ, -R31 ;  /* 0x000000ffff1fa224 */ /* 0x000fe200078e0a1f */
[----:B------:R-:W-:Y:S01]  /*4a40*/  ISETP.GT.U32.AND P2, PT, R0, R35, PT ;  /* 0x000000230000720c */ /* 0x000fe20003f44070 */
[----:B------:R-:W-:Y:S01]  /*4a50*/  @!P0 IMAD.MOV R36, RZ, RZ, -R36 ;  /* 0x000000ffff248224 */ /* 0x000fe200078e0a24 */
[----:B--2---:R-:W-:Y:S02]  /*4a60*/  IABS R2, R52 ;  /* 0x0000003400027213 */ /* 0x004fe40000000000 */
[----:B------:R-:W-:Y:S02]  /*4a70*/  ISETP.GE.AND P3, PT, R52, RZ, PT ;  /* 0x000000ff3400720c */ /* 0x000fe40003f66270 */
[----:B------:R-:W2:Y:S01]  /*4a80*/  LDL.LU R52, [R1+0x3e0] ;  /* 0x0003e00001347983 */ /* 0x000ea20000300800 */
[----:B------:R-:W-:-:S04]  /*4a90*/  IMAD.HI.U32 R4, R54, R2, RZ ;  /* 0x0000000236047227 */ /* 0x000fc800078e00ff */
[----:B------:R-:W-:Y:S01]  /*4aa0*/  IMAD.MOV R5, RZ, RZ, -R4 ;  /* 0x000000ffff057224 */ /* 0x000fe200078e0a04 */
[----:B---3--:R-:W-:Y:S02]  /*4ab0*/  IABS R4, R53 ;  /* 0x0000003500047213 */ /* 0x008fe40000000000 */
[----:B------:R-:W-:Y:S02]  /*4ac0*/  ISETP.GE.AND P1, PT, R53, RZ, PT ;  /* 0x000000ff3500720c */ /* 0x000fe40003f26270 */
[----:B------:R-:W3:Y:S01]  /*4ad0*/  LDL.LU R53, [R1+0x3e4] ;  /* 0x0003e40001357983 */ /* 0x000ee20000300800 */
[----:B----4-:R-:W-:Y:S02]  /*4ae0*/  ISETP.GE.AND P4, PT, R58, RZ, PT ;  /* 0x000000ff3a00720c */ /* 0x010fe40003f86270 */
[----:B------:R-:W-:Y:S02]  /*4af0*/  IABS R6, R58 ;  /* 0x0000003a00067213 */ /* 0x000fe40000000000 */
[----:B------:R-:W4:Y:S04]  /*4b00*/  LDL.LU R58, [R1+0x3e8] ;  /* 0x0003e800013a7983 */ /* 0x000f280000300800 */
[----:B------:R-:W4:Y:S01]  /*4b10*/  LDL.LU R49, [R1+0x3ec] ;  /* 0x0003ec0001317983 */ /* 0x000f220000300800 */
[----:B------:R-:W-:Y:S01]  /*4b20*/  @!P2 IMAD.IADD R35, R35, 0x1, -R0 ;  /* 0x000000012323a824 */ /* 0x000fe200078e0a00 */
[----:B------:R-:W-:-:S02]  /*4b30*/  IABS R8, R56 ;  /* 0x0000003800087213 */ /* 0x000fc40000000000 */
[----:B------:R-:W-:Y:S02]  /*4b40*/  ISETP.GE.AND P2, PT, R56, RZ, PT ;  /* 0x000000ff3800720c */ /* 0x000fe40003f46270 */
[----:B------:R-:W4:Y:S01]  /*4b50*/  LDL.LU R56, [R1+0x3f0] ;  /* 0x0003f00001387983 */ /* 0x000f220000300800 */
[----:B------:R-:W-:Y:S02]  /*4b60*/  IABS R7, R59 ;  /* 0x0000003b00077213 */ /* 0x000fe40000000000 */
[----:B------:R-:W-:Y:S02]  /*4b70*/  ISETP.GE.AND P0, PT, R59, RZ, PT ;  /* 0x000000ff3b00720c */ /* 0x000fe40003f06270 */
[----:B------:R-:W4:Y:S01]  /*4b80*/  LDL.LU R59, [R1+0x3f4] ;  /* 0x0003f400013b7983 */ /* 0x000f220000300800 */
[----:B------:R-:W-:Y:S02]  /*4b90*/  IMAD R2, R0, R5, R2 ;  /* 0x0000000500027224 */ /* 0x000fe400078e0202 */
[----:B------:R-:W-:-:S04]  /*4ba0*/  IMAD.HI.U32 R5, R54, R4, RZ ;  /* 0x0000000436057227 */ /* 0x000fc800078e00ff */
[----:B------:R-:W-:Y:S01]  /*4bb0*/  IMAD.MOV R5, RZ, RZ, -R5 ;  /* 0x000000ffff057224 */ /* 0x000fe200078e0a05 */
[----:B------:R-:W-:-:S03]  /*4bc0*/  ISETP.GT.U32.AND P6, PT, R0, R2, PT ;  /* 0x000000020000720c */ /* 0x000fc60003fc4070 */
[----:B------:R-:W-:Y:S02]  /*4bd0*/  IMAD R4, R0, R5, R4 ;  /* 0x0000000500047224 */ /* 0x000fe400078e0204 */
[----:B------:R-:W-:-:S03]  /*4be0*/  @!P5 IMAD.MOV R35, RZ, RZ, -R35 ;  /* 0x000000ffff23d224 */ /* 0x000fc600078e0a23 */
[----:B------:R-:W-:Y:S01]  /*4bf0*/  ISETP.GT.U32.AND P5, PT, R0, R4, PT ;  /* 0x000000040000720c */ /* 0x000fe20003fa4070 */
[----:B------:R-:W-:-:S04]  /*4c00*/  IMAD.HI.U32 R37, R54, R8, RZ ;  /* 0x0000000836257227 */ /* 0x000fc800078e00ff */
[----:B------:R-:W-:Y:S02]  /*4c10*/  @!P6 IMAD.IADD R2, R2, 0x1, -R0 ;  /* 0x000000010202e824 */ /* 0x000fe400078e0a00 */
[----:B------:R-:W-:-:S03]  /*4c20*/  IMAD.MOV R37, RZ, RZ, -R37 ;  /* 0x000000ffff257224 */ /* 0x000fc600078e0a25 */
[----:B------:R-:W-:-:S03]  /*4c30*/  ISETP.GT.U32.AND P6, PT, R0, R2, PT ;  /* 0x000000020000720c */ /* 0x000fc60003fc4070 */
[----:B------:R-:W-:Y:S02]  /*4c40*/  @!P5 IMAD.IADD R4, R4, 0x1, -R0 ;  /* 0x000000010404d824 */ /* 0x000fe400078e0a00 */
[----:B------:R-:W-:Y:S02]  /*4c50*/  IMAD R8, R0, R37, R8 ;  /* 0x0000002500087224 */ /* 0x000fe400078e0208 */
[----:B------:R-:W-:Y:S01]  /*4c60*/  IMAD.HI.U32 R37, R54, R6, RZ ;  /* 0x0000000636257227 */ /* 0x000fe200078e00ff */
[----:B------:R-:W-:-:S03]  /*4c70*/  ISETP.GT.U32.AND P5, PT, R0, R4, PT ;  /* 0x000000040000720c */ /* 0x000fc60003fa4070 */
[----:B------:R-:W-:Y:S02]  /*4c80*/  IMAD.MOV R37, RZ, RZ, -R37 ;  /* 0x000000ffff257224 */ /* 0x000fe400078e0a25 */
[----:B------:R-:W-:-:S04]  /*4c90*/  IMAD.HI.U32 R41, R54, R7, RZ ;  /* 0x0000000736297227 */ /* 0x000fc800078e00ff */
[----:B------:R-:W-:Y:S02]  /*4ca0*/  @!P6 IMAD.IADD R2, R2, 0x1, -R0 ;  /* 0x000000010202e824 */ /* 0x000fe400078e0a00 */
[----:B------:R-:W-:Y:S02]  /*4cb0*/  IMAD R6, R0, R37, R6 ;  /* 0x0000002500067224 */ /* 0x000fe400078e0206 */
[----:B------:R-:W-:Y:S02]  /*4cc0*/  IMAD.MOV R41, RZ, RZ, -R41 ;  /* 0x000000ffff297224 */ /* 0x000fe400078e0a29 */
[----:B------:R-:W-:Y:S01]  /*4cd0*/  @!P5 IMAD.IADD R4, R4, 0x1, -R0 ;  /* 0x000000010404d824 */ /* 0x000fe200078e0a00 */
[C---:B------:R-:W-:Y:S01]  /*4ce0*/  ISETP.GT.U32.AND P5, PT, R0.reuse, R6, PT ;  /* 0x000000060000720c */ /* 0x040fe20003fa4070 */
[C---:B------:R-:W-:Y:S02]  /*4cf0*/  IMAD R7, R0.reuse, R41, R7 ;  /* 0x0000002900077224 */ /* 0x040fe400078e0207 */
[----:B------:R-:W-:Y:S01]  /*4d00*/  IMAD.MOV.U32 R10, RZ, RZ, R2 ;  /* 0x000000ffff0a7224 */ /* 0x000fe200078e0002 */
[----:B------:R-:W-:-:S02]  /*4d10*/  ISETP.GT.U32.AND P6, PT, R0, R8, PT ;  /* 0x000000080000720c */ /* 0x000fc40003fc4070 */
[----:B------:R-:W-:Y:S01]  /*4d20*/  IABS R5, R57 ;  /* 0x0000003900057213 */ /* 0x000fe20000000000 */
[----:B------:R-:W-:Y:S01]  /*4d30*/  @!P3 IMAD.MOV R10, RZ, RZ, -R10 ;  /* 0x000000ffff0ab224 */ /* 0x000fe200078e0a0a */
[----:B------:R-:W-:-:S03]  /*4d40*/  ISETP.GT.U32.AND P3, PT, R0, R7, PT ;  /* 0x000000070000720c */ /* 0x000fc60003f64070 */
[----:B------:R-:W-:-:S04]  /*4d50*/  IMAD.HI.U32 R40, R54, R5, RZ ;  /* 0x0000000536287227 */ /* 0x000fc800078e00ff */
[----:B------:R-:W-:Y:S02]  /*4d60*/  IMAD.MOV R40, RZ, RZ, -R40 ;  /* 0x000000ffff287224 */ /* 0x000fe400078e0a28 */
[--C-:B------:R-:W-:Y:S02]  /*4d70*/  @!P5 IMAD.IADD R6, R6, 0x1, -R0.reuse ;  /* 0x000000010606d824 */ /* 0x100fe400078e0a00 */
[--C-:B------:R-:W-:Y:S02]  /*4d80*/  @!P6 IMAD.IADD R8, R8, 0x1, -R0.reuse ;  /* 0x000000010808e824 */ /* 0x100fe400078e0a00 */
[C---:B------:R-:W-:Y:S02]  /*4d90*/  IMAD R5, R0.reuse, R40, R5 ;  /* 0x0000002800057224 */ /* 0x040fe400078e0205 */
[----:B------:R-:W-:Y:S01]  /*4da0*/  @!P3 IMAD.IADD R7, R7, 0x1, -R0 ;  /* 0x000000010707b824 */ /* 0x000fe200078e0a00 */
[C---:B------:R-:W-:Y:S02]  /*4db0*/  ISETP.GT.U32.AND P3, PT, R0.reuse, R6, PT ;  /* 0x000000060000720c */ /* 0x040fe40003f64070 */
[----:B------:R-:W-:Y:S01]  /*4dc0*/  ISETP.GT.U32.AND P6, PT, R0, R8, PT ;  /* 0x000000080000720c */ /* 0x000fe20003fc4070 */
[----:B------:R-:W-:-:S04]  /*4dd0*/  IMAD.MOV.U32 R9, RZ, RZ, R4 ;  /* 0x000000ffff097224 */ /* 0x000fc800078e0004 */
[----:B------:R-:W-:Y:S01]  /*4de0*/  @!P1 IMAD.MOV R9, RZ, RZ, -R9 ;  /* 0x000000ffff099224 */ /* 0x000fe200078e0a09 */
[----:B------:R-:W-:Y:S04]  /*4df0*/  STL [R1+0x78], R10 ;  /* 0x0000780a01007387 */ /* 0x000fe80000100800 */
[----:B------:R1:W-:Y:S01]  /*4e00*/  STL [R1+0x7c], R9 ;  /* 0x00007c0901007387 */ /* 0x0003e20000100800 */
[--C-:B------:R-:W-:Y:S02]  /*4e10*/  @!P3 IMAD.IADD R6, R6, 0x1, -R0.reuse ;  /* 0x000000010606b824 */ /* 0x100fe400078e0a00 */
[----:B------:R-:W-:Y:S01]  /*4e20*/  @!P6 IMAD.IADD R8, R8, 0x1, -R0 ;  /* 0x000000010808e824 */ /* 0x000fe200078e0a00 */
[----:B------:R-:W4:Y:S01]  /*4e30*/  LDL.LU R50, [R1+0x3f8] ;  /* 0x0003f80001327983 */ /* 0x000f220000300800 */
[----:B------:R-:W-:-:S03]  /*4e40*/  ISETP.GE.AND P6, PT, R57, RZ, PT ;  /* 0x000000ff3900720c */ /* 0x000fc60003fc6270 */
[----:B------:R-:W4:Y:S01]  /*4e50*/  LDL.LU R57, [R1+0x3fc] ;  /* 0x0003fc0001397983 */ /* 0x000f220000300800 */
[----:B-1----:R-:W-:-:S04]  /*4e60*/  IMAD.MOV.U32 R9, RZ, RZ, R8 ;  /* 0x000000ffff097224 */ /* 0x002fc800078e0008 */
[----:B------:R-:W-:Y:S01]  /*4e70*/  @!P2 IMAD.MOV R9, RZ, RZ, -R9 ;  /* 0x000000ffff09a224 */ /* 0x000fe200078e0a09 */
[----:B------:R-:W-:-:S04]  /*4e80*/  ISETP.GT.U32.AND P1, PT, R0, R5, PT ;  /* 0x000000050000720c */ /* 0x000fc80003f24070 */
[----:B------:R1:W-:Y:S09]  /*4e90*/  STL [R1+0x80], R9 ;  /* 0x0000800901007387 */ /* 0x0003f20000100800 */
[----:B------:R-:W-:Y:S01]  /*4ea0*/  @!P1 IMAD.IADD R5, R5, 0x1, -R0 ;  /* 0x0000000105059824 */ /* 0x000fe200078e0a00 */
[----:B------:R-:W-:Y:S01]  /*4eb0*/  ISETP.GT.U32.AND P1, PT, R0, R7, PT ;  /* 0x000000070000720c */ /* 0x000fe20003f24070 */
[----:B-1----:R-:W-:-:S04]  /*4ec0*/  IMAD.MOV.U32 R9, RZ, RZ, R6 ;  /* 0x000000ffff097224 */ /* 0x002fc800078e0006 */
[----:B------:R-:W-:-:S08]  /*4ed0*/  @!P4 IMAD.MOV R9, RZ, RZ, -R9 ;  /* 0x000000ffff09c224 */ /* 0x000fd000078e0a09 */
[----:B------:R-:W-:Y:S01]  /*4ee0*/  @!P1 IMAD.IADD R7, R7, 0x1, -R0 ;  /* 0x0000000107079824 */ /* 0x000fe200078e0a00 */
[----:B--2---:R-:W-:-:S05]  /*4ef0*/  IABS R39, R52 ;  /* 0x0000003400277213 */ /* 0x004fca0000000000 */
[----:B------:R-:W-:-:S04]  /*4f00*/  IMAD.HI.U32 R38, R54, R39, RZ ;  /* 0x0000002736267227 */ /* 0x000fc800078e00ff */
[----:B------:R-:W-:Y:S01]  /*4f10*/  IMAD.MOV R40, RZ, RZ, -R38 ;  /* 0x000000ffff287224 */ /* 0x000fe200078e0a26 */
[----:B---3--:R-:W-:-:S05]  /*4f20*/  IABS R37, R53 ;  /* 0x0000003500257213 */ /* 0x008fca0000000000 */
[----:B------:R-:W-:-:S04]  /*4f30*/  IMAD.HI.U32 R38, R54, R37, RZ ;  /* 0x0000002536267227 */ /* 0x000fc800078e00ff */
[----:B------:R-:W-:-:S04]  /*4f40*/  IMAD.MOV R38, RZ, RZ, -R38 ;  /* 0x000000ffff267224 */ /* 0x000fc800078e0a26 */
[----:B------:R-:W-:-:S05]  /*4f50*/  IMAD R4, R0, R38, R37 ;  /* 0x0000002600047224 */ /* 0x000fca00078e0225 */
[C---:B------:R-:W-:Y:S01]  /*4f60*/  ISETP.GT.U32.AND P3, PT, R0.reuse, R4, PT ;  /* 0x000000040000720c */ /* 0x040fe20003f64070 */
[----:B------:R-:W-:-:S05]  /*4f70*/  IMAD R2, R0, R40, R39 ;  /* 0x0000002800027224 */ /* 0x000fca00078e0227 */
[----:B------:R-:W-:Y:S02]  /*4f80*/  ISETP.GT.U32.AND P5, PT, R0, R2, PT ;  /* 0x000000020000720c */ /* 0x000fe40003fa4070 */
[----:B----4-:R-:W-:-:S05]  /*4f90*/  IABS R37, R58 ;  /* 0x0000003a00257213 */ /* 0x010fca0000000000 */
[--C-:B------:R-:W-:Y:S01]  /*4fa0*/  @!P3 IMAD.IADD R4, R4, 0x1, -R0.reuse ;  /* 0x000000010404b824 */ /* 0x100fe200078e0a00 */
[----:B------:R-:W-:Y:S02]  /*4fb0*/  ISETP.GE.AND P3, PT, R58, RZ, PT ;  /* 0x000000ff3a00720c */ /* 0x000fe40003f66270 */
[----:B------:R-:W2:Y:S03]  /*4fc0*/  LDL.LU R58, [R1+0x400] ;  /* 0x00040000013a7983 */ /* 0x000ea60000300800 */
[----:B------:R-:W-:-:S05]  /*4fd0*/  @!P5 IMAD.IADD R2, R2, 0x1, -R0 ;  /* 0x000000010202d824 */ /* 0x000fca00078e0a00 */
[----:B------:R-:W-:Y:S01]  /*4fe0*/  ISETP.GT.U32.AND P2, PT, R0, R2, PT ;  /* 0x000000020000720c */ /* 0x000fe20003f44070 */
[----:B------:R-:W-:Y:S01]  /*4ff0*/  STL [R1+0x54], R9 ;  /* 0x0000540901007387 */ /* 0x000fe20000100800 */
[----:B------:R-:W-:-:S03]  /*5000*/  ISETP.GE.AND P1, PT, R52, RZ, PT ;  /* 0x000000ff3400720c */ /* 0x000fc60003f26270 */
[----:B------:R-:W3:Y:S01]  /*5010*/  LDL.LU R51, [R1+0x404] ;  /* 0x0004040001337983 */ /* 0x000ee20000300800 */
[----:B------:R-:W-:Y:S01]  /*5020*/  ISETP.GT.U32.AND P5, PT, R0, R5, PT ;  /* 0x000000050000720c */ /* 0x000fe20003fa4070 */
[----:B------:R-:W-:-:S06]  /*5030*/  IMAD.HI.U32 R8, R54, R37, RZ ;  /* 0x0000002536087227 */ /* 0x000fcc00078e00ff */
[----:B------:R-:W-:Y:S01]  /*5040*/  @!P2 IMAD.IADD R2, R2, 0x1, -R0 ;  /* 0x000000010202a824 */ /* 0x000fe200078e0a00 */
[----:B------:R-:W-:Y:S02]  /*5050*/  ISETP.GE.AND P2, PT, R53, RZ, PT ;  /* 0x000000ff3500720c */ /* 0x000fe40003f46270 */
[----:B------:R-:W4:Y:S04]  /*5060*/  LDL.LU R53, [R1+0x408] ;  /* 0x0004080001357983 */ /* 0x000f280000300800 */
[----:B------:R-:W3:Y:S01]  /*5070*/  LDL.LU R52, [R1+0x40c] ;  /* 0x00040c0001347983 */ /* 0x000ee20000300800 */
[----:B------:R-:W-:-:S04]  /*5080*/  IMAD.MOV R8, RZ, RZ, -R8 ;  /* 0x000000ffff087224 */ /* 0x000fc800078e0a08 */
[C---:B------:R-:W-:Y:S02]  /*5090*/  IMAD R37, R0.reuse, R8, R37 ;  /* 0x0000000800257224 */ /* 0x040fe400078e0225 */
[----:B------:R-:W-:Y:S01]  /*50a0*/  @!P5 IMAD.IADD R5, R5, 0x1, -R0 ;  /* 0x000000010505d824 */ /* 0x000fe200078e0a00 */
[----:B------:R-:W-:Y:S02]  /*50b0*/  IABS R38, R49 ;  /* 0x0000003100267213 */ /* 0x000fe40000000000 */
[----:B------:R-:W-:-:S03]  /*50c0*/  ISETP.GT.U32.AND P5, PT, R0, R37, PT ;  /* 0x000000250000720c */ /* 0x000fc60003fa4070 */
[----:B------:R-:W-:-:S04]  /*50d0*/  IMAD.HI.U32 R40, R54, R38, RZ ;  /* 0x0000002636287227 */ /* 0x000fc800078e00ff */
[----:B------:R-:W-:Y:S02]  /*50e0*/  IMAD.MOV R40, RZ, RZ, -R40 ;  /* 0x000000ffff287224 */ /* 0x000fe400078e0a28 */
[----:B------:R-:W-:Y:S02]  /*50f0*/  @!P0 IMAD.MOV R7, RZ, RZ, -R7 ;  /* 0x000000ffff078224 */ /* 0x000fe400078e0a07 */
[C---:B------:R-:W-:Y:S02]  /*5100*/  IMAD R38, R0.reuse, R40, R38 ;  /* 0x0000002800267224 */ /* 0x040fe400078e0226 */
[----:B------:R-:W-:Y:S01]  /*5110*/  @!P5 IMAD.IADD R37, R37, 0x1, -R0 ;  /* 0x000000012525d824 */ /* 0x000fe200078e0a00 */
[----:B------:R1:W-:Y:S02]  /*5120*/  STL [R1+0x58], R7 ;  /* 0x0000580701007387 */ /* 0x0003e40000100800 */
[C---:B------:R-:W-:Y:S02]  /*5130*/  ISETP.GT.U32.AND P4, PT, R0.reuse, R38, PT ;  /* 0x000000260000720c */ /* 0x040fe40003f84070 */
[----:B------:R-:W-:Y:S01]  /*5140*/  ISETP.GT.U32.AND P0, PT, R0, R37, PT ;  /* 0x000000250000720c */ /* 0x000fe20003f04070 */
[----:B------:R-:W-:-:S02]  /*5150*/  @!P1 IMAD.MOV R2, RZ, RZ, -R2 ;  /* 0x000000ffff029224 */ /* 0x000fc400078e0a02 */
[----:B-1----:R-:W-:-:S04]  /*5160*/  IMAD.MOV.U32 R7, RZ, RZ, R5 ;  /* 0x000000ffff077224 */ /* 0x002fc800078e0005 */
[----:B------:R-:W-:Y:S01]  /*5170*/  @!P6 IMAD.MOV R7, RZ, RZ, -R7 ;  /* 0x000000ffff07e224 */ /* 0x000fe200078e0a07 */
[----:B------:R-:W-:-:S03]  /*5180*/  IABS R42, R56 ;  /* 0x00000038002a7213 */ /* 0x000fc60000000000 */
[--C-:B------:R-:W-:Y:S02]  /*5190*/  @!P4 IMAD.IADD R38, R38, 0x1, -R0.reuse ;  /* 0x000000012626c824 */ /* 0x100fe400078e0a00 */
[----:B------:R-:W-:Y:S01]  /*51a0*/  @!P0 IMAD.IADD R37, R37, 0x1, -R0 ;  /* 0x0000000125258824 */ /* 0x000fe200078e0a00 */
[----:B------:R1:W-:Y:S01]  /*51b0*/  STL [R1+0x5c], R7 ;  /* 0x00005c0701007387 */ /* 0x0003e20000100800 */
[----:B------:R-:W-:Y:S02]  /*51c0*/  ISETP.GE.AND P0, PT, R56, RZ, PT ;  /* 0x000000ff3800720c */ /* 0x000fe40003f06270 */
[----:B------:R-:W-:Y:S01]  /*51d0*/  IABS R41, R59 ;  /* 0x0000003b00297213 */ /* 0x000fe20000000000 */
[----:B------:R0:W-:Y:S01]  /*51e0*/  STL [R1+0x64], R2 ;  /* 0x0000640201007387 */ /* 0x0001e20000100800 */
[----:B------:R-:W-:-:S03]  /*51f0*/  ISETP.GE.AND P4, PT, R59, RZ, PT ;  /* 0x000000ff3b00720c */ /* 0x000fc60003f86270 */
[----:B------:R-:W3:Y:S04]  /*5200*/  LDL.LU R56, [R1+0x410] ;  /* 0x0004100001387983 */ /* 0x000ee80000300800 */
[----:B------:R-:W3:Y:S01]  /*5210*/  LDL.LU R59, [R1+0x414] ;  /* 0x00041400013b7983 */ /* 0x000ee20000300800 */
[----:B------:R-:W-:-:S04]  /*5220*/  IMAD.HI.U32 R39, R54, R42, RZ ;  /* 0x0000002a36277227 */ /* 0x000fc800078e00ff */
[----:B------:R-:W-:-:S04]  /*5230*/  IMAD.MOV R39, RZ, RZ, -R39 ;  /* 0x000000ffff277224 */ /* 0x000fc800078e0a27 */
[C---:B------:R-:W-:Y:S01]  /*5240*/  IMAD R42, R0.reuse, R39, R42 ;  /* 0x00000027002a7224 */ /* 0x040fe200078e022a */
[----:B------:R-:W-:-:S04]  /*5250*/  ISETP.GT.U32.AND P5, PT, R0, R4, PT ;  /* 0x000000040000720c */ /* 0x000fc80003fa4070 */
[----:B------:R-:W-:Y:S01]  /*5260*/  ISETP.GT.U32.AND P6, PT, R0, R42, PT ;  /* 0x0000002a0000720c */ /* 0x000fe20003fc4070 */
[----:B------:R-:W-:-:S04]  /*5270*/  IMAD.HI.U32 R8, R54, R41, RZ ;  /* 0x0000002936087227 */ /* 0x000fc800078e00ff */
[----:B------:R-:W-:-:S04]  /*5280*/  IMAD.MOV R8, RZ, RZ, -R8 ;  /* 0x000000ffff087224 */ /* 0x000fc800078e0a08 */
[----:B------:R-:W-:-:S04]  /*5290*/  @!P5 IMAD.IADD R4, R4, 0x1, -R0 ;  /* 0x000000010404d824 */ /* 0x000fc800078e0a00 */
[----:B------:R-:W-:Y:S01]  /*52a0*/  @!P6 IMAD.IADD R42, R42, 0x1, -R0 ;  /* 0x000000012a2ae824 */ /* 0x000fe200078e0a00 */
[C---:B------:R-:W-:Y:S01]  /*52b0*/  ISETP.GT.U32.AND P6, PT, R0.reuse, R38, PT ;  /* 0x000000260000720c */ /* 0x040fe20003fc4070 */
[----:B-1----:R-:W-:Y:S02]  /*52c0*/  IMAD.MOV.U32 R7, RZ, RZ, R4 ;  /* 0x000000ffff077224 */ /* 0x002fe400078e0004 */
[C---:B------:R-:W-:Y:S02]  /*52d0*/  IMAD R41, R0.reuse, R8, R41 ;  /* 0x0000000800297224 */ /* 0x040fe400078e0229 */
[----:B------:R-:W-:Y:S01]  /*52e0*/  @!P2 IMAD.MOV R7, RZ, RZ, -R7 ;  /* 0x000000ffff07a224 */ /* 0x000fe200078e0a07 */
[C---:B------:R-:W-:Y:S02]  /*52f0*/  ISETP.GT.U32.AND P2, PT, R0.reuse, R42, PT ;  /* 0x0000002a0000720c */ /* 0x040fe40003f44070 */
[----:B------:R-:W-:-:S05]  /*5300*/  ISETP.GT.U32.AND P5, PT, R0, R41, PT ;  /* 0x000000290000720c */ /* 0x000fca0003fa4070 */
[----:B------:R-:W-:Y:S01]  /*5310*/  @!P6 IMAD.IADD R38, R38, 0x1, -R0 ;  /* 0x000000012626e824 */ /* 0x000fe200078e0a00 */
[----:B------:R-:W-:Y:S02]  /*5320*/  IABS R39, R50 ;  /* 0x0000003200277213 */ /* 0x000fe40000000000 */
[----:B------:R-:W-:-:S03]  /*5330*/  IABS R6, R57 ;  /* 0x0000003900067213 */ /* 0x000fc60000000000 */
[----:B------:R-:W-:-:S04]  /*5340*/  IMAD.HI.U32 R5, R54, R39, RZ ;  /* 0x0000002736057227 */ /* 0x000fc800078e00ff */
[----:B------:R-:W-:Y:S02]  /*5350*/  IMAD.MOV R5, RZ, RZ, -R5 ;  /* 0x000000ffff057224 */ /* 0x000fe400078e0a05 */
[----:B0-----:R-:W-:-:S04]  /*5360*/  IMAD.HI.U32 R2, R54, R6, RZ ;  /* 0x0000000636027227 */ /* 0x001fc800078e00ff */
[----:B------:R-:W-:Y:S02]  /*5370*/  IMAD R39, R0, R5, R39 ;  /* 0x0000000500277224 */ /* 0x000fe400078e0227 */
[----:B------:R-:W-:-:S03]  /*5380*/  IMAD.MOV R2, RZ, RZ, -R2 ;  /* 0x000000ffff027224 */ /* 0x000fc600078e0a02 */
[C---:B------:R-:W-:Y:S01]  /*5390*/  ISETP.GT.U32.AND P6, PT, R0.reuse, R39, PT ;  /* 0x000000270000720c */ /* 0x040fe20003fc4070 */
[----:B------:R-:W-:Y:S02]  /*53a0*/  IMAD R6, R0, R2, R6 ;  /* 0x0000000200067224 */ /* 0x000fe400078e0206 */
[--C-:B------:R-:W-:Y:S02]  /*53b0*/  @!P2 IMAD.IADD R42, R42, 0x1, -R0.reuse ;  /* 0x000000012a2aa824 */ /* 0x100fe400078e0a00 */
[----:B------:R-:W-:Y:S01]  /*53c0*/  @!P5 IMAD.IADD R41, R41, 0x1, -R0 ;  /* 0x000000012929d824 */ /* 0x000fe200078e0a00 */
[----:B------:R-:W-:-:S04]  /*53d0*/  ISETP.GT.U32.AND P2, PT, R0, R6, PT ;  /* 0x000000060000720c */ /* 0x000fc80003f44070 */
[----:B------:R-:W-:-:S03]  /*53e0*/  ISETP.GT.U32.AND P5, PT, R0, R41, PT ;  /* 0x000000290000720c */ /* 0x000fc60003fa4070 */
[----:B------:R-:W-:Y:S01]  /*53f0*/  @!P6 IMAD.IADD R39, R39, 0x1, -R0 ;  /* 0x000000012727e824 */ /* 0x000fe200078e0a00 */
[----:B------:R3:W-:Y:S01]  /*5400*/  STL [R1+0x60], R7 ;  /* 0x0000600701007387 */ /* 0x0007e20000100800 */
[----:B------:R-:W-:-:S04]  /*5410*/  @!P3 IMAD.MOV R37, RZ, RZ, -R37 ;  /* 0x000000ffff25b224 */ /* 0x000fc800078e0a25 */
[--C-:B------:R-:W-:Y:S01]  /*5420*/  @!P2 IMAD.IADD R6, R6, 0x1, -R0.reuse ;  /* 0x000000010606a824 */ /* 0x100fe200078e0a00 */
[----:B------:R-:W-:Y:S02]  /*5430*/  ISETP.GE.AND P2, PT, R57, RZ, PT ;  /* 0x000000ff3900720c */ /* 0x000fe40003f46270 */
[----:B------:R-:W3:Y:S01]  /*5440*/  LDL.LU R57, [R1+0x418] ;  /* 0x0004180001397983 */ /* 0x000ee20000300800 */
[----:B------:R-:W-:Y:S01]  /*5450*/  @!P5 IMAD.IADD R41, R41, 0x1, -R0 ;  /* 0x000000012929d824 */ /* 0x000fe200078e0a00 */
[----:B------:R-:W-:Y:S01]  /*5460*/  ISETP.GT.U32.AND P3, PT, R0, R6, PT ;  /* 0x000000060000720c */ /* 0x000fe20003f64070 */
[----:B------:R-:W-:Y:S02]  /*5470*/  IMAD.MOV.U32 R10, RZ, RZ, R42 ;  /* 0x000000ffff0a7224 */ /* 0x000fe400078e002a */
[----:B------:R-:W-:Y:S01]  /*5480*/  IMAD.MOV.U32 R9, RZ, RZ, R41 ;  /* 0x000000ffff097224 */ /* 0x000fe200078e0029 */
[----:B------:R-:W-:Y:S01]  /*5490*/  ISETP.GE.AND P1, PT, R49, RZ, PT ;  /* 0x000000ff3100720c */ /* 0x000fe20003f26270 */
[----:B------:R-:W-:-:S02]  /*54a0*/  @!P0 IMAD.MOV R10, RZ, RZ, -R10 ;  /* 0x000000ffff0a8224 */ /* 0x000fc400078e0a0a */
[----:B------:R-:W-:-:S03]  /*54b0*/  @!P4 IMAD.MOV R9, RZ, RZ, -R9 ;  /* 0x000000ffff09c224 */ /* 0x000fc600078e0a09 */
[----:B------:R-:W-:Y:S03]  /*54c0*/  STL [R1+0x38], R10 ;  /* 0x0000380a01007387 */ /* 0x000fe60000100800 */
[----:B------:R-:W-:Y:S01]  /*54d0*/  @!P3 IMAD.IADD R6, R6, 0x1, -R0 ;  /* 0x000000010606b824 */ /* 0x000fe200078e0a00 */
[----:B------:R0:W-:Y:S01]  /*54e0*/  STL [R1+0x4c], R9 ;  /* 0x00004c0901007387 */ /* 0x0001e20000100800 */
[----:B------:R-:W-:Y:S02]  /*54f0*/  ISETP.GE.AND P5, PT, R50, RZ, PT ;  /* 0x000000ff3200720c */ /* 0x000fe40003fa6270 */
[----:B------:R-:W-:Y:S01]  /*5500*/  @!P1 IMAD.MOV R38, RZ, RZ, -R38 ;  /* 0x000000ffff269224 */ /* 0x000fe200078e0a26 */
[----:B--2---:R-:W-:-:S05]  /*5510*/  IABS R4, R58 ;  /* 0x0000003a00047213 */ /* 0x004fca0000000000 */
[----:B------:R-:W-:-:S04]  /*5520*/  IMAD.HI.U32 R2, R54, R4, RZ ;  /* 0x0000000436027227 */ /* 0x000fc800078e00ff */
[----:B------:R-:W-:-:S04]  /*5530*/  IMAD.MOV R2, RZ, RZ, -R2 ;  /* 0x000000ffff027224 */ /* 0x000fc800078e0a02 */
[----:B------:R-:W-:-:S05]  /*5540*/  IMAD R4, R0, R2, R4 ;  /* 0x0000000200047224 */ /* 0x000fca00078e0204 */
[----:B------:R-:W-:Y:S02]  /*5550*/  ISETP.GT.U32.AND P6, PT, R0, R4, PT ;  /* 0x000000040000720c */ /* 0x000fe40003fc4070 */
[----:B----4-:R-:W-:Y:S02]  /*5560*/  IABS R5, R53 ;  /* 0x0000003500057213 */ /* 0x010fe40000000000 */
[----:B---3--:R-:W-:-:S03]  /*5570*/  IABS R7, R52 ;  /* 0x0000003400077213 */ /* 0x008fc60000000000 */
[----:B------:R-:W-:Y:S01]  /*5580*/  IMAD.HI.U32 R8, R54, R5, RZ ;  /* 0x0000000536087227 */ /* 0x000fe200078e00ff */
[----:B------:R-:W-:-:S05]  /*5590*/  IABS R40, R51 ;  /* 0x0000003300287213 */ /* 0x000fca0000000000 */
[----:B------:R-:W-:Y:S01]  /*55a0*/  @!P6 IMAD.IADD R4, R4, 0x1, -R0 ;  /* 0x000000010404e824 */ /* 0x000fe200078e0a00 */
[----:B------:R-:W-:Y:S01]  /*55b0*/  ISETP.GT.U32.AND P6, PT, R0, R39, PT ;  /* 0x000000270000720c */ /* 0x000fe20003fc4070 */
[----:B------:R-:W-:-:S04]  /*55c0*/  IMAD.HI.U32 R2, R54, R7, RZ ;  /* 0x0000000736027227 */ /* 0x000fc800078e00ff */
[----:B------:R-:W-:Y:S02]  /*55d0*/  IMAD.MOV R8, RZ, RZ, -R8 ;  /* 0x000000ffff087224 */ /* 0x000fe400078e0a08 */
[----:B------:R-:W-:-:S04]  /*55e0*/  IMAD.HI.U32 R43, R54, R40, RZ ;  /* 0x00000028362b7227 */ /* 0x000fc800078e00ff */
[----:B------:R-:W-:Y:S02]  /*55f0*/  IMAD.MOV R2, RZ, RZ, -R2 ;  /* 0x000000ffff027224 */ /* 0x000fe400078e0a02 */
[C---:B------:R-:W-:Y:S02]  /*5600*/  IMAD R5, R0.reuse, R8, R5 ;  /* 0x0000000800057224 */ /* 0x040fe400078e0205 */
[----:B------:R-:W-:Y:S02]  /*5610*/  IMAD.MOV R43, RZ, RZ, -R43 ;  /* 0x000000ffff2b7224 */ /* 0x000fe400078e0a2b */
[C---:B------:R-:W-:Y:S01]  /*5620*/  IMAD R7, R0.reuse, R2, R7 ;  /* 0x0000000200077224 */ /* 0x040fe200078e0207 */
[C---:B------:R-:W-:Y:S01]  /*5630*/  ISETP.GT.U32.AND P4, PT, R0.reuse, R5, PT ;  /* 0x000000050000720c */ /* 0x040fe20003f84070 */
[----:B------:R-:W-:Y:S01]  /*5640*/  IMAD R40, R0, R43, R40 ;  /* 0x0000002b00287224 */ /* 0x000fe200078e0228 */
[----:B------:R-:W-:Y:S01]  /*5650*/  ISETP.GE.AND P3, PT, R58, RZ, PT ;  /* 0x000000ff3a00720c */ /* 0x000fe20003f66270 */
[----:B------:R-:W-:Y:S01]  /*5660*/  @!P6 IMAD.IADD R39, R39, 0x1, -R0 ;  /* 0x000000012727e824 */ /* 0x000fe200078e0a00 */
[C---:B------:R-:W-:Y:S01]  /*5670*/  ISETP.GT.U32.AND P6, PT, R0.reuse, R7, PT ;  /* 0x000000070000720c */ /* 0x040fe20003fc4070 */
[----:B------:R-:W2:Y:S01]  /*5680*/  LDL.LU R58, [R1+0x41c] ;  /* 0x00041c00013a7983 */ /* 0x000ea20000300800 */
[----:B------:R-:W-:-:S02]  /*5690*/  ISETP.GT.U32.AND P0, PT, R0, R40, PT ;  /* 0x000000280000720c */ /* 0x000fc40003f04070 */
[----:B------:R-:W-:Y:S01]  /*56a0*/  ISETP.GT.U32.AND P1, PT, R0, R4, PT ;  /* 0x000000040000720c */ /* 0x000fe20003f24070 */
[----:B0-----:R-:W-:-:S04]  /*56b0*/  IMAD.MOV.U32 R9, RZ, RZ, R39 ;  /* 0x000000ffff097224 */ /* 0x001fc800078e0027 */
[--C-:B------:R-:W-:Y:S02]  /*56c0*/  @!P4 IMAD.IADD R5, R5, 0x1, -R0.reuse ;  /* 0x000000010505c824 */ /* 0x100fe400078e0a00 */
[----:B------:R-:W-:Y:S02]  /*56d0*/  @!P5 IMAD.MOV R9, RZ, RZ, -R9 ;  /* 0x000000ffff09d224 */ /* 0x000fe400078e0a09 */
[--C-:B------:R-:W-:Y:S01]  /*56e0*/  @!P6 IMAD.IADD R7, R7, 0x1, -R0.reuse ;  /* 0x000000010707e824 */ /* 0x100fe200078e0a00 */
[----:B------:R-:W-:Y:S01]  /*56f0*/  ISETP.GT.U32.AND P5, PT, R0, R5, PT ;  /* 0x000000050000720c */ /* 0x000fe20003fa4070 */
[--C-:B------:R-:W-:Y:S01]  /*5700*/  @!P0 IMAD.IADD R40, R40, 0x1, -R0.reuse ;  /* 0x0000000128288824 */ /* 0x100fe200078e0a00 */
[----:B------:R-:W-:Y:S02]  /*5710*/  ISETP.GE.AND P0, PT, R53, RZ, PT ;  /* 0x000000ff3500720c */ /* 0x000fe40003f06270 */
[----:B------:R-:W-:Y:S01]  /*5720*/  ISETP.GT.U32.AND P6, PT, R0, R7, PT ;  /* 0x000000070000720c */ /* 0x000fe20003fc4070 */
[----:B------:R-:W3:Y:S01]  /*5730*/  LDL.LU R53, [R1+0x420] ;  /* 0x0004200001357983 */ /* 0x000ee20000300800 */
[----:B------:R-:W-:-:S03]  /*5740*/  @!P1 IMAD.IADD R4, R4, 0x1, -R0 ;  /* 0x0000000104049824 */ /* 0x000fc600078e0a00 */
[----:B------:R0:W-:Y:S01]  /*5750*/  STL [R1+0x3c], R9 ;  /* 0x00003c0901007387 */ /* 0x0001e20000100800 */
[----:B------:R-:W-:Y:S02]  /*5760*/  @!P3 IMAD.MOV R4, RZ, RZ, -R4 ;  /* 0x000000ffff04b224 */ /* 0x000fe400078e0a04 */
[----:B0-----:R-:W-:-:S04]  /*5770*/  IMAD.MOV.U32 R9, RZ, RZ, R6 ;  /* 0x000000ffff097224 */ /* 0x001fc800078e0006 */
[----:B------:R-:W-:Y:S01]  /*5780*/  @!P2 IMAD.MOV R9, RZ, RZ, -R9 ;  /* 0x000000ffff09a224 */ /* 0x000fe200078e0a09 */
[----:B------:R-:W-:Y:S01]  /*5790*/  IABS R8, R56 ;  /* 0x0000003800087213 */ /* 0x000fe20000000000 */
[--C-:B------:R-:W-:Y:S01]  /*57a0*/  @!P5 IMAD.IADD R5, R5, 0x1, -R0.reuse ;  /* 0x000000010505d824 */ /* 0x100fe200078e0a00 */
[----:B------:R-:W-:Y:S01]  /*57b0*/  ISETP.GE.AND P5, PT, R56, RZ, PT ;  /* 0x000000ff3800720c */ /* 0x000fe20003fa6270 */
[----:B------:R-:W-:Y:S01]  /*57c0*/  @!P6 IMAD.IADD R7, R7, 0x1, -R0 ;  /* 0x000000010707e824 */ /* 0x000fe200078e0a00 */
[----:B------:R0:W-:Y:S01]  /*57d0*/  STL [R1+0x40], R9 ;  /* 0x0000400901007387 */ /* 0x0001e20000100800 */
[----:B------:R-:W-:Y:S02]  /*57e0*/  IABS R2, R59 ;  /* 0x0000003b00027213 */ /* 0x000fe40000000000 */
[----:B------:R-:W-:Y:S01]  /*57f0*/  ISETP.GE.AND P6, PT, R59, RZ, PT ;  /* 0x000000ff3b00720c */ /* 0x000fe20003fc6270 */
[----:B------:R-:W-:Y:S04]  /*5800*/  STL [R1+0x48], R4 ;  /* 0x0000480401007387 */ /* 0x000fe80000100800 */
[----:B------:R-:W4:Y:S04]  /*5810*/  LDL.LU R56, [R1+0x424] ;  /* 0x0004240001387983 */ /* 0x000f280000300800 */
[----:B------:R-:W3:Y:S01]  /*5820*/  LDL.LU R59, [R1+0x428] ;  /* 0x00042800013b7983 */ /* 0x000ee20000300800 */
[----:B------:R-:W-:Y:S01]  /*5830*/  ISETP.GT.U32.AND P4, PT, R0, R40, PT ;  /* 0x000000280000720c */ /* 0x000fe20003f84070 */
[----:B------:R-:W-:Y:S01]  /*5840*/  IMAD.HI.U32 R42, R54, R8, RZ ;  /* 0x00000008362a7227 */ /* 0x000fe200078e00ff */
[----:B------:R-:W-:-:S03]  /*5850*/  ISETP.GE.AND P1, PT, R51, RZ, PT ;  /* 0x000000ff3300720c */ /* 0x000fc60003f26270 */
[----:B------:R-:W-:-:S04]  /*5860*/  IMAD.HI.U32 R41, R54, R2, RZ ;  /* 0x0000000236297227 */ /* 0x000fc800078e00ff */
[----:B------:R-:W-:Y:S02]  /*5870*/  IMAD.MOV R42, RZ, RZ, -R42 ;  /* 0x000000ffff2a7224 */ /* 0x000fe400078e0a2a */
[----:B------:R-:W-:Y:S02]  /*5880*/  IMAD.MOV R41, RZ, RZ, -R41 ;  /* 0x000000ffff297224 */ /* 0x000fe400078e0a29 */
[----:B------:R-:W-:Y:S02]  /*5890*/  @!P4 IMAD.IADD R40, R40, 0x1, -R0 ;  /* 0x000000012828c824 */ /* 0x000fe400078e0a00 */
[C---:B------:R-:W-:Y:S02]  /*58a0*/  IMAD R8, R0.reuse, R42, R8 ;  /* 0x0000002a00087224 */ /* 0x040fe400078e0208 */
[----:B0-----:R-:W-:Y:S02]  /*58b0*/  IMAD.MOV.U32 R9, RZ, RZ, R40 ;  /* 0x000000ffff097224 */ /* 0x001fe400078e0028 */
[C---:B------:R-:W-:Y:S01]  /*58c0*/  IMAD R2, R0.reuse, R41, R2 ;  /* 0x0000002900027224 */ /* 0x040fe200078e0202 */
[----:B------:R-:W-:Y:S01]  /*58d0*/  ISETP.GT.U32.AND P2, PT, R0, R8, PT ;  /* 0x000000080000720c */ /* 0x000fe20003f44070 */
[----:B------:R-:W-:Y:S01]  /*58e0*/  @!P1 IMAD.MOV R9, RZ, RZ, -R9 ;  /* 0x000000ffff099224 */ /* 0x000fe200078e0a09 */
[----:B------:R-:W-:-:S02]  /*58f0*/  ISETP.GE.AND P3, PT, R52, RZ, PT ;  /* 0x000000ff3400720c */ /* 0x000fc40003f66270 */
[----:B------:R-:W-:Y:S02]  /*5900*/  ISETP.GT.U32.AND P4, PT, R0, R2, PT ;  /* 0x000000020000720c */ /* 0x000fe40003f84070 */
[----:B------:R0:W-:Y:S02]  /*5910*/  STL [R1+0x194], R9 ;  /* 0x0001940901007387 */ /* 0x0001e40000100800 */
[----:B0-----:R-:W-:-:S05]  /*5920*/  IMAD.MOV.U32 R9, RZ, RZ, R5 ;  /* 0x000000ffff097224 */ /* 0x001fca00078e0005 */
[--C-:B------:R-:W-:Y:S02]  /*5930*/  @!P2 IMAD.IADD R8, R8, 0x1, -R0.reuse ;  /* 0x000000010808a824 */ /* 0x100fe400078e0a00 */
[----:B------:R-:W-:Y:S02]  /*5940*/  @!P0 IMAD.MOV R9, RZ, RZ, -R9 ;  /* 0x000000ffff098224 */ /* 0x000fe400078e0a09 */
[----:B------:R-:W-:Y:S01]  /*5950*/  @!P4 IMAD.IADD R2, R2, 0x1, -R0 ;  /* 0x000000010202c824 */ /* 0x000fe200078e0a00 */
[C---:B------:R-:W-:Y:S01]  /*5960*/  ISETP.GT.U32.AND P4, PT, R0.reuse, R8, PT ;  /* 0x000000080000720c */ /* 0x040fe20003f84070 */
[----:B------:R-:W-:Y:S01]  /*5970*/  @!P3 IMAD.MOV R7, RZ, RZ, -R7 ;  /* 0x000000ffff07b224 */ /* 0x000fe200078e0a07 */
[----:B------:R-:W-:Y:S02]  /*5980*/  STL [R1+0x1ac], R9 ;  /* 0x0001ac0901007387 */ /* 0x000fe40000100800 */
[----:B------:R-:W-:Y:S02]  /*5990*/  ISETP.GT.U32.AND P1, PT, R0, R2, PT ;  /* 0x000000020000720c */ /* 0x000fe40003f24070 */
[----:B------:R-:W-:-:S05]  /*59a0*/  IABS R6, R57 ;  /* 0x0000003900067213 */ /* 0x000fca0000000000 */
[----:B------:R-:W-:-:S04]  /*59b0*/  IMAD.HI.U32 R4, R54, R6, RZ ;  /* 0x0000000636047227 */ /* 0x000fc800078e00ff */
[----:B------:R-:W-:Y:S01]  /*59c0*/  IMAD.MOV R4, RZ, RZ, -R4 ;  /* 0x000000ffff047224 */ /* 0x000fe200078e0a04 */
[----:B------:R-:W-:Y:S02]  /*59d0*/  ISETP.GE.AND P2, PT, R57, RZ, PT ;  /* 0x000000ff3900720c */ /* 0x000fe40003f46270 */
[----:B------:R-:W4:Y:S01]  /*59e0*/  LDL.LU R57, [R1+0x42c] ;  /* 0x00042c0001397983 */ /* 0x000f220000300800 */
[----:B------:R-:W-:-:S05]  /*59f0*/  IMAD R6, R0, R4, R6 ;  /* 0x0000000400067224 */ /* 0x000fca00078e0206 */
[----:B------:R-:W-:Y:S01]  /*5a00*/  ISETP.GT.U32.AND P0, PT, R0, R6, PT ;  /* 0x000000060000720c */ /* 0x000fe20003f04070 */
[----:B------:R-:W-:-:S04]  /*5a10*/  @!P4 IMAD.IADD R8, R8, 0x1, -R0 ;  /* 0x000000010808c824 */ /* 0x000fc800078e0a00 */
[----:B------:R-:W-:-:S08]  /*5a20*/  @!P5 IMAD.MOV R8, RZ, RZ, -R8 ;  /* 0x000000ffff08d224 */ /* 0x000fd000078e0a08 */
[----:B------:R-:W-:-:S05]  /*5a30*/  @!P0 IMAD.IADD R6, R6, 0x1, -R0 ;  /* 0x0000000106068824 */ /* 0x000fca00078e0a00 */
[----:B------:R-:W-:Y:S01]  /*5a40*/  ISETP.GT.U32.AND P5, PT, R0, R6, PT ;  /* 0x000000060000720c */ /* 0x000fe20003fa4070 */
[----:B------:R-:W-:-:S04]  /*5a50*/  @!P1 IMAD.IADD R2, R2, 0x1, -R0 ;  /* 0x0000000102029824 */ /* 0x000fc800078e0a00 */
[----:B------:R-:W-:-:S08]  /*5a60*/  @!P6 IMAD.MOV R2, RZ, RZ, -R2 ;  /* 0x000000ffff02e224 */ /* 0x000fd000078e0a02 */
[----:B------:R-:W-:Y:S01]  /*5a70*/  @!P5 IMAD.IADD R6, R6, 0x1, -R0 ;  /* 0x000000010606d824 */ /* 0x000fe200078e0a00 */
[----:B--2---:R-:W-:Y:S02]  /*5a80*/  IABS R39, R58 ;  /* 0x0000003a00277213 */ /* 0x004fe40000000000 */
[----:B------:R-:W-:Y:S02]  /*5a90*/  ISETP.GE.AND P3, PT, R58, RZ, PT ;  /* 0x000000ff3a00720c */ /* 0x000fe40003f66270 */
[----:B------:R-:W2:Y:S04]  /*5aa0*/  LDL.LU R58, [R1+0x430] ;  /* 0x00043000013a7983 */ /* 0x000ea80000300800 */
[----:B------:R4:W-:Y:S04]  /*5ab0*/  STL [R1+0x1a8], R7 ;  /* 0x0001a80701007387 */ /* 0x0009e80000100800 */
[----:B------:R-:W2:Y:S04]  /*5ac0*/  LDL.LU R52, [R1+0x434] ;  /* 0x0004340001347983 */ /* 0x000ea80000300800 */
[----:B------:R0:W-:Y:S04]  /*5ad0*/  STL [R1+0x1a4], R8 ;  /* 0x0001a40801007387 */ /* 0x0001e80000100800 */
[----:B------:R-:W-:Y:S01]  /*5ae0*/  STL [R1+0x19c], R2 ;  /* 0x00019c0201007387 */ /* 0x000fe20000100800 */
[----:B---3--:R-:W-:-:S02]  /*5af0*/  IABS R40, R59 ;  /* 0x0000003b00287213 */ /* 0x008fc40000000000 */
[----:B------:R-:W-:Y:S02]  /*5b00*/  ISETP.GE.AND P5, PT, R59, RZ, PT ;  /* 0x000000ff3b00720c */ /* 0x000fe40003fa6270 */
[----:B------:R-:W3:Y:S01]  /*5b10*/  LDL.LU R59, [R1+0x438] ;  /* 0x00043800013b7983 */ /* 0x000ee20000300800 */
[----:B------:R-:W-:-:S04]  /*5b20*/  IMAD.HI.U32 R4, R54, R39, RZ ;  /* 0x0000002736047227 */ /* 0x000fc800078e00ff */
[----:B------:R-:W-:-:S04]  /*5b30*/  IMAD.MOV R4, RZ, RZ, -R4 ;  /* 0x000000ffff047224 */ /* 0x000fc800078e0a04 */
[----:B------:R-:W-:Y:S01]  /*5b40*/  IMAD R39, R0, R4, R39 ;  /* 0x0000000400277224 */ /* 0x000fe200078e0227 */
[----:B------:R-:W-:-:S04]  /*5b50*/  IABS R5, R53 ;  /* 0x0000003500057213 */ /* 0x000fc80000000000 */
[----:B------:R-:W-:Y:S01]  /*5b60*/  ISETP.GT.U32.AND P1, PT, R0, R39, PT ;  /* 0x000000270000720c */ /* 0x000fe20003f24070 */
[----:B------:R-:W-:Y:S01]  /*5b70*/  IMAD.HI.U32 R4, R54, R5, RZ ;  /* 0x0000000536047227 */ /* 0x000fe200078e00ff */
[----:B----4-:R-:W-:Y:S02]  /*5b80*/  IABS R7, R56 ;  /* 0x0000003800077213 */ /* 0x010fe40000000000 */
[----:B------:R-:W-:Y:S01]  /*5b90*/  ISETP.GE.AND P0, PT, R56, RZ, PT ;  /* 0x000000ff3800720c */ /* 0x000fe20003f06270 */
[----:B------:R-:W-:Y:S01]  /*5ba0*/  IMAD.MOV R4, RZ, RZ, -R4 ;  /* 0x000000ffff047224 */ /* 0x000fe200078e0a04 */
[----:B------:R-:W4:Y:S03]  /*5bb0*/  LDL.LU R56, [R1+0x43c] ;  /* 0x00043c0001387983 */ /* 0x000f260000300800 */
[----:B------:R-:W-:-:S04]  /*5bc0*/  IMAD R5, R0, R4, R5 ;  /* 0x0000000400057224 */ /* 0x000fc800078e0205 */
[----:B------:R-:W-:Y:S01]  /*5bd0*/  @!P1 IMAD.IADD R39, R39, 0x1, -R0 ;  /* 0x0000000127279824 */ /* 0x000fe200078e0a00 */
[----:B------:R-:W-:Y:S01]  /*5be0*/  ISETP.GT.U32.AND P6, PT, R0, R5, PT ;  /* 0x000000050000720c */ /* 0x000fe20003fc4070 */
[----:B------:R-:W-:-:S03]  /*5bf0*/  IMAD.HI.U32 R41, R54, R7, RZ ;  /* 0x0000000736297227 */ /* 0x000fc600078e00ff */
[----:B------:R-:W-:Y:S01]  /*5c00*/  ISETP.GT.U32.AND P1, PT, R0, R39, PT ;  /* 0x000000270000720c */ /* 0x000fe20003f24070 */
[----:B------:R-:W-:-:S04]  /*5c10*/  IMAD.MOV R41, RZ, RZ, -R41 ;  /* 0x000000ffff297224 */ /* 0x000fc800078e0a29 */
[----:B------:R-:W-:-:S04]  /*5c20*/  IMAD R7, R0, R41, R7 ;  /* 0x0000002900077224 */ /* 0x000fc800078e0207 */
[----:B------:R-:W-:-:S04]  /*5c30*/  @!P6 IMAD.IADD R5, R5, 0x1, -R0 ;  /* 0x000000010505e824 */ /* 0x000fc800078e0a00 */
[----:B------:R-:W-:Y:S01]  /*5c40*/  @!P1 IMAD.IADD R39, R39, 0x1, -R0 ;  /* 0x0000000127279824 */ /* 0x000fe200078e0a00 */
[C---:B------:R-:W-:Y:S02]  /*5c50*/  ISETP.GT.U32.AND P1, PT, R0.reuse, R7, PT ;  /* 0x000000070000720c */ /* 0x040fe40003f24070 */
[----:B------:R-:W-:Y:S01]  /*5c60*/  ISETP.GT.U32.AND P6, PT, R0, R5, PT ;  /* 0x000000050000720c */ /* 0x000fe20003fc4070 */
[----:B0-----:R-:W-:Y:S01]  /*5c70*/  IMAD.HI.U32 R8, R54, R40, RZ ;  /* 0x0000002836087227 */ /* 0x001fe200078e00ff */
[----:B------:R-:W-:-:S03]  /*5c80*/  ISETP.GE.AND P4, PT, R53, RZ, PT ;  /* 0x000000ff3500720c */ /* 0x000fc60003f86270 */
[----:B------:R-:W-:Y:S02]  /*5c90*/  IMAD.MOV.U32 R10, RZ, RZ, R6 ;  /* 0x000000ffff0a7224 */ /* 0x000fe400078e0006 */
[----:B------:R-:W-:Y:S02]  /*5ca0*/  IMAD.MOV.U32 R9, RZ, RZ, R39 ;  /* 0x000000ffff097224 */ /* 0x000fe400078e0027 */
[----:B------:R-:W-:Y:S02]  /*5cb0*/  IMAD.MOV R8, RZ, RZ, -R8 ;  /* 0x000000ffff087224 */ /* 0x000fe400078e0a08 */
[----:B------:R-:W-:Y:S02]  /*5cc0*/  @!P1 IMAD.IADD R7, R7, 0x1, -R0 ;  /* 0x0000000107079824 */ /* 0x000fe400078e0a00 */
[----:B------:R-:W-:Y:S02]  /*5cd0*/  @!P2 IMAD.MOV R10, RZ, RZ, -R10 ;  /* 0x000000ffff0aa224 */ /* 0x000fe400078e0a0a */
[----:B------:R-:W-:Y:S01]  /*5ce0*/  @!P3 IMAD.MOV R9, RZ, RZ, -R9 ;  /* 0x000000ffff09b224 */ /* 0x000fe200078e0a09 */
[C---:B------:R-:W-:Y:S01]  /*5cf0*/  ISETP.GT.U32.AND P1, PT, R0.reuse, R7, PT ;  /* 0x000000070000720c */ /* 0x040fe20003f24070 */
[----:B------:R-:W-:-:S02]  /*5d00*/  IMAD R40, R0, R8, R40 ;  /* 0x0000000800287224 */ /* 0x000fc400078e0228 */
[----:B------:R-:W-:Y:S01]  /*5d10*/  @!P6 IMAD.IADD R5, R5, 0x1, -R0 ;  /* 0x000000010505e824 */ /* 0x000fe200078e0a00 */
[----:B------:R-:W-:Y:S02]  /*5d20*/  STL [R1+0x150], R10 ;  /* 0x0001500a01007387 */ /* 0x000fe40000100800 */
[----:B------:R-:W-:Y:S02]  /*5d30*/  ISETP.GT.U32.AND P2, PT, R0, R40, PT ;  /* 0x000000280000720c */ /* 0x000fe40003f44070 */
[----:B------:R0:W-:Y:S02]  /*5d40*/  STL [R1+0x17c], R9 ;  /* 0x00017c0901007387 */ /* 0x0001e40000100800 */
[----:B0-----:R-:W-:-:S04]  /*5d50*/  IMAD.MOV.U32 R9, RZ, RZ, R5 ;  /* 0x000000ffff097224 */ /* 0x001fc800078e0005 */
[----:B------:R-:W-:Y:S01]  /*5d60*/  @!P4 IMAD.MOV R9, RZ, RZ, -R9 ;  /* 0x000000ffff09c224 */ /* 0x000fe200078e0a09 */
[----:B------:R-:W-:Y:S01]  /*5d70*/  IABS R2, R57 ;  /* 0x0000003900027213 */ /* 0x000fe20000000000 */
[--C-:B------:R-:W-:Y:S01]  /*5d80*/  @!P1 IMAD.IADD R7, R7, 0x1, -R0.reuse ;  /* 0x0000000107079824 */ /* 0x100fe200078e0a00 */
[----:B------:R-:W-:Y:S02]  /*5d90*/  ISETP.GE.AND P3, PT, R57, RZ, PT ;  /* 0x000000ff3900720c */ /* 0x000fe40003f66270 */
[----:B------:R-:W4:Y:S04]  /*5da0*/  LDL.LU R57, [R1+0x440] ;  /* 0x0004400001397983 */ /* 0x000f280000300800 */
[----:B------:R0:W-:Y:S01]  /*5db0*/  STL [R1+0x180], R9 ;  /* 0x0001800901007387 */ /* 0x0001e20000100800 */
[----:B------:R-:W-:-:S05]  /*5dc0*/  @!P2 IMAD.IADD R40, R40, 0x1, -R0 ;  /* 0x000000012828a824 */ /* 0x000fca00078e0a00 */
[----:B------:R-:W-:Y:S01]  /*5dd0*/  ISETP.GT.U32.AND P2, PT, R0, R40, PT ;  /* 0x000000280000720c */ /* 0x000fe20003f44070 */
[----:B------:R-:W-:-:S04]  /*5de0*/  IMAD.MOV.U32 R10, RZ, RZ, R7 ;  /* 0x000000ffff0a7224 */ /* 0x000fc800078e0007 */
[----:B------:R-:W-:-:S08]  /*5df0*/  @!P0 IMAD.MOV R10, RZ, RZ, -R10 ;  /* 0x000000ffff0a8224 */ /* 0x000fd000078e0a0a */
[----:B------:R-:W-:-:S04]  /*5e00*/  @!P2 IMAD.IADD R40, R40, 0x1, -R0 ;  /* 0x000000012828a824 */ /* 0x000fc800078e0a00 */
[----:B0-----:R-:W-:-:S04]  /*5e10*/  IMAD.MOV.U32 R9, RZ, RZ, R40 ;  /* 0x000000ffff097224 */ /* 0x001fc800078e0028 */
[----:B------:R-:W-:Y:S01]  /*5e20*/  @!P5 IMAD.MOV R9, RZ, RZ, -R9 ;  /* 0x000000ffff09d224 */ /* 0x000fe200078e0a09 */
[----:B--2---:R-:W-:Y:S02]  /*5e30*/  IABS R4, R58 ;  /* 0x0000003a00047213 */ /* 0x004fe40000000000 */
[----:B------:R-:W-:Y:S02]  /*5e40*/  ISETP.GE.AND P1, PT, R58, RZ, PT ;  /* 0x000000ff3a00720c */ /* 0x000fe40003f26270 */
[----:B------:R-:W2:Y:S01]  /*5e50*/  LDL.LU R58, [R1+0x444] ;  /* 0x00044400013a7983 */ /* 0x000ea20000300800 */
[----:B------:R-:W-:-:S03]  /*5e60*/  IMAD.HI.U32 R6, R54, R4, RZ ;  /* 0x0000000436067227 */ /* 0x000fc600078e00ff */
[----:B------:R-:W2:Y:S01]  /*5e70*/  LDL.LU R53, [R1+0x448] ;  /* 0x0004480001357983 */ /* 0x000ea20000300800 */
[----:B------:R-:W-:-:S03]  /*5e80*/  IMAD.MOV R6, RZ, RZ, -R6 ;  /* 0x000000ffff067224 */ /* 0x000fc600078e0a06 */
[----:B------:R0:W-:Y:S01]  /*5e90*/  STL [R1+0x174], R10 ;  /* 0x0001740a01007387 */ /* 0x0001e20000100800 */
[----:B------:R-:W-:Y:S01]  /*5ea0*/  IMAD R4, R0, R6, R4 ;  /* 0x0000000600047224 */ /* 0x000fe200078e0204 */
[----:B---3--:R-:W-:Y:S02]  /*5eb0*/  IABS R6, R59 ;  /* 0x0000003b00067213 */ /* 0x008fe40000000000 */
[----:B------:R-:W-:Y:S02]  /*5ec0*/  ISETP.GE.AND P5, PT, R59, RZ, PT ;  /* 0x000000ff3b00720c */ /* 0x000fe40003fa6270 */
[----:B------:R-:W3:Y:S01]  /*5ed0*/  LDL.LU R59, [R1+0x44c] ;  /* 0x00044c00013b7983 */ /* 0x000ee20000300800 */
[----:B------:R-:W-:-:S04]  /*5ee0*/  IMAD.HI.U32 R8, R54, R2, RZ ;  /* 0x0000000236087227 */ /* 0x000fc800078e00ff */
[----:B------:R-:W-:-:S04]  /*5ef0*/  IMAD.MOV R8, RZ, RZ, -R8 ;  /* 0x000000ffff087224 */ /* 0x000fc800078e0a08 */
[----:B------:R-:W-:-:S05]  /*5f00*/  IMAD R2, R0, R8, R2 ;  /* 0x0000000800027224 */ /* 0x000fca00078e0202 */
[----:B------:R-:W-:-:S13]  /*5f10*/  ISETP.GT.U32.AND P6, PT, R0, R2, PT ;  /* 0x000000020000720c */ /* 0x000fda0003fc4070 */
[----:B------:R-:W-:-:S05]  /*5f20*/  @!P6 IMAD.IADD R2, R2, 0x1, -R0 ;  /* 0x000000010202e824 */ /* 0x000fca00078e0a00 */
[----:B------:R-:W-:Y:S01]  /*5f30*/  ISETP.GT.U32.AND P6, PT, R0, R2, PT ;  /* 0x000000020000720c */ /* 0x000fe20003fc4070 */
[----:B------:R1:W-:Y:S01]  /*5f40*/  STL [R1+0x158], R9 ;  /* 0x0001580901007387 */ /* 0x0003e20000100800 */
[----:B------:R-:W-:Y:S02]  /*5f50*/  IABS R8, R52 ;  /* 0x0000003400087213 */ /* 0x000fe40000000000 */
[----:B------:R-:W-:Y:S02]  /*5f60*/  ISETP.GE.AND P0, PT, R52, RZ, PT ;  /* 0x000000ff3400720c */ /* 0x000fe40003f06270 */
[----:B----4-:R-:W-:Y:S01]  /*5f70*/  IABS R5, R56 ;  /* 0x0000003800057213 */ /* 0x010fe20000000000 */
[----:B------:R-:W4:Y:S06]  /*5f80*/  LDL.LU R52, [R1+0x450] ;  /* 0x0004500001347983 */ /* 0x000f2c0000300800 */
[----:B------:R-:W-:Y:S01]  /*5f90*/  @!P6 IMAD.IADD R2, R2, 0x1, -R0 ;  /* 0x000000010202e824 */ /* 0x000fe200078e0a00 */
[----:B------:R-:W-:-:S02]  /*5fa0*/  ISETP.GE.AND P6, PT, R56, RZ, PT ;  /* 0x000000ff3800720c */ /* 0x000fc40003fc6270 */
[----:B------:R-:W4:Y:S01]  /*5fb0*/  LDL.LU R56, [R1+0x454] ;  /* 0x0004540001387983 */ /* 0x000f220000300800 */
[----:B------:R-:W-:Y:S01]  /*5fc0*/  ISETP.GT.U32.AND P4, PT, R0, R4, PT ;  /* 0x000000040000720c */ /* 0x000fe20003f84070 */
[----:B------:R-:W-:-:S04]  /*5fd0*/  IMAD.HI.U32 R39, R54, R8, RZ ;  /* 0x0000000836277227 */ /* 0x000fc800078e00ff */
[----:B------:R-:W-:-:S04]  /*5fe0*/  IMAD.MOV R39, RZ, RZ, -R39 ;  /* 0x000000ffff277224 */ /* 0x000fc800078e0a27 */
        /* <DEDUP_REMOVED lines=11> */
[----:B0-----:R-:W-:Y:S02]  /*60a0*/  IMAD.MOV.U32 R10, RZ, RZ, R2 ;  /* 0x000000ffff0a7224 */ /* 0x001fe400078e0002 */
[----:B------:R-:W-:-:S04]  /*60b0*/  IMAD.HI.U32 R7, R54, R5, RZ ;  /* 0x0000000536077227 */ /* 0x000fc800078e00ff */
[----:B-1----:R-:W-:Y:S02]  /*60c0*/  IMAD.MOV.U32 R9, RZ, RZ, R4 ;  /* 0x000000ffff097224 */ /* 0x002fe400078e0004 */
[----:B------:R-:W-:Y:S02]  /*60d0*/  @!P3 IMAD.MOV R10, RZ, RZ, -R10 ;  /* 0x000000ffff0ab224 */ /* 0x000fe400078e0a0a */
[----:B------:R-:W-:Y:S02]  /*60e0*/  IMAD.MOV R7, RZ, RZ, -R7 ;  /* 0x000000ffff077224 */ /* 0x000fe400078e0a07 */
[----:B------:R-:W-:Y:S01]  /*60f0*/  @!P1 IMAD.MOV R9, RZ, RZ, -R9 ;  /* 0x000000ffff099224 */ /* 0x000fe200078e0a09 */
[----:B------:R-:W-:Y:S01]  /*6100*/  STL [R1+0x164], R10 ;  /* 0x0001640a01007387 */ /* 0x000fe20000100800 */
[----:B------:R-:W-:Y:S01]  /*6110*/  IMAD R5, R0, R7, R5 ;  /* 0x0000000700057224 */ /* 0x000fe200078e0205 */
[----:B------:R-:W-:Y:S01]  /*6120*/  IABS R7, R57 ;  /* 0x0000003900077213 */ /* 0x000fe20000000000 */
[--C-:B------:R-:W-:Y:S01]  /*6130*/  @!P2 IMAD.IADD R8, R8, 0x1, -R0.reuse ;  /* 0x000000010808a824 */ /* 0x100fe200078e0a00 */
[----:B------:R-:W-:Y:S01]  /*6140*/  ISETP.GE.AND P3, PT, R57, RZ, PT ;  /* 0x000000ff3900720c */ /* 0x000fe20003f66270 */
[----:B------:R-:W-:Y:S01]  /*6150*/  STL [R1+0x16c], R9 ;  /* 0x00016c0901007387 */ /* 0x000fe20000100800 */
[----:B------:R-:W-:-:S03]  /*6160*/  @!P4 IMAD.IADD R6, R6, 0x1, -R0 ;  /* 0x000000010606c824 */ /* 0x000fc600078e0a00 */
[----:B------:R-:W4:Y:S02]  /*6170*/  LDL.LU R57, [R1+0x458] ;  /* 0x0004580001397983 */ /* 0x000f240000300800 */
[----:B------:R-:W-:Y:S01]  /*6180*/  ISETP.GT.U32.AND P4, PT, R0, R6, PT ;  /* 0x000000060000720c */ /* 0x000fe20003f84070 */
[----:B------:R-:W-:-:S12]  /*6190*/  @!P0 IMAD.MOV R8, RZ, RZ, -R8 ;  /* 0x000000ffff088224 */ /* 0x000fd800078e0a08 */
[----:B------:R-:W-:Y:S01]  /*61a0*/  @!P4 IMAD.IADD R6, R6, 0x1, -R0 ;  /* 0x000000010606c824 */ /* 0x000fe200078e0a00 */
[----:B--2---:R-:W-:Y:S02]  /*61b0*/  IABS R41, R58 ;  /* 0x0000003a00297213 */ /* 0x004fe40000000000 */
[----:B------:R-:W-:Y:S02]  /*61c0*/  ISETP.GE.AND P2, PT, R58, RZ, PT ;  /* 0x000000ff3a00720c */ /* 0x000fe40003f46270 */
[----:B------:R-:W2:Y:S01]  /*61d0*/  LDL.LU R58, [R1+0x45c] ;  /* 0x00045c00013a7983 */ /* 0x000ea20000300800 */
[----:B------:R-:W-:-:S04]  /*61e0*/  IMAD.HI.U32 R39, R54, R41, RZ ;  /* 0x0000002936277227 */ /* 0x000fc800078e00ff */
[----:B------:R-:W-:-:S04]  /*61f0*/  IMAD.MOV R39, RZ, RZ, -R39 ;  /* 0x000000ffff277224 */ /* 0x000fc800078e0a27 */
[C---:B------:R-:W-:Y:S01]  /*6200*/  IMAD R41, R0.reuse, R39, R41 ;  /* 0x0000002700297224 */ /* 0x040fe200078e0229 */
[----:B------:R0:W-:Y:S04]  /*6210*/  STL [R1+0x160], R8 ;  /* 0x0001600801007387 */ /* 0x0001e80000100800 */
[----:B------:R-:W-:Y:S01]  /*6220*/  ISETP.GT.U32.AND P4, PT, R0, R41, PT ;  /* 0x000000290000720c */ /* 0x000fe20003f84070 */
[----:B0-----:R-:W-:-:S04]  /*6230*/  IMAD.MOV.U32 R8, RZ, RZ, R6 ;  /* 0x000000ffff087224 */ /* 0x001fc800078e0006 */
[----:B------:R-:W-:-:S08]  /*6240*/  @!P5 IMAD.MOV R8, RZ, RZ, -R8 ;  /* 0x000000ffff08d224 */ /* 0x000fd000078e0a08 */
[----:B------:R-:W-:Y:S01]  /*6250*/  @!P4 IMAD.IADD R41, R41, 0x1, -R0 ;  /* 0x000000012929c824 */ /* 0x000fe200078e0a00 */
[----:B------:R0:W-:Y:S01]  /*6260*/  STL [R1+0x148], R8 ;  /* 0x0001480801007387 */ /* 0x0001e20000100800 */
[----:B---3--:R-:W-:Y:S02]  /*6270*/  IABS R40, R59 ;  /* 0x0000003b00287213 */ /* 0x008fe40000000000 */
[----:B------:R-:W-:Y:S02]  /*6280*/  ISETP.GE.AND P4, PT, R59, RZ, PT ;  /* 0x000000ff3b00720c */ /* 0x000fe40003f86270 */
[----:B------:R-:W3:Y:S01]  /*6290*/  LDL.LU R59, [R1+0x460] ;  /* 0x00046000013b7983 */ /* 0x000ee20000300800 */
[----:B------:R-:W-:Y:S01]  /*62a0*/  IMAD.MOV.U32 R2, RZ, RZ, R7 ;  /* 0x000000ffff027224 */ /* 0x000fe200078e0007 */
[----:B------:R-:W-:Y:S01]  /*62b0*/  ISETP.GT.U32.AND P1, PT, R0, R5, PT ;  /* 0x000000050000720c */ /* 0x000fe20003f24070 */
[C---:B------:R-:W-:Y:S01]  /*62c0*/  IMAD.HI.U32 R42, R54.reuse, R40, RZ ;  /* 0x00000028362a7227 */ /* 0x040fe200078e00ff */
[----:B------:R-:W3:Y:S03]  /*62d0*/  LDL.LU R51, [R1+0x464] ;  /* 0x0004640001337983 */ /* 0x000ee60000300800 */
[----:B------:R-:W-:-:S04]  /*62e0*/  IMAD.HI.U32 R4, R54, R2, RZ ;  /* 0x0000000236047227 */ /* 0x000fc800078e00ff */
[----:B------:R-:W-:-:S04]  /*62f0*/  IMAD.MOV R4, RZ, RZ, -R4 ;  /* 0x000000ffff047224 */ /* 0x000fc800078e0a04 */
[----:B------:R-:W-:-:S05]  /*6300*/  IMAD R2, R0, R4, R2 ;  /* 0x0000000400027224 */ /* 0x000fca00078e0202 */
[----:B------:R-:W-:Y:S01]  /*6310*/  ISETP.GT.U32.AND P0, PT, R0, R2, PT ;  /* 0x000000020000720c */ /* 0x000fe20003f04070 */
[----:B------:R-:W-:Y:S02]  /*6320*/  @!P1 IMAD.IADD R5, R5, 0x1, -R0 ;  /* 0x0000000105059824 */ /* 0x000fe400078e0a00 */
[----:B------:R-:W-:-:S03]  /*6330*/  IMAD.MOV R42, RZ, RZ, -R42 ;  /* 0x000000ffff2a7224 */ /* 0x000fc600078e0a2a */
[----:B------:R-:W-:-:S07]  /*6340*/  ISETP.GT.U32.AND P1, PT, R0, R5, PT ;  /* 0x000000050000720c */ /* 0x000fce0003f24070 */
[----:B------:R-:W-:-:S05]  /*6350*/  @!P0 IMAD.IADD R2, R2, 0x1, -R0 ;  /* 0x0000000102028824 */ /* 0x000fca00078e0a00 */
[C---:B------:R-:W-:Y:S01]  /*6360*/  ISETP.GT.U32.AND P5, PT, R0.reuse, R2, PT ;  /* 0x000000020000720c */ /* 0x040fe20003fa4070 */
[----:B------:R-:W-:Y:S01]  /*6370*/  IMAD R40, R0, R42, R40 ;  /* 0x0000002a00287224 */ /* 0x000fe200078e0228 */
[----:B------:R-:W-:Y:S01]  /*6380*/  IABS R7, R53 ;  /* 0x0000003500077213 */ /* 0x000fe20000000000 */
[----:B------:R-:W-:-:S04]  /*6390*/  @!P1 IMAD.IADD R5, R5, 0x1, -R0 ;  /* 0x0000000105059824 */ /* 0x000fc800078e0a00 */
[----:B------:R-:W-:-:S06]  /*63a0*/  IMAD.HI.U32 R4, R54, R7, RZ ;  /* 0x0000000736047227 */ /* 0x000fcc00078e00ff */
[----:B------:R-:W-:Y:S01]  /*63b0*/  @!P5 IMAD.IADD R2, R2, 0x1, -R0 ;  /* 0x000000010202d824 */ /* 0x000fe200078e0a00 */
[C---:B------:R-:W-:Y:S01]  /*63c0*/  ISETP.GT.U32.AND P5, PT, R0.reuse, R40, PT ;  /* 0x000000280000720c */ /* 0x040fe20003fa4070 */
[----:B------:R-:W-:Y:S02]  /*63d0*/  IMAD.MOV R4, RZ, RZ, -R4 ;  /* 0x000000ffff047224 */ /* 0x000fe400078e0a04 */
[----:B------:R-:W-:Y:S02]  /*63e0*/  @!P6 IMAD.MOV R5, RZ, RZ, -R5 ;  /* 0x000000ffff05e224 */ /* 0x000fe400078e0a05 */
[----:B------:R-:W-:Y:S01]  /*63f0*/  IMAD.MOV.U32 R9, RZ, RZ, R2 ;  /* 0x000000ffff097224 */ /* 0x000fe200078e0002 */
[----:B------:R-:W-:Y:S01]  /*6400*/  ISETP.GE.AND P0, PT, R53, RZ, PT ;  /* 0x000000ff3500720c */ /* 0x000fe20003f06270 */
[----:B------:R-:W-:Y:S01]  /*6410*/  IMAD R7, R0, R4, R7 ;  /* 0x0000000400077224 */ /* 0x000fe200078e0207 */
[----:B------:R-:W-:Y:S01]  /*6420*/  STL [R1+0x144], R5 ;  /* 0x0001440501007387 */ /* 0x000fe20000100800 */
[----:B------:R-:W-:-:S03]  /*6430*/  @!P3 IMAD.MOV R9, RZ, RZ, -R9 ;  /* 0x000000ffff09b224 */ /* 0x000fc600078e0a09 */
[----:B------:R-:W3:Y:S01]  /*6440*/  LDL.LU R53, [R1+0x468] ;  /* 0x0004680001357983 */ /* 0x000ee20000300800 */
[----:B------:R-:W-:Y:S01]  /*6450*/  @!P5 IMAD.IADD R40, R40, 0x1, -R0 ;  /* 0x000000012828d824 */ /* 0x000fe200078e0a00 */
[----:B----4-:R-:W-:Y:S02]  /*6460*/  IABS R4, R56 ;  /* 0x0000003800047213 */ /* 0x010fe40000000000 */
[----:B------:R-:W-:Y:S01]  /*6470*/  ISETP.GT.U32.AND P1, PT, R0, R7, PT ;  /* 0x000000070000720c */ /* 0x000fe20003f24070 */
[----:B------:R1:W-:Y:S01]  /*6480*/  STL [R1+0x138], R9 ;  /* 0x0001380901007387 */ /* 0x0003e20000100800 */
[----:B------:R-:W-:-:S03]  /*6490*/  ISETP.GE.AND P5, PT, R56, RZ, PT ;  /* 0x000000ff3800720c */ /* 0x000fc60003fa6270 */
[----:B------:R-:W4:Y:S08]  /*64a0*/  LDL.LU R56, [R1+0x46c] ;  /* 0x00046c0001387983 */ /* 0x000f300000300800 */
[----:B------:R-:W-:Y:S01]  /*64b0*/  @!P1 IMAD.IADD R7, R7, 0x1, -R0 ;  /* 0x0000000107079824 */ /* 0x000fe200078e0a00 */
[----:B------:R-:W-:Y:S02]  /*64c0*/  ISETP.GT.U32.AND P1, PT, R0, R41, PT ;  /* 0x000000290000720c */ /* 0x000fe40003f24070 */
[----:B------:R-:W-:-:S02]  /*64d0*/  IABS R39, R52 ;  /* 0x0000003400277213 */ /* 0x000fc40000000000 */
[----:B------:R-:W-:-:S03]  /*64e0*/  ISETP.GT.U32.AND P6, PT, R0, R7, PT ;  /* 0x000000070000720c */ /* 0x000fc60003fc4070 */
[----:B------:R-:W-:-:S06]  /*64f0*/  IMAD.HI.U32 R6, R54, R39, RZ ;  /* 0x0000002736067227 */ /* 0x000fcc00078e00ff */
[----:B------:R-:W-:Y:S02]  /*6500*/  @!P1 IMAD.IADD R41, R41, 0x1, -R0 ;  /* 0x0000000129299824 */ /* 0x000fe400078e0a00 */
[----:B0-----:R-:W-:-:S04]  /*6510*/  IMAD.HI.U32 R8, R54, R4, RZ ;  /* 0x0000000436087227 */ /* 0x001fc800078e00ff */
[----:B------:R-:W-:Y:S02]  /*6520*/  IMAD.MOV R6, RZ, RZ, -R6 ;  /* 0x000000ffff067224 */ /* 0x000fe400078e0a06 */
[----:B-1----:R-:W-:Y:S02]  /*6530*/  IMAD.MOV.U32 R9, RZ, RZ, R41 ;  /* 0x000000ffff097224 */ /* 0x002fe400078e0029 */
[----:B------:R-:W-:Y:S02]  /*6540*/  IMAD.MOV R8, RZ, RZ, -R8 ;  /* 0x000000ffff087224 */ /* 0x000fe400078e0a08 */
[C---:B------:R-:W-:Y:S02]  /*6550*/  IMAD R39, R0.reuse, R6, R39 ;  /* 0x0000000600277224 */ /* 0x040fe400078e0227 */
[----:B------:R-:W-:Y:S02]  /*6560*/  @!P2 IMAD.MOV R9, RZ, RZ, -R9 ;  /* 0x000000ffff09a224 */ /* 0x000fe400078e0a09 */
[C---:B------:R-:W-:Y:S01]  /*6570*/  IMAD R4, R0.reuse, R8, R4 ;  /* 0x0000000800047224 */ /* 0x040fe200078e0204 */
[----:B------:R-:W-:Y:S01]  /*6580*/  ISETP.GT.U32.AND P3, PT, R0, R39, PT ;  /* 0x000000270000720c */ /* 0x000fe20003f64070 */
[----:B------:R-:W-:Y:S01]  /*6590*/  @!P6 IMAD.IADD R7, R7, 0x1, -R0 ;  /* 0x000000010707e824 */ /* 0x000fe200078e0a00 */
[----:B------:R-:W-:Y:S01]  /*65a0*/  ISETP.GE.AND P6, PT, R52, RZ, PT ;  /* 0x000000ff3400720c */ /* 0x000fe20003fc6270 */
[----:B------:R0:W-:Y:S01]  /*65b0*/  STL [R1+0x130], R9 ;  /* 0x0001300901007387 */ /* 0x0001e20000100800 */
[----:B------:R-:W-:-:S03]  /*65c0*/  ISETP.GT.U32.AND P1, PT, R0, R4, PT ;  /* 0x000000040000720c */ /* 0x000fc60003f24070 */
[----:B------:R-:W4:Y:S01]  /*65d0*/  LDL.LU R52, [R1+0x470] ;  /* 0x0004700001347983 */ /* 0x000f220000300800 */
[----:B------:R-:W-:Y:S01]  /*65e0*/  @!P0 IMAD.MOV R7, RZ, RZ, -R7 ;  /* 0x000000ffff078224 */ /* 0x000fe200078e0a07 */
[----:B------:R-:W-:Y:S02]  /*65f0*/  IABS R5, R57 ;  /* 0x0000003900057213 */ /* 0x000fe40000000000 */
[----:B------:R-:W-:Y:S02]  /*6600*/  ISETP.GE.AND P0, PT, R57, RZ, PT ;  /* 0x000000ff3900720c */ /* 0x000fe40003f06270 */
[----:B------:R-:W-:Y:S01]  /*6610*/  @!P3 IMAD.IADD R39, R39, 0x1, -R0 ;  /* 0x000000012727b824 */ /* 0x000fe200078e0a00 */
[----:B------:R1:W-:Y:S01]  /*6620*/  STL [R1+0x12c], R7 ;  /* 0x00012c0701007387 */ /* 0x0003e20000100800 */
[----:B------:R-:W-:-:S03]  /*6630*/  IMAD.MOV.U32 R2, RZ, RZ, R5 ;  /* 0x000000ffff027224 */ /* 0x000fc600078e0005 */
[----:B------:R-:W4:Y:S01]  /*6640*/  LDL.LU R57, [R1+0x474] ;  /* 0x0004740001397983 */ /* 0x000f220000300800 */
[----:B------:R-:W-:Y:S01]  /*6650*/  @!P1 IMAD.IADD R4, R4, 0x1, -R0 ;  /* 0x0000000104049824 */ /* 0x000fe200078e0a00 */
[C---:B------:R-:W-:Y:S02]  /*6660*/  ISETP.GT.U32.AND P1, PT, R0.reuse, R39, PT ;  /* 0x000000270000720c */ /* 0x040fe40003f24070 */
[----:B------:R-:W-:-:S11]  /*6670*/  ISETP.GT.U32.AND P3, PT, R0, R40, PT ;  /* 0x000000280000720c */ /* 0x000fd60003f64070 */
[--C-:B------:R-:W-:Y:S02]  /*6680*/  @!P1 IMAD.IADD R39, R39, 0x1, -R0.reuse ;  /* 0x0000000127279824 */ /* 0x100fe400078e0a00 */
[----:B------:R-:W-:-:S04]  /*6690*/  @!P3 IMAD.IADD R40, R40, 0x1, -R0 ;  /* 0x000000012828b824 */ /* 0x000fc800078e0a00 */
[----:B0-----:R-:W-:-:S04]  /*66a0*/  IMAD.MOV.U32 R9, RZ, RZ, R40 ;  /* 0x000000ffff097224 */ /* 0x001fc800078e0028 */
[----:B------:R-:W-:-:S05]  /*66b0*/  @!P4 IMAD.MOV R9, RZ, RZ, -R9 ;  /* 0x000000ffff09c224 */ /* 0x000fca00078e0a09 */
[----:B------:R0:W-:Y:S01]  /*66c0*/  STL [R1+0x120], R9 ;  /* 0x0001200901007387 */ /* 0x0001e20000100800 */
[----:B--2---:R-:W-:-:S05]  /*66d0*/  IABS R8, R58 ;  /* 0x0000003a00087213 */ /* 0x004fca0000000000 */
[----:B------:R-:W-:-:S04]  /*66e0*/  IMAD.HI.U32 R5, R54, R8, RZ ;  /* 0x0000000836057227 */ /* 0x000fc800078e00ff */
[----:B------:R-:W-:-:S04]  /*66f0*/  IMAD.MOV R5, RZ, RZ, -R5 ;  /* 0x000000ffff057224 */ /* 0x000fc800078e0a05 */
[----:B------:R-:W-:-:S05]  /*6700*/  IMAD R8, R0, R5, R8 ;  /* 0x0000000500087224 */ /* 0x000fca00078e0208 */
[----:B------:R-:W-:-:S13]  /*6710*/  ISETP.GT.U32.AND P1, PT, R0, R8, PT ;  /* 0x000000080000720c */ /* 0x000fda0003f24070 */
[----:B------:R-:W-:Y:S01]  /*6720*/  @!P1 IMAD.IADD R8, R8, 0x1, -R0 ;  /* 0x0000000108089824 */ /* 0x000fe200078e0a00 */
[----:B---3--:R-:W-:Y:S02]  /*6730*/  IABS R42, R59 ;  /* 0x0000003b002a7213 */ /* 0x008fe40000000000 */
[----:B------:R-:W-:Y:S02]  /*6740*/  ISETP.GE.AND P1, PT, R59, RZ, PT ;  /* 0x000000ff3b00720c */ /* 0x000fe40003f26270 */
[----:B------:R-:W2:Y:S01]  /*6750*/  LDL.LU R59, [R1+0x478] ;  /* 0x00047800013b7983 */ /* 0x000ea20000300800 */
[----:B------:R-:W-:-:S04]  /*6760*/  IMAD.HI.U32 R6, R54, R2, RZ ;  /* 0x0000000236067227 */ /* 0x000fc800078e00ff */
[----:B------:R-:W-:-:S04]  /*6770*/  IMAD.MOV R6, RZ, RZ, -R6 ;  /* 0x000000ffff067224 */ /* 0x000fc800078e0a06 */
[----:B------:R-:W-:Y:S02]  /*6780*/  IMAD R2, R0, R6, R2 ;  /* 0x0000000600027224 */ /* 0x000fe400078e0202 */
[----:B-1----:R-:W-:-:S03]  /*6790*/  IMAD.MOV.U32 R7, RZ, RZ, R42 ;  /* 0x000000ffff077224 */ /* 0x002fc600078e002a */
[----:B------:R-:W-:Y:S01]  /*67a0*/  ISETP.GT.U32.AND P3, PT, R0, R2, PT ;  /* 0x000000020000720c */ /* 0x000fe20003f64070 */
[----:B------:R-:W-:-:S04]  /*67b0*/  IMAD.HI.U32 R5, R54, R7, RZ ;  /* 0x0000000736057227 */ /* 0x000fc800078e00ff */
[----:B------:R-:W-:Y:S01]  /*67c0*/  IMAD.MOV R5, RZ, RZ, -R5 ;  /* 0x000000ffff057224 */ /* 0x000fe200078e0a05 */
[----:B------:R-:W-:-:S03]  /*67d0*/  ISETP.GT.U32.AND P2, PT, R0, R4, PT ;  /* 0x000000040000720c */ /* 0x000fc60003f44070 */
[----:B------:R-:W-:-:S04]  /*67e0*/  IMAD R7, R0, R5, R7 ;  /* 0x0000000500077224 */ /* 0x000fc800078e0207 */
[--C-:B------:R-:W-:Y:S01]  /*67f0*/  @!P3 IMAD.IADD R2, R2, 0x1, -R0.reuse ;  /* 0x000000010202b824 */ /* 0x100fe200078e0a00 */
[C---:B------:R-:W-:Y:S02]  /*6800*/  ISETP.GT.U32.AND P3, PT, R0.reuse, R7, PT ;  /* 0x000000070000720c */ /* 0x040fe40003f64070 */
[----:B------:R-:W-:Y:S02]  /*6810*/  IABS R6, R51 ;  /* 0x0000003300067213 */ /* 0x000fe40000000000 */
[----:B------:R-:W-:Y:S01]  /*6820*/  ISETP.GT.U32.AND P4, PT, R0, R2, PT ;  /* 0x000000020000720c */ /* 0x000fe20003f84070 */
[----:B------:R-:W-:Y:S02]  /*6830*/  @!P2 IMAD.IADD R4, R4, 0x1, -R0 ;  /* 0x000000010404a824 */ /* 0x000fe400078e0a00 */
[----:B------:R-:W-:Y:S01]  /*6840*/  IMAD.HI.U32 R43, R54, R6, RZ ;  /* 0x00000006362b7227 */ /* 0x000fe200078e00ff */
[----:B------:R-:W-:Y:S02]  /*6850*/  ISETP.GE.AND P2, PT, R58, RZ, PT ;  /* 0x000000ff3a00720c */ /* 0x000fe40003f46270 */
[----:B------:R-:W3:Y:S01]  /*6860*/  LDL.LU R58, [R1+0x47c] ;  /* 0x00047c00013a7983 */ /* 0x000ee20000300800 */
[----:B0-----:R-:W-:-:S02]  /*6870*/  IMAD.MOV.U32 R9, RZ, RZ, R39 ;  /* 0x000000ffff097224 */ /* 0x001fc400078e0027 */
[----:B------:R-:W-:Y:S01]  /*6880*/  IMAD.MOV R43, RZ, RZ, -R43 ;  /* 0x000000ffff2b7224 */ /* 0x000fe200078e0a2b */
[----:B------:R-:W3:Y:S01]  /*6890*/  LDL.LU R50, [R1+0x480] ;  /* 0x0004800001327983 */ /* 0x000ee20000300800 */
[----:B------:R-:W-:Y:S02]  /*68a0*/  @!P3 IMAD.IADD R7, R7, 0x1, -R0 ;  /* 0x000000010707b824 */ /* 0x000fe400078e0a00 */
[----:B------:R-:W-:Y:S01]  /*68b0*/  @!P6 IMAD.MOV R9, RZ, RZ, -R9 ;  /* 0x000000ffff09e224 */ /* 0x000fe200078e0a09 */
[C---:B------:R-:W-:Y:S01]  /*68c0*/  ISETP.GT.U32.AND P6, PT, R0.reuse, R8, PT ;  /* 0x000000080000720c */ /* 0x040fe20003fc4070 */
[----:B------:R-:W-:Y:S02]  /*68d0*/  IMAD R6, R0, R43, R6 ;  /* 0x0000002b00067224 */ /* 0x000fe400078e0206 */
[----:B------:R-:W-:Y:S01]  /*68e0*/  @!P4 IMAD.IADD R2, R2, 0x1, -R0 ;  /* 0x000000010202c824 */ /* 0x000fe200078e0a00 */
[----:B------:R-:W-:-:S05]  /*68f0*/  IABS R41, R53 ;  /* 0x0000003500297213 */ /* 0x000fca0000000000 */
[----:B------:R-:W-:Y:S01]  /*6900*/  IMAD.HI.U32 R42, R54, R41, RZ ;  /* 0x00000029362a7227 */ /* 0x000fe200078e00ff */
[----:B----4-:R-:W-:-:S03]  /*6910*/  IABS R5, R56 ;  /* 0x0000003800057213 */ /* 0x010fc60000000000 */
[----:B------:R-:W-:Y:S01]  /*6920*/  IMAD.MOV R42, RZ, RZ, -R42 ;  /* 0x000000ffff2a7224 */ /* 0x000fe200078e0a2a */
[C---:B------:R-:W-:Y:S01]  /*6930*/  ISETP.GT.U32.AND P3, PT, R0.reuse, R7, PT ;  /* 0x000000070000720c */ /* 0x040fe20003f64070 */
[----:B------:R-:W-:Y:S01]  /*6940*/  IMAD.MOV.U32 R43, RZ, RZ, R5 ;  /* 0x000000ffff2b7224 */ /* 0x000fe200078e0005 */
[----:B------:R0:W-:Y:S01]  /*6950*/  STL [R1+0x110], R9 ;  /* 0x0001100901007387 */ /* 0x0001e20000100800 */
[----:B------:R-:W-:Y:S02]  /*6960*/  IMAD R5, R0, R42, R41 ;  /* 0x0000002a00057224 */ /* 0x000fe400078e0229 */
[----:B------:R-:W-:Y:S01]  /*6970*/  IMAD.HI.U32 R39, R54, R43, RZ ;  /* 0x0000002b36277227 */ /* 0x000fe200078e00ff */
[----:B------:R-:W-:-:S03]  /*6980*/  ISETP.GT.U32.AND P4, PT, R0, R6, PT ;  /* 0x000000060000720c */ /* 0x000fc60003f84070 */
[----:B------:R-:W-:Y:S02]  /*6990*/  @!P5 IMAD.MOV R4, RZ, RZ, -R4 ;  /* 0x000000ffff04d224 */ /* 0x000fe400078e0a04 */
[----:B0-----:R-:W-:Y:S02]  /*69a0*/  IMAD.MOV.U32 R9, RZ, RZ, R2 ;  /* 0x000000ffff097224 */ /* 0x001fe400078e0002 */
[----:B------:R-:W-:Y:S02]  /*69b0*/  IMAD.MOV R39, RZ, RZ, -R39 ;  /* 0x000000ffff277224 */ /* 0x000fe400078e0a27 */
[----:B------:R-:W-:Y:S01]  /*69c0*/  @!P0 IMAD.MOV R9, RZ, RZ, -R9 ;  /* 0x000000ffff098224 */ /* 0x000fe200078e0a09 */
[----:B------:R-:W-:Y:S01]  /*69d0*/  ISETP.GT.U32.AND P0, PT, R0, R5, PT ;  /* 0x000000050000720c */ /* 0x000fe20003f04070 */
[----:B------:R0:W-:Y:S01]  /*69e0*/  STL [R1+0x108], R4 ;  /* 0x0001080401007387 */ /* 0x0001e20000100800 */
[--C-:B------:R-:W-:Y:S02]  /*69f0*/  @!P6 IMAD.IADD R8, R8, 0x1, -R0.reuse ;  /* 0x000000010808e824 */ /* 0x100fe400078e0a00 */
[----:B------:R-:W-:Y:S01]  /*6a00*/  @!P3 IMAD.IADD R7, R7, 0x1, -R0 ;  /* 0x000000010707b824 */ /* 0x000fe200078e0a00 */
[----:B------:R1:W-:Y:S01]  /*6a10*/  STL [R1+0x104], R9 ;  /* 0x0001040901007387 */ /* 0x0003e20000100800 */
[----:B0-----:R-:W-:-:S02]  /*6a20*/  IMAD R4, R0, R39, R43 ;  /* 0x0000002700047224 */ /* 0x001fc400078e022b */
[----:B-1----:R-:W-:-:S03]  /*6a30*/  IMAD.MOV.U32 R9, RZ, RZ, R8 ;  /* 0x000000ffff097224 */ /* 0x002fc600078e0008 */
[----:B------:R-:W-:Y:S01]  /*6a40*/  ISETP.GT.U32.AND P3, PT, R0, R4, PT ;  /* 0x000000040000720c */ /* 0x000fe20003f64070 */
[--C-:B------:R-:W-:Y:S02]  /*6a50*/  @!P4 IMAD.IADD R6, R6, 0x1, -R0.reuse ;  /* 0x000000010606c824 */ /* 0x100fe400078e0a00 */
[----:B------:R-:W-:Y:S02]  /*6a60*/  @!P2 IMAD.MOV R9, RZ, RZ, -R9 ;  /* 0x000000ffff09a224 */ /* 0x000fe400078e0a09 */
[----:B------:R-:W-:Y:S01]  /*6a70*/  @!P0 IMAD.IADD R5, R5, 0x1, -R0 ;  /* 0x0000000105058824 */ /* 0x000fe200078e0a00 */
[----:B------:R-:W-:Y:S02]  /*6a80*/  ISETP.GE.AND P6, PT, R53, RZ, PT ;  /* 0x000000ff3500720c */ /* 0x000fe40003fc6270 */
[----:B------:R-:W-:Y:S01]  /*6a90*/  STL [R1+0x100], R9 ;  /* 0x0001000901007387 */ /* 0x000fe20000100800 */
[----:B------:R-:W-:Y:S02]  /*6aa0*/  ISETP.GE.AND P4, PT, R56, RZ, PT ;  /* 0x000000ff3800720c */ /* 0x000fe40003f86270 */
[C---:B------:R-:W-:Y:S01]  /*6ab0*/  ISETP.GT.U32.AND P0, PT, R0.reuse, R6, PT ;  /* 0x000000060000720c */ /* 0x040fe20003f04070 */
[----:B------:R-:W4:Y:S01]  /*6ac0*/  LDL.LU R53, [R1+0x484] ;  /* 0x0004840001357983 */ /* 0x000f220000300800 */
[----:B------:R-:W-:-:S03]  /*6ad0*/  ISETP.GT.U32.AND P2, PT, R0, R5, PT ;  /* 0x000000050000720c */ /* 0x000fc60003f44070 */
[----:B------:R-:W4:Y:S01]  /*6ae0*/  LDL.LU R56, [R1+0x488] ;  /* 0x0004880001387983 */ /* 0x000f220000300800 */
[----:B------:R-:W-:Y:S01]  /*6af0*/  ISETP.GE.AND P5, PT, R51, RZ, PT ;  /* 0x000000ff3300720c */ /* 0x000fe20003fa6270 */
[----:B------:R-:W-:Y:S01]  /*6b00*/  @!P3 IMAD.IADD R4, R4, 0x1, -R0 ;  /* 0x000000010404b824 */ /* 0x000fe200078e0a00 */
[----:B------:R-:W-:-:S04]  /*6b10*/  IABS R40, R52 ;  /* 0x0000003400287213 */ /* 0x000fc80000000000 */
[----:B------:R-:W-:Y:S01]  /*6b20*/  ISETP.GT.U32.AND P3, PT, R0, R4, PT ;  /* 0x000000040000720c */ /* 0x000fe20003f64070 */
[----:B------:R-:W-:Y:S02]  /*6b30*/  @!P0 IMAD.IADD R6, R6, 0x1, -R0 ;  /* 0x0000000106068824 */ /* 0x000fe400078e0a00 */
[----:B------:R-:W-:-:S04]  /*6b40*/  IMAD.HI.U32 R2, R54, R40, RZ ;  /* 0x0000002836027227 */ /* 0x000fc800078e00ff */
[----:B------:R-:W-:Y:S02]  /*6b50*/  @!P2 IMAD.IADD R5, R5, 0x1, -R0 ;  /* 0x000000010505a824 */ /* 0x000fe400078e0a00 */
[----:B------:R-:W-:Y:S02]  /*6b60*/  @!P1 IMAD.MOV R7, RZ, RZ, -R7 ;  /* 0x000000ffff079224 */ /* 0x000fe400078e0a07 */
[----:B------:R-:W-:Y:S02]  /*6b70*/  @!P5 IMAD.MOV R6, RZ, RZ, -R6 ;  /* 0x000000ffff06d224 */ /* 0x000fe400078e0a06 */
[----:B------:R-:W-:Y:S02]  /*6b80*/  IMAD.MOV R2, RZ, RZ, -R2 ;  /* 0x000000ffff027224 */ /* 0x000fe400078e0a02 */
[----:B------:R-:W-:Y:S01]  /*6b90*/  @!P6 IMAD.MOV R5, RZ, RZ, -R5 ;  /* 0x000000ffff05e224 */ /* 0x000fe200078e0a05 */
[----:B------:R0:W-:Y:S01]  /*6ba0*/  STL [R1+0xfc], R7 ;  /* 0x0000fc0701007387 */ /* 0x0001e20000100800 */
[----:B------:R-:W-:Y:S01]  /*6bb0*/  IMAD R2, R0, R2, R40 ;  /* 0x0000000200027224 */ /* 0x000fe200078e0228 */
[----:B------:R-:W-:Y:S01]  /*6bc0*/  IABS R40, R57 ;  /* 0x0000003900287213 */ /* 0x000fe20000000000 */
[----:B------:R-:W-:Y:S01]  /*6bd0*/  @!P3 IMAD.IADD R4, R4, 0x1, -R0 ;  /* 0x000000010404b824 */ /* 0x000fe200078e0a00 */
[----:B------:R-:W4:Y:S01]  /*6be0*/  LDL.LU R51, [R1+0x48c] ;  /* 0x00048c0001337983 */ /* 0x000f220000300800 */
[----:B------:R-:W-:-:S03]  /*6bf0*/  ISETP.GE.AND P3, PT, R57, RZ, PT ;  /* 0x000000ff3900720c */ /* 0x000fc60003f66270 */
[----:B------:R-:W-:Y:S04]  /*6c00*/  STL [R1+0xe8], R6 ;  /* 0x0000e80601007387 */ /* 0x000fe80000100800 */
[----:B------:R1:W-:Y:S04]  /*6c10*/  STL [R1+0xe0], R5 ;  /* 0x0000e00501007387 */ /* 0x0003e80000100800 */
[----:B------:R-:W4:Y:S01]  /*6c20*/  LDL.LU R57, [R1+0x490] ;  /* 0x0004900001397983 */ /* 0x000f220000300800 */
[----:B------:R-:W-:-:S13]  /*6c30*/  ISETP.GT.U32.AND P1, PT, R0, R2, PT ;  /* 0x000000020000720c */ /* 0x000fda0003f24070 */
[----:B------:R-:W-:Y:S01]  /*6c40*/  @!P1 IMAD.IADD R2, R2, 0x1, -R0 ;  /* 0x0000000102029824 */ /* 0x000fe200078e0a00 */
[----:B--2---:R-:W-:Y:S02]  /*6c50*/  IABS R42, R59 ;  /* 0x0000003b002a7213 */ /* 0x004fe40000000000 */
[----:B------:R-:W-:Y:S02]  /*6c60*/  ISETP.GE.AND P1, PT, R59, RZ, PT ;  /* 0x000000ff3b00720c */ /* 0x000fe40003f26270 */
[----:B------:R-:W2:Y:S01]  /*6c70*/  LDL.LU R59, [R1+0x494] ;  /* 0x00049400013b7983 */ /* 0x000ea20000300800 */
[----:B------:R-:W-:Y:S02]  /*6c80*/  IMAD.MOV.U32 R8, RZ, RZ, R42 ;  /* 0x000000ffff087224 */ /* 0x000fe400078e002a */
[----:B------:R-:W-:-:S04]  /*6c90*/  IMAD.HI.U32 R42, R54, R40, RZ ;  /* 0x00000028362a7227 */ /* 0x000fc800078e00ff */
[----:B------:R-:W-:-:S04]  /*6ca0*/  IMAD.MOV R42, RZ, RZ, -R42 ;  /* 0x000000ffff2a7224 */ /* 0x000fc800078e0a2a */
[----:B------:R-:W-:-:S05]  /*6cb0*/  IMAD R40, R0, R42, R40 ;  /* 0x0000002a00287224 */ /* 0x000fca00078e0228 */
[----:B------:R-:W-:Y:S01]  /*6cc0*/  ISETP.GT.U32.AND P2, PT, R0, R40, PT ;  /* 0x000000280000720c */ /* 0x000fe20003f44070 */
[----:B------:R-:W-:Y:S01]  /*6cd0*/  IMAD.HI.U32 R43, R54, R8, RZ ;  /* 0x00000008362b7227 */ /* 0x000fe200078e00ff */
[----:B---3--:R-:W-:-:S05]  /*6ce0*/  IABS R41, R58 ;  /* 0x0000003a00297213 */ /* 0x008fca0000000000 */
[----:B------:R-:W-:Y:S01]  /*6cf0*/  IMAD.HI.U32 R42, R54, R41, RZ ;  /* 0x00000029362a7227 */ /* 0x000fe200078e00ff */
[----:B------:R-:W-:-:S03]  /*6d00*/  IABS R39, R50 ;  /* 0x0000003200277213 */ /* 0x000fc60000000000 */
[----:B------:R-:W-:Y:S02]  /*6d10*/  IMAD.MOV R42, RZ, RZ, -R42 ;  /* 0x000000ffff2a7224 */ /* 0x000fe400078e0a2a */
[----:B0-----:R-:W-:Y:S02]  /*6d20*/  IMAD.MOV.U32 R7, RZ, RZ, R39 ;  /* 0x000000ffff077224 */ /* 0x001fe400078e0027 */
[----:B------:R-:W-:Y:S02]  /*6d30*/  IMAD R41, R0, R42, R41 ;  /* 0x0000002a00297224 */ /* 0x000fe400078e0229 */
[----:B------:R-:W-:Y:S01]  /*6d40*/  @!P2 IMAD.IADD R40, R40, 0x1, -R0 ;  /* 0x000000012828a824 */ /* 0x000fe200078e0a00 */
[C---:B------:R-:W-:Y:S01]  /*6d50*/  ISETP.GT.U32.AND P2, PT, R0.reuse, R2, PT ;  /* 0x000000020000720c */ /* 0x040fe20003f44070 */
[----:B------:R-:W-:Y:S01]  /*6d60*/  @!P4 IMAD.MOV R4, RZ, RZ, -R4 ;  /* 0x000000ffff04c224 */ /* 0x000fe200078e0a04 */
[----:B------:R-:W-:Y:S01]  /*6d70*/  ISETP.GT.U32.AND P4, PT, R0, R41, PT ;  /* 0x000000290000720c */ /* 0x000fe20003f84070 */
[----:B------:R-:W-:-:S02]  /*6d80*/  IMAD.MOV R43, RZ, RZ, -R43 ;  /* 0x000000ffff2b7224 */ /* 0x000fc400078e0a2b */
[----:B------:R-:W-:Y:S01]  /*6d90*/  IMAD.HI.U32 R39, R54, R7, RZ ;  /* 0x0000000736277227 */ /* 0x000fe200078e00ff */
[----:B------:R-:W-:-:S03]  /*6da0*/  ISETP.GT.U32.AND P5, PT, R0, R40, PT ;  /* 0x000000280000720c */ /* 0x000fc60003fa4070 */
[----:B------:R-:W-:Y:S02]  /*6db0*/  IMAD R8, R0, R43, R8 ;  /* 0x0000002b00087224 */ /* 0x000fe400078e0208 */
[----:B------:R-:W-:-:S03]  /*6dc0*/  IMAD.MOV R39, RZ, RZ, -R39 ;  /* 0x000000ffff277224 */ /* 0x000fc600078e0a27 */
[C---:B------:R-:W-:Y:S01]  /*6dd0*/  ISETP.GT.U32.AND P6, PT, R0.reuse, R8, PT ;  /* 0x000000080000720c */ /* 0x040fe20003fc4070 */
[----:B-1----:R-:W-:Y:S02]  /*6de0*/  IMAD R5, R0, R39, R7 ;  /* 0x0000002700057224 */ /* 0x002fe400078e0207 */
[--C-:B------:R-:W-:Y:S02]  /*6df0*/  @!P2 IMAD.IADD R2, R2, 0x1, -R0.reuse ;  /* 0x000000010202a824 */ /* 0x100fe400078e0a00 */
[--C-:B------:R-:W-:Y:S01]  /*6e00*/  @!P4 IMAD.IADD R41, R41, 0x1, -R0.reuse ;  /* 0x000000012929c824 */ /* 0x100fe200078e0a00 */
[----:B------:R-:W-:Y:S01]  /*6e10*/  ISETP.GT.U32.AND P2, PT, R0, R5, PT ;  /* 0x000000050000720c */ /* 0x000fe20003f44070 */
[----:B------:R-:W-:Y:S01]  /*6e20*/  @!P5 IMAD.IADD R40, R40, 0x1, -R0 ;  /* 0x000000012828d824 */ /* 0x000fe200078e0a00 */
[----:B------:R-:W-:Y:S01]  /*6e30*/  ISETP.GE.AND P0, PT, R52, RZ, PT ;  /* 0x000000ff3400720c */ /* 0x000fe20003f06270 */
[----:B------:R0:W-:Y:S01]  /*6e40*/  STL [R1+0xdc], R4 ;  /* 0x0000dc0401007387 */ /* 0x0001e20000100800 */
[----:B------:R-:W-:-:S02]  /*6e50*/  ISETP.GT.U32.AND P4, PT, R0, R41, PT ;  /* 0x000000290000720c */ /* 0x000fc40003f84070 */
[----:B------:R-:W-:Y:S02]  /*6e60*/  ISETP.GE.AND P5, PT, R58, RZ, PT ;  /* 0x000000ff3a00720c */ /* 0x000fe40003fa6270 */
[----:B------:R-:W3:Y:S01]  /*6e70*/  LDL.LU R58, [R1+0x498] ;  /* 0x00049800013a7983 */ /* 0x000ee20000300800 */
[----:B------:R-:W-:-:S04]  /*6e80*/  @!P6 IMAD.IADD R8, R8, 0x1, -R0 ;  /* 0x000000010808e824 */ /* 0x000fc800078e0a00 */
[----:B------:R-:W-:Y:S01]  /*6e90*/  @!P2 IMAD.IADD R5, R5, 0x1, -R0 ;  /* 0x000000010505a824 */ /* 0x000fe200078e0a00 */
[C---:B------:R-:W-:Y:S01]  /*6ea0*/  ISETP.GT.U32.AND P6, PT, R0.reuse, R8, PT ;  /* 0x000000080000720c */ /* 0x040fe20003fc4070 */
[----:B------:R-:W-:Y:S01]  /*6eb0*/  @!P0 IMAD.MOV R2, RZ, RZ, -R2 ;  /* 0x000000ffff028224 */ /* 0x000fe200078e0a02 */
[----:B------:R-:W3:Y:S01]  /*6ec0*/  LDL.LU R52, [R1+0x49c] ;  /* 0x00049c0001347983 */ /* 0x000ee20000300800 */
[----:B------:R-:W-:Y:S01]  /*6ed0*/  @!P4 IMAD.IADD R41, R41, 0x1, -R0 ;  /* 0x000000012929c824 */ /* 0x000fe200078e0a00 */
[----:B------:R-:W-:Y:S01]  /*6ee0*/  ISETP.GT.U32.AND P0, PT, R0, R5, PT ;  /* 0x000000050000720c */ /* 0x000fe20003f04070 */
[----:B------:R-:W-:Y:S01]  /*6ef0*/  IMAD.MOV.U32 R9, RZ, RZ, R40 ;  /* 0x000000ffff097224 */ /* 0x000fe200078e0028 */
[----:B----4-:R-:W-:-:S05]  /*6f00*/  IABS R7, R56 ;  /* 0x0000003800077213 */ /* 0x010fca0000000000 */
[----:B------:R-:W-:Y:S01]  /*6f10*/  IMAD.HI.U32 R42, R54, R7, RZ ;  /* 0x00000007362a7227 */ /* 0x000fe200078e00ff */
[----:B------:R-:W-:-:S03]  /*6f20*/  IABS R6, R53 ;  /* 0x0000003500067213 */ /* 0x000fc60000000000 */
[----:B------:R-:W-:Y:S02]  /*6f30*/  IMAD.MOV R42, RZ, RZ, -R42 ;  /* 0x000000ffff2a7224 */ /* 0x000fe400078e0a2a */
[----:B0-----:R-:W-:-:S04]  /*6f40*/  IMAD.HI.U32 R4, R54, R6, RZ ;  /* 0x0000000636047227 */ /* 0x001fc800078e00ff */
[----:B------:R-:W-:Y:S02]  /*6f50*/  IMAD R7, R0, R42, R7 ;  /* 0x0000002a00077224 */ /* 0x000fe400078e0207 */
[----:B------:R-:W-:-:S03]  /*6f60*/  IMAD.MOV R4, RZ, RZ, -R4 ;  /* 0x000000ffff047224 */ /* 0x000fc600078e0a04 */
[C---:B------:R-:W-:Y:S01]  /*6f70*/  ISETP.GT.U32.AND P4, PT, R0.reuse, R7, PT ;  /* 0x000000070000720c */ /* 0x040fe20003f84070 */
[----:B------:R-:W-:Y:S02]  /*6f80*/  IMAD R4, R0, R4, R6 ;  /* 0x0000000400047224 */ /* 0x000fe400078e0206 */
[--C-:B------:R-:W-:Y:S02]  /*6f90*/  @!P6 IMAD.IADD R8, R8, 0x1, -R0.reuse ;  /* 0x000000010808e824 */ /* 0x100fe400078e0a00 */
[----:B------:R-:W-:Y:S01]  /*6fa0*/  @!P3 IMAD.MOV R9, RZ, RZ, -R9 ;  /* 0x000000ffff09b224 */ /* 0x000fe200078e0a09 */
[----:B------:R-:W-:Y:S01]  /*6fb0*/  STL [R1+0xd8], R2 ;  /* 0x0000d80201007387 */ /* 0x000fe20000100800 */
[----:B------:R-:W-:Y:S01]  /*6fc0*/  @!P0 IMAD.IADD R5, R5, 0x1, -R0 ;  /* 0x0000000105058824 */ /* 0x000fe200078e0a00 */
[----:B------:R-:W-:Y:S01]  /*6fd0*/  ISETP.GE.AND P0, PT, R53, RZ, PT ;  /* 0x000000ff3500720c */ /* 0x000fe20003f06270 */
[----:B------:R-:W-:Y:S01]  /*6fe0*/  @!P1 IMAD.MOV R8, RZ, RZ, -R8 ;  /* 0x000000ffff089224 */ /* 0x000fe200078e0a08 */
[----:B------:R-:W4:Y:S01]  /*6ff0*/  LDL.LU R53, [R1+0x4a0] ;  /* 0x0004a00001357983 */ /* 0x000f220000300800 */
[----:B------:R-:W-:-:S02]  /*7000*/  IABS R6, R57 ;  /* 0x0000003900067213 */ /* 0x000fc40000000000 */
[----:B------:R-:W-:-:S03]  /*7010*/  @!P4 IMAD.IADD R7, R7, 0x1, -R0 ;  /* 0x000000010707c824 */ /* 0x000fc600078e0a00 */
[----:B------:R-:W-:Y:S01]  /*7020*/  IMAD.HI.U32 R44, R54, R6, RZ ;  /* 0x00000006362c7227 */ /* 0x000fe200078e00ff */
[----:B------:R-:W-:Y:S02]  /*7030*/  ISETP.GE.AND P4, PT, R56, RZ, PT ;  /* 0x000000ff3800720c */ /* 0x000fe40003f86270 */
[----:B------:R-:W4:Y:S01]  /*7040*/  LDL.LU R56, [R1+0x4a4] ;  /* 0x0004a40001387983 */ /* 0x000f220000300800 */
[----:B------:R-:W-:-:S03]  /*7050*/  IMAD.MOV R44, RZ, RZ, -R44 ;  /* 0x000000ffff2c7224 */ /* 0x000fc600078e0a2c */
[----:B------:R-:W-:Y:S01]  /*7060*/  STL [R1+0xc0], R9 ;  /* 0x0000c00901007387 */ /* 0x000fe20000100800 */
[----:B------:R-:W-:Y:S01]  /*7070*/  IMAD R6, R0, R44, R6 ;  /* 0x0000002c00067224 */ /* 0x000fe200078e0206 */
[----:B------:R-:W-:Y:S02]  /*7080*/  ISETP.GE.AND P2, PT, R50, RZ, PT ;  /* 0x000000ff3200720c */ /* 0x000fe40003f46270 */
[----:B------:R0:W-:Y:S02]  /*7090*/  STL [R1+0xbc], R8 ;  /* 0x0000bc0801007387 */ /* 0x0001e40000100800 */
[----:B0-----:R-:W-:-:S04]  /*70a0*/  IMAD.MOV.U32 R8, RZ, RZ, R41 ;  /* 0x000000ffff087224 */ /* 0x001fc800078e0029 */
[----:B------:R-:W-:Y:S01]  /*70b0*/  @!P5 IMAD.MOV R8, RZ, RZ, -R8 ;  /* 0x000000ffff08d224 */ /* 0x000fe200078e0a08 */
[----:B------:R-:W-:-:S04]  /*70c0*/  ISETP.GT.U32.AND P5, PT, R0, R6, PT ;  /* 0x000000060000720c */ /* 0x000fc80003fa4070 */
[----:B------:R-:W-:Y:S01]  /*70d0*/  @!P2 IMAD.MOV R5, RZ, RZ, -R5 ;  /* 0x000000ffff05a224 */ /* 0x000fe200078e0a05 */
[----:B------:R-:W-:Y:S04]  /*70e0*/  STL [R1+0xb8], R8 ;  /* 0x0000b80801007387 */ /* 0x000fe80000100800 */
[----:B------:R0:W-:Y:S04]  /*70f0*/  STL [R1+0xac], R5 ;  /* 0x0000ac0501007387 */ /* 0x0001e80000100800 */
[----:B------:R-:W-:Y:S01]  /*7100*/  @!P5 IMAD.IADD R6, R6, 0x1, -R0 ;  /* 0x000000010606d824 */ /* 0x000fe200078e0a00 */
[----:B--2---:R-:W-:-:S02]  /*7110*/  IABS R2, R59 ;  /* 0x0000003b00027213 */ /* 0x004fc40000000000 */
[----:B------:R-:W-:Y:S02]  /*7120*/  ISETP.GE.AND P5, PT, R59, RZ, PT ;  /* 0x000000ff3b00720c */ /* 0x000fe40003fa6270 */
[----:B------:R-:W2:Y:S01]  /*7130*/  LDL.LU R59, [R1+0x4a8] ;  /* 0x0004a800013b7983 */ /* 0x000ea20000300800 */
[----:B------:R-:W-:Y:S02]  /*7140*/  IABS R39, R51 ;  /* 0x0000003300277213 */ /* 0x000fe40000000000 */
[----:B------:R-:W-:-:S03]  /*7150*/  ISETP.GT.U32.AND P6, PT, R0, R4, PT ;  /* 0x000000040000720c */ /* 0x000fc60003fc4070 */
[----:B------:R-:W-:-:S04]  /*7160*/  IMAD.HI.U32 R42, R54, R39, RZ ;  /* 0x00000027362a7227 */ /* 0x000fc800078e00ff */
[----:B------:R-:W-:-:S04]  /*7170*/  IMAD.MOV R42, RZ, RZ, -R42 ;  /* 0x000000ffff2a7224 */ /* 0x000fc800078e0a2a */
[----:B------:R-:W-:Y:S02]  /*7180*/  IMAD R39, R0, R42, R39 ;  /* 0x0000002a00277224 */ /* 0x000fe400078e0227 */
[----:B------:R-:W-:-:S03]  /*7190*/  @!P6 IMAD.IADD R4, R4, 0x1, -R0 ;  /* 0x000000010404e824 */ /* 0x000fc600078e0a00 */
[----:B------:R-:W-:Y:S01]  /*71a0*/  ISETP.GT.U32.AND P6, PT, R0, R39, PT ;  /* 0x000000270000720c */ /* 0x000fe20003fc4070 */
[----:B------:R-:W-:Y:S01]  /*71b0*/  IMAD.HI.U32 R43, R54, R2, RZ ;  /* 0x00000002362b7227 */ /* 0x000fe200078e00ff */
[----:B------:R-:W-:-:S03]  /*71c0*/  ISETP.GT.U32.AND P3, PT, R0, R4, PT ;  /* 0x000000040000720c */ /* 0x000fc60003f64070 */
[----:B------:R-:W-:-:S08]  /*71d0*/  IMAD.MOV R43, RZ, RZ, -R43 ;  /* 0x000000ffff2b7224 */ /* 0x000fd000078e0a2b */
[----:B------:R-:W-:-:S05]  /*71e0*/  @!P6 IMAD.IADD R39, R39, 0x1, -R0 ;  /* 0x000000012727e824 */ /* 0x000fca00078e0a00 */
[C---:B------:R-:W-:Y:S01]  /*71f0*/  ISETP.GT.U32.AND P6, PT, R0.reuse, R39, PT ;  /* 0x000000270000720c */ /* 0x040fe20003fc4070 */
[C---:B------:R-:W-:Y:S01]  /*7200*/  IMAD R2, R0.reuse, R43, R2 ;  /* 0x0000002b00027224 */ /* 0x040fe200078e0202 */
[----:B------:R-:W-:Y:S01]  /*7210*/  ISETP.GT.U32.AND P1, PT, R0, R7, PT ;  /* 0x000000070000720c */ /* 0x000fe20003f24070 */
[----:B------:R-:W-:-:S03]  /*7220*/  @!P3 IMAD.IADD R4, R4, 0x1, -R0 ;  /* 0x000000010404b824 */ /* 0x000fc600078e0a00 */
[C---:B------:R-:W-:Y:S01]  /*7230*/  ISETP.GT.U32.AND P3, PT, R0.reuse, R2, PT ;  /* 0x000000020000720c */ /* 0x040fe20003f64070 */
[----:B------:R-:W-:Y:S01]  /*7240*/  @!P0 IMAD.MOV R4, RZ, RZ, -R4 ;  /* 0x000000ffff048224 */ /* 0x000fe200078e0a04 */
[----:B------:R-:W-:-:S05]  /*7250*/  ISETP.GT.U32.AND P0, PT, R0, R6, PT ;  /* 0x000000060000720c */ /* 0x000fca0003f04070 */
[----:B------:R-:W-:Y:S01]  /*7260*/  @!P6 IMAD.IADD R39, R39, 0x1, -R0 ;  /* 0x000000012727e824 */ /* 0x000fe200078e0a00 */
[----:B---3--:R-:W-:-:S05]  /*7270*/  IABS R42, R58 ;  /* 0x0000003a002a7213 */ /* 0x008fca0000000000 */
[----:B------:R-:W-:-:S04]  /*7280*/  IMAD.HI.U32 R40, R54, R42, RZ ;  /* 0x0000002a36287227 */ /* 0x000fc800078e00ff */
[----:B------:R-:W-:-:S04]  /*7290*/  IMAD.MOV R40, RZ, RZ, -R40 ;  /* 0x000000ffff287224 */ /* 0x000fc800078e0a28 */
[----:B0-----:R-:W-:Y:S01]  /*72a0*/  IMAD R5, R0, R40, R42 ;  /* 0x0000002800057224 */ /* 0x001fe200078e022a */
[----:B------:R-:W-:-:S04]  /*72b0*/  IABS R43, R52 ;  /* 0x00000034002b7213 */ /* 0x000fc80000000000 */
[----:B------:R-:W-:Y:S01]  /*72c0*/  ISETP.GT.U32.AND P6, PT, R0, R5, PT ;  /* 0x000000050000720c */ /* 0x000fe20003fc4070 */
[----:B------:R-:W-:Y:S01]  /*72d0*/  IMAD.HI.U32 R40, R54, R43, RZ ;  /* 0x0000002b36287227 */ /* 0x000fe200078e00ff */
[----:B------:R0:W-:Y:S03]  /*72e0*/  STL [R1+0xa4], R4 ;  /* 0x0000a40401007387 */ /* 0x0001e60000100800 */
[--C-:B------:R-:W-:Y:S02]  /*72f0*/  @!P1 IMAD.IADD R7, R7, 0x1, -R0.reuse ;  /* 0x0000000107079824 */ /* 0x100fe400078e0a00 */
[----:B------:R-:W-:Y:S01]  /*7300*/  @!P3 IMAD.IADD R2, R2, 0x1, -R0 ;  /* 0x000000010202b824 */ /* 0x000fe200078e0a00 */
[----:B------:R-:W-:Y:S01]  /*7310*/  ISETP.GE.AND P1, PT, R57, RZ, PT ;  /* 0x000000ff3900720c */ /* 0x000fe20003f26270 */
[----:B------:R-:W-:Y:S01]  /*7320*/  IMAD.MOV.U32 R9, RZ, RZ, R7 ;  /* 0x000000ffff097224 */ /* 0x000fe200078e0007 */
[----:B------:R-:W3:Y:S01]  /*7330*/  LDL.LU R57, [R1+0x4ac] ;  /* 0x0004ac0001397983 */ /* 0x000ee20000300800 */
[----:B0-----:R-:W-:-:S02]  /*7340*/  IMAD.MOV R4, RZ, RZ, -R40 ;  /* 0x000000ffff047224 */ /* 0x001fc400078e0a28 */
[--C-:B------:R-:W-:Y:S01]  /*7350*/  @!P6 IMAD.IADD R5, R5, 0x1, -R0.reuse ;  /* 0x000000010505e824 */ /* 0x100fe200078e0a00 */
[C---:B------:R-:W-:Y:S01]  /*7360*/  ISETP.GT.U32.AND P6, PT, R0.reuse, R2, PT ;  /* 0x000000020000720c */ /* 0x040fe20003fc4070 */
[----:B------:R-:W-:Y:S02]  /*7370*/  IMAD R4, R0, R4, R43 ;  /* 0x0000000400047224 */ /* 0x000fe400078e022b */
[----:B------:R-:W-:Y:S01]  /*7380*/  @!P4 IMAD.MOV R9, RZ, RZ, -R9 ;  /* 0x000000ffff09c224 */ /* 0x000fe200078e0a09 */
[----:B------:R-:W-:Y:S01]  /*7390*/  ISETP.GE.AND P3, PT, R58, RZ, PT ;  /* 0x000000ff3a00720c */ /* 0x000fe20003f66270 */
[--C-:B------:R-:W-:Y:S01]  /*73a0*/  @!P0 IMAD.IADD R6, R6, 0x1, -R0.reuse ;  /* 0x0000000106068824 */ /* 0x100fe200078e0a00 */
[----:B------:R-:W-:Y:S01]  /*73b0*/  ISETP.GT.U32.AND P0, PT, R0, R4, PT ;  /* 0x000000040000720c */ /* 0x000fe20003f04070 */
[----:B------:R-:W3:Y:S04]  /*73c0*/  LDL.LU R58, [R1+0x4b0] ;  /* 0x0004b000013a7983 */ /* 0x000ee80000300800 */
[----:B------:R0:W-:Y:S02]  /*73d0*/  STL [R1+0x9c], R9 ;  /* 0x00009c0901007387 */ /* 0x0001e40000100800 */
[----:B------:R-:W-:-:S02]  /*73e0*/  @!P6 IMAD.IADD R2, R2, 0x1, -R0 ;  /* 0x000000010202e824 */ /* 0x000fc400078e0a00 */
[----:B0-----:R-:W-:-:S04]  /*73f0*/  IMAD.MOV.U32 R9, RZ, RZ, R6 ;  /* 0x000000ffff097224 */ /* 0x001fc800078e0006 */
[----:B------:R-:W-:Y:S02]  /*7400*/  @!P1 IMAD.MOV R9, RZ, RZ, -R9 ;  /* 0x000000ffff099224 */ /* 0x000fe400078e0a09 */
[----:B------:R-:W-:-:S03]  /*7410*/  @!P0 IMAD.IADD R4, R4, 0x1, -R0 ;  /* 0x0000000104048824 */ /* 0x000fc600078e0a00 */
[----:B------:R0:W-:Y:S02]  /*7420*/  STL [R1+0x30], R9 ;  /* 0x0000300901007387 */ /* 0x0001e40000100800 */
[----:B0-----:R-:W-:Y:S01]  /*7430*/  IMAD.MOV.U32 R9, RZ, RZ, R2 ;  /* 0x000000ffff097224 */ /* 0x001fe200078e0002 */
[----:B--2---:R-:W-:Y:S02]  /*7440*/  IABS R2, R59 ;  /* 0x0000003b00027213 */ /* 0x004fe40000000000 */
[----:B------:R-:W-:Y:S02]  /*7450*/  ISETP.GE.AND P0, PT, R59, RZ, PT ;  /* 0x000000ff3b00720c */ /* 0x000fe40003f06270 */
[----:B------:R-:W2:Y:S01]  /*7460*/  LDL.LU R59, [R1+0x4b4] ;  /* 0x0004b400013b7983 */ /* 0x000ea20000300800 */
[----:B----4-:R-:W-:Y:S02]  /*7470*/  IABS R40, R56 ;  /* 0x0000003800287213 */ /* 0x010fe40000000000 */
[----:B------:R-:W-:-:S03]  /*7480*/  IABS R8, R53 ;  /* 0x0000003500087213 */ /* 0x000fc60000000000 */
[----:B------:R-:W-:Y:S02]  /*7490*/  IMAD.MOV.U32 R7, RZ, RZ, R40 ;  /* 0x000000ffff077224 */ /* 0x000fe400078e0028 */
[----:B------:R-:W-:-:S04]  /*74a0*/  IMAD.HI.U32 R40, R54, R8, RZ ;  /* 0x0000000836287227 */ /* 0x000fc800078e00ff */
[----:B------:R-:W-:-:S04]  /*74b0*/  IMAD.MOV R40, RZ, RZ, -R40 ;  /* 0x000000ffff287224 */ /* 0x000fc800078e0a28 */
[C---:B------:R-:W-:Y:S01]  /*74c0*/  IMAD R6, R0.reuse, R40, R8 ;  /* 0x0000002800067224 */ /* 0x040fe200078e0208 */
[----:B------:R-:W-:-:S04]  /*74d0*/  ISETP.GT.U32.AND P4, PT, R0, R5, PT ;  /* 0x000000050000720c */ /* 0x000fc80003f84070 */
[C---:B------:R-:W-:Y:S02]  /*74e0*/  ISETP.GT.U32.AND P6, PT, R0.reuse, R6, PT ;  /* 0x000000060000720c */ /* 0x040fe40003fc4070 */
[----:B------:R-:W-:Y:S01]  /*74f0*/  ISETP.GE.AND P2, PT, R51, RZ, PT ;  /* 0x000000ff3300720c */ /* 0x000fe20003f46270 */
[----:B------:R-:W-:Y:S01]  /*7500*/  @!P5 IMAD.MOV R9, RZ, RZ, -R9 ;  /* 0x000000ffff09d224 */ /* 0x000fe200078e0a09 */
[----:B------:R-:W-:Y:S02]  /*7510*/  ISETP.GT.U32.AND P5, PT, R0, R4, PT ;  /* 0x000000040000720c */ /* 0x000fe40003fa4070 */
[----:B------:R-:W-:Y:S02]  /*7520*/  ISETP.GE.AND P1, PT, R53, RZ, PT ;  /* 0x000000ff3500720c */ /* 0x000fe40003f26270 */
[----:B------:R-:W4:Y:S01]  /*7530*/  LDL.LU R53, [R1+0x4b8] ;  /* 0x0004b80001357983 */ /* 0x000f220000300800 */
[----:B------:R-:W-:-:S04]  /*7540*/  @!P4 IMAD.IADD R5, R5, 0x1, -R0 ;  /* 0x000000010505c824 */ /* 0x000fc800078e0a00 */
[--C-:B------:R-:W-:Y:S01]  /*7550*/  @!P6 IMAD.IADD R6, R6, 0x1, -R0.reuse ;  /* 0x000000010606e824 */ /* 0x100fe200078e0a00 */
[----:B------:R0:W-:Y:S01]  /*7560*/  STL [R1+0x34], R9 ;  /* 0x0000340901007387 */ /* 0x0001e20000100800 */
[----:B------:R-:W-:Y:S01]  /*7570*/  @!P2 IMAD.MOV R39, RZ, RZ, -R39 ;  /* 0x000000ffff27a224 */ /* 0x000fe200078e0a27 */
[----:B------:R-:W-:Y:S02]  /*7580*/  ISETP.GE.AND P4, PT, R56, RZ, PT ;  /* 0x000000ff3800720c */ /* 0x000fe40003f86270 */
[----:B------:R-:W-:Y:S01]  /*7590*/  ISETP.GT.U32.AND P6, PT, R0, R6, PT ;  /* 0x000000060000720c */ /* 0x000fe20003fc4070 */
[----:B------:R-:W4:Y:S01]  /*75a0*/  LDL.LU R56, [R1+0x4bc] ;  /* 0x0004bc0001387983 */ /* 0x000f220000300800 */
[----:B------:R-:W-:Y:S01]  /*75b0*/  ISETP.GE.AND P2, PT, R52, RZ, PT ;  /* 0x000000ff3400720c */ /* 0x000fe20003f46270 */
[----:B------:R-:W-:Y:S02]  /*75c0*/  @!P5 IMAD.IADD R4, R4, 0x1, -R0 ;  /* 0x000000010404d824 */ /* 0x000fe400078e0a00 */
[----:B------:R-:W4:Y:S01]  /*75d0*/  LDL.LU R61, [R1+0x4c0] ;  /* 0x0004c000013d7983 */ /* 0x000f220000300800 */
[----:B0-----:R-:W-:-:S04]  /*75e0*/  IMAD.MOV.U32 R9, RZ, RZ, R5 ;  /* 0x000000ffff097224 */ /* 0x001fc800078e0005 */
[----:B------:R-:W-:-:S03]  /*75f0*/  @!P3 IMAD.MOV R9, RZ, RZ, -R9 ;  /* 0x000000ffff09b224 */ /* 0x000fc600078e0a09 */
[----:B------:R-:W-:Y:S02]  /*7600*/  @!P6 IMAD.IADD R6, R6, 0x1, -R0 ;  /* 0x000000010606e824 */ /* 0x000fe400078e0a00 */
[----:B------:R0:W-:Y:S02]  /*7610*/  STL [R1+0x68], R9 ;  /* 0x0000680901007387 */ /* 0x0001e40000100800 */
[----:B------:R-:W-:Y:S02]  /*7620*/  @!P1 IMAD.MOV R6, RZ, RZ, -R6 ;  /* 0x000000ffff069224 */ /* 0x000fe400078e0a06 */
[----:B0-----:R-:W-:-:S04]  /*7630*/  IMAD.MOV.U32 R9, RZ, RZ, R4 ;  /* 0x000000ffff097224 */ /* 0x001fc800078e0004 */
[----:B------:R-:W-:-:S05]  /*7640*/  @!P2 IMAD.MOV R9, RZ, RZ, -R9 ;  /* 0x000000ffff09a224 */ /* 0x000fca00078e0a09 */
[----:B------:R0:W-:Y:S04]  /*7650*/  STL [R1+0x6c], R9 ;  /* 0x00006c0901007387 */ /* 0x0001e80000100800 */
[----:B------:R1:W-:Y:S01]  /*7660*/  STL [R1+0x74], R6 ;  /* 0x0000740601007387 */ /* 0x0003e20000100800 */
[----:B---3--:R-:W-:Y:S02]  /*7670*/  IABS R40, R57 ;  /* 0x0000003900287213 */ /* 0x008fe40000000000 */
[----:B------:R-:W-:Y:S02]  /*7680*/  ISETP.GE.AND P3, PT, R57, RZ, PT ;  /* 0x000000ff3900720c */ /* 0x000fe40003f66270 */
[----:B------:R-:W3:Y:S01]  /*7690*/  LDL.LU R57, [R1+0x4c4] ;  /* 0x0004c40001397983 */ /* 0x000ee20000300800 */
[----:B------:R-:W-:-:S02]  /*76a0*/  IABS R41, R58 ;  /* 0x0000003a00297213 */ /* 0x000fc40000000000 */
[----:B------:R-:W-:Y:S02]  /*76b0*/  ISETP.GE.AND P2, PT, R58, RZ, PT ;  /* 0x000000ff3a00720c */ /* 0x000fe40003f46270 */
[----:B------:R-:W3:Y:S01]  /*76c0*/  LDL.LU R58, [R1+0x4c8] ;  /* 0x0004c800013a7983 */ /* 0x000ee20000300800 */
[----:B--2---:R-:W-:Y:S02]  /*76d0*/  ISETP.GE.AND P1, PT, R59, RZ, PT ;  /* 0x000000ff3b00720c */ /* 0x004fe40003f26270 */
[----:B------:R-:W-:Y:S02]  /*76e0*/  IABS R42, R59 ;  /* 0x0000003b002a7213 */ /* 0x000fe40000000000 */
[----:B------:R-:W2:Y:S01]  /*76f0*/  LDL.LU R59, [R1+0x4cc] ;  /* 0x0004cc00013b7983 */ /* 0x000ea20000300800 */
[----:B------:R-:W-:-:S03]  /*7700*/  IMAD.HI.U32 R8, R54, R7, RZ ;  /* 0x0000000736087227 */ /* 0x000fc600078e00ff */
[----:B------:R-:W2:Y:S01]  /*7710*/  LDL.LU R55, [R1+0x4d0] ;  /* 0x0004d00001377983 */ /* 0x000ea20000300800 */
[----:B------:R-:W-:-:S04]  /*7720*/  IMAD.MOV R8, RZ, RZ, -R8 ;  /* 0x000000ffff087224 */ /* 0x000fc800078e0a08 */
[----:B------:R-:W-:-:S05]  /*7730*/  IMAD R7, R0, R8, R7 ;  /* 0x0000000800077224 */ /* 0x000fca00078e0207 */
[----:B------:R-:W-:Y:S01]  /*7740*/  ISETP.GT.U32.AND P5, PT, R0, R7, PT ;  /* 0x000000070000720c */ /* 0x000fe20003fa4070 */
[----:B------:R-:W-:-:S12]  /*7750*/  IMAD.HI.U32 R8, R54, R2, RZ ;  /* 0x0000000236087227 */ /* 0x000fd800078e00ff */
[----:B------:R-:W-:-:S05]  /*7760*/  @!P5 IMAD.IADD R7, R7, 0x1, -R0 ;  /* 0x000000010707d824 */ /* 0x000fca00078e0a00 */
[----:B------:R-:W-:Y:S01]  /*7770*/  ISETP.GT.U32.AND P5, PT, R0, R7, PT ;  /* 0x000000070000720c */ /* 0x000fe20003fa4070 */
[----:B------:R-:W-:Y:S02]  /*7780*/  IMAD.MOV R8, RZ, RZ, -R8 ;  /* 0x000000ffff087224 */ /* 0x000fe400078e0a08 */
[----:B------:R-:W-:-:S04]  /*7790*/  IMAD.HI.U32 R4, R54, R41, RZ ;  /* 0x0000002936047227 */ /* 0x000fc800078e00ff */
[----:B------:R-:W-:Y:S02]  /*77a0*/  IMAD R2, R0, R8, R2 ;  /* 0x0000000800027224 */ /* 0x000fe400078e0202 */
[----:B------:R-:W-:Y:S02]  /*77b0*/  IMAD.MOV R4, RZ, RZ, -R4 ;  /* 0x000000ffff047224 */ /* 0x000fe400078e0a04 */
[----:B------:R-:W-:Y:S01]  /*77c0*/  IMAD.HI.U32 R5, R54, R40, RZ ;  /* 0x0000002836057227 */ /* 0x000fe200078e00ff */
[----:B------:R-:W-:-:S03]  /*77d0*/  ISETP.GT.U32.AND P6, PT, R0, R2, PT ;  /* 0x000000020000720c */ /* 0x000fc60003fc4070 */
[----:B------:R-:W-:Y:S02]  /*77e0*/  @!P5 IMAD.IADD R7, R7, 0x1, -R0 ;  /* 0x000000010707d824 */ /* 0x000fe400078e0a00 */
[C---:B------:R-:W-:Y:S02]  /*77f0*/  IMAD R41, R0.reuse, R4, R41 ;  /* 0x0000000400297224 */ /* 0x040fe400078e0229 */
[----:B0-----:R-:W-:Y:S02]  /*7800*/  IMAD.MOV.U32 R9, RZ, RZ, R7 ;  /* 0x000000ffff097224 */ /* 0x001fe400078e0007 */
[----:B------:R-:W-:Y:S02]  /*7810*/  IMAD.MOV R5, RZ, RZ, -R5 ;  /* 0x000000ffff057224 */ /* 0x000fe400078e0a05 */
[----:B------:R-:W-:Y:S01]  /*7820*/  @!P4 IMAD.MOV R9, RZ, RZ, -R9 ;  /* 0x000000ffff09c224 */ /* 0x000fe200078e0a09 */
[C---:B------:R-:W-:Y:S01]  /*7830*/  ISETP.GT.U32.AND P4, PT, R0.reuse, R41, PT ;  /* 0x000000290000720c */ /* 0x040fe20003f84070 */
[----:B------:R-:W-:-:S02]  /*7840*/  IMAD R40, R0, R5, R40 ;  /* 0x0000000500287224 */ /* 0x000fc400078e0228 */
[----:B------:R-:W-:-:S03]  /*7850*/  @!P6 IMAD.IADD R2, R2, 0x1, -R0 ;  /* 0x000000010202e824 */ /* 0x000fc600078e0a00 */
[C---:B------:R-:W-:Y:S02]  /*7860*/  ISETP.GT.U32.AND P5, PT, R0.reuse, R40, PT ;  /* 0x000000280000720c */ /* 0x040fe40003fa4070 */
[----:B------:R-:W-:Y:S02]  /*7870*/  ISETP.GT.U32.AND P6, PT, R0, R2, PT ;  /* 0x000000020000720c */ /* 0x000fe40003fc4070 */
[----:B----4-:R-:W-:-:S03]  /*7880*/  IABS R44, R56 ;  /* 0x00000038002c7213 */ /* 0x010fc60000000000 */
[----:B------:R-:W-:Y:S02]  /*7890*/  @!P4 IMAD.IADD R41, R41, 0x1, -R0 ;  /* 0x000000012929c824 */ /* 0x000fe400078e0a00 */
[----:B------:R-:W-:Y:S01]  /*78a0*/  IMAD.HI.U32 R8, R54, R42, RZ ;  /* 0x0000002a36087227 */ /* 0x000fe200078e00ff */
[----:B------:R-:W-:Y:S02]  /*78b0*/  IABS R43, R53 ;  /* 0x00000035002b7213 */ /* 0x000fe40000000000 */
[----:B------:R-:W-:Y:S01]  /*78c0*/  ISETP.GT.U32.AND P4, PT, R0, R41, PT ;  /* 0x000000290000720c */ /* 0x000fe20003f84070 */
[----:B------:R-:W-:-:S04]  /*78d0*/  IMAD.HI.U32 R5, R54, R44, RZ ;  /* 0x0000002c36057227 */ /* 0x000fc800078e00ff */
[----:B------:R-:W-:Y:S02]  /*78e0*/  @!P5 IMAD.IADD R40, R40, 0x1, -R0 ;  /* 0x000000012828d824 */ /* 0x000fe400078e0a00 */
[----:B------:R-:W-:Y:S02]  /*78f0*/  IMAD.MOV R7, RZ, RZ, -R8 ;  /* 0x000000ffff077224 */ /* 0x000fe400078e0a08 */
[----:B------:R-:W-:Y:S01]  /*7900*/  IMAD.MOV R5, RZ, RZ, -R5 ;  /* 0x000000ffff057224 */ /* 0x000fe200078e0a05 */
[----:B------:R-:W-:Y:S01]  /*7910*/  ISETP.GT.U32.AND P5, PT, R0, R40, PT ;  /* 0x000000280000720c */ /* 0x000fe20003fa4070 */
[----:B-1----:R-:W-:Y:S01]  /*7920*/  IMAD.HI.U32 R6, R54, R43, RZ ;  /* 0x0000002b36067227 */ /* 0x002fe200078e00ff */
[----:B------:R-:W-:-:S03]  /*7930*/  IABS R45, R61 ;  /* 0x0000003d002d7213 */ /* 0x000fc60000000000 */
[----:B------:R-:W-:Y:S02]  /*7940*/  @!P6 IMAD.IADD R2, R2, 0x1, -R0 ;  /* 0x000000010202e824 */ /* 0x000fe400078e0a00 */
[C---:B------:R-:W-:Y:S02]  /*7950*/  IMAD R42, R0.reuse, R7, R42 ;  /* 0x00000007002a7224 */ /* 0x040fe400078e022a */
[C---:B------:R-:W-:Y:S02]  /*7960*/  IMAD R44, R0.reuse, R5, R44 ;  /* 0x00000005002c7224 */ /* 0x040fe400078e022c */
[----:B------:R-:W-:Y:S02]  /*7970*/  IMAD.MOV R6, RZ, RZ, -R6 ;  /* 0x000000ffff067224 */ /* 0x000fe400078e0a06 */
[----:B------:R-:W-:Y:S01]  /*7980*/  @!P0 IMAD.MOV R2, RZ, RZ, -R2 ;  /* 0x000000ffff028224 */ /* 0x000fe200078e0a02 */
[----:B------:R-:W-:Y:S01]  /*7990*/  ISETP.GT.U32.AND P0, PT, R0, R42, PT ;  /* 0x0000002a0000720c */ /* 0x000fe20003f04070 */
[----:B------:R-:W-:Y:S01]  /*79a0*/  IMAD.HI.U32 R4, R54, R45, RZ ;  /* 0x0000002d36047227 */ /* 0x000fe200078e00ff */
[----:B------:R0:W-:Y:S01]  /*79b0*/  STL [R1+0x70], R9 ;  /* 0x0000700901007387 */ /* 0x0001e20000100800 */
[----:B------:R-:W-:-:S02]  /*79c0*/  ISETP.GE.AND P6, PT, R53, RZ, PT ;  /* 0x000000ff3500720c */ /* 0x000fc40003fc6270 */
[----:B------:R-:W-:Y:S01]  /*79d0*/  @!P4 IMAD.IADD R41, R41, 0x1, -R0 ;  /* 0x000000012929c824 */ /* 0x000fe200078e0a00 */
[----:B------:R-:W4:Y:S01]  /*79e0*/  LDL.LU R52, [R1+0x4d4] ;  /* 0x0004d40001347983 */ /* 0x000f220000300800 */
[C---:B------:R-:W-:Y:S01]  /*79f0*/  ISETP.GT.U32.AND P4, PT, R0.reuse, R44, PT ;  /* 0x0000002c0000720c */ /* 0x040fe20003f84070 */
[----:B------:R-:W-:Y:S01]  /*7a00*/  IMAD R43, R0, R6, R43 ;  /* 0x00000006002b7224 */ /* 0x000fe200078e022b */
[----:B---3--:R-:W-:Y:S01]  /*7a10*/  IABS R46, R57 ;  /* 0x00000039002e7213 */ /* 0x008fe20000000000 */
[----:B------:R-:W3:Y:S01]  /*7a20*/  LDL.LU R53, [R1+0x4d8] ;  /* 0x0004d80001357983 */ /* 0x000ee20000300800 */
[----:B------:R-:W-:Y:S02]  /*7a30*/  IMAD.MOV R4, RZ, RZ, -R4 ;  /* 0x000000ffff047224 */ /* 0x000fe400078e0a04 */
[----:B------:R-:W-:Y:S01]  /*7a40*/  @!P5 IMAD.IADD R40, R40, 0x1, -R0 ;  /* 0x000000012828d824 */ /* 0x000fe200078e0a00 */
[C---:B------:R-:W-:Y:S01]  /*7a50*/  ISETP.GT.U32.AND P5, PT, R0.reuse, R43, PT ;  /* 0x0000002b0000720c */ /* 0x040fe20003fa4070 */
[----:B------:R-:W-:-:S02]  /*7a60*/  IMAD R45, R0, R4, R45 ;  /* 0x00000004002d7224 */ /* 0x000fc400078e022d */
[----:B------:R-:W-:Y:S01]  /*7a70*/  IMAD.HI.U32 R6, R54, R46, RZ ;  /* 0x0000002e36067227 */ /* 0x000fe200078e00ff */
[----:B------:R-:W-:-:S03]  /*7a80*/  IABS R47, R58 ;  /* 0x0000003a002f7213 */ /* 0x000fc60000000000 */
[----:B------:R-:W-:Y:S02]  /*7a90*/  IMAD.MOV R6, RZ, RZ, -R6 ;  /* 0x000000ffff067224 */ /* 0x000fe400078e0a06 */
[--C-:B------:R-:W-:Y:S01]  /*7aa0*/  @!P0 IMAD.IADD R42, R42, 0x1, -R0.reuse ;  /* 0x000000012a2a8824 */ /* 0x100fe200078e0a00 */
[----:B------:R-:W-:Y:S01]  /*7ab0*/  ISETP.GT.U32.AND P0, PT, R0, R45, PT ;  /* 0x0000002d0000720c */ /* 0x000fe20003f04070 */
[----:B------:R-:W-:Y:S02]  /*7ac0*/  @!P4 IMAD.IADD R44, R44, 0x1, -R0 ;  /* 0x000000012c2cc824 */ /* 0x000fe400078e0a00 */
[C---:B------:R-:W-:Y:S01]  /*7ad0*/  IMAD R46, R0.reuse, R6, R46 ;  /* 0x00000006002e7224 */ /* 0x040fe200078e022e */
[C---:B------:R-:W-:Y:S01]  /*7ae0*/  ISETP.GT.U32.AND P4, PT, R0.reuse, R42, PT ;  /* 0x0000002a0000720c */ /* 0x040fe20003f84070 */
[----:B------:R-:W-:Y:S01]  /*7af0*/  @!P3 IMAD.MOV R40, RZ, RZ, -R40 ;  /* 0x000000ffff28b224 */ /* 0x000fe200078e0a28 */
[----:B------:R-:W-:Y:S01]  /*7b00*/  ISETP.GT.U32.AND P3, PT, R0, R44, PT ;  /* 0x0000002c0000720c */ /* 0x000fe20003f64070 */
[----:B------:R-:W-:-:S04]  /*7b10*/  IMAD.HI.U32 R5, R54, R47, RZ ;  /* 0x0000002f36057227 */ /* 0x000fc800078e00ff */
[--C-:B------:R-:W-:Y:S01]  /*7b20*/  @!P5 IMAD.IADD R43, R43, 0x1, -R0.reuse ;  /* 0x000000012b2bd824 */ /* 0x100fe200078e0a00 */
[C---:B------:R-:W-:Y:S01]  /*7b30*/  ISETP.GT.U32.AND P5, PT, R0.reuse, R46, PT ;  /* 0x0000002e0000720c */ /* 0x040fe20003fa4070 */
[----:B------:R-:W-:Y:S02]  /*7b40*/  IMAD.MOV R5, RZ, RZ, -R5 ;  /* 0x000000ffff057224 */ /* 0x000fe400078e0a05 */
[--C-:B------:R-:W-:Y:S01]  /*7b50*/  @!P0 IMAD.IADD R45, R45, 0x1, -R0.reuse ;  /* 0x000000012d2d8824 */ /* 0x100fe200078e0a00 */
[C---:B------:R-:W-:Y:S01]  /*7b60*/  ISETP.GT.U32.AND P0, PT, R0.reuse, R43, PT ;  /* 0x0000002b0000720c */ /* 0x040fe20003f04070 */
[----:B------:R-:W-:Y:S01]  /*7b70*/  IMAD R47, R0, R5, R47 ;  /* 0x00000005002f7224 */ /* 0x000fe200078e022f */
[----:B------:R1:W-:Y:S01]  /*7b80*/  STL [R1+0x44], R2 ;  /* 0x0000440201007387 */ /* 0x0003e20000100800 */
[--C-:B------:R-:W-:Y:S02]  /*7b90*/  @!P4 IMAD.IADD R42, R42, 0x1, -R0.reuse ;  /* 0x000000012a2ac824 */ /* 0x100fe400078e0a00 */
[----:B------:R-:W-:Y:S01]  /*7ba0*/  @!P3 IMAD.IADD R44, R44, 0x1, -R0 ;  /* 0x000000012c2cb824 */ /* 0x000fe200078e0a00 */
[----:B------:R-:W-:-:S02]  /*7bb0*/  ISETP.GT.U32.AND P4, PT, R0, R47, PT ;  /* 0x0000002f0000720c */ /* 0x000fc40003f84070 */
[----:B------:R-:W-:Y:S01]  /*7bc0*/  ISETP.GE.AND P3, PT, R56, RZ, PT ;  /* 0x000000ff3800720c */ /* 0x000fe20003f66270 */
[--C-:B------:R-:W-:Y:S01]  /*7bd0*/  @!P5 IMAD.IADD R46, R46, 0x1, -R0.reuse ;  /* 0x000000012e2ed824 */ /* 0x100fe200078e0a00 */
[----:B------:R-:W4:Y:S03]  /*7be0*/  LDL.LU R56, [R1+0x4dc] ;  /* 0x0004dc0001387983 */ /* 0x000f260000300800 */
[----:B------:R-:W-:Y:S01]  /*7bf0*/  @!P0 IMAD.IADD R43, R43, 0x1, -R0 ;  /* 0x000000012b2b8824 */ /* 0x000fe200078e0a00 */
[C---:B------:R-:W-:Y:S01]  /*7c00*/  ISETP.GT.U32.AND P5, PT, R0.reuse, R46, PT ;  /* 0x0000002e0000720c */ /* 0x040fe20003fa4070 */
[----:B------:R-:W-:Y:S01]  /*7c10*/  @!P2 IMAD.MOV R41, RZ, RZ, -R41 ;  /* 0x000000ffff29a224 */ /* 0x000fe200078e0a29 */
[----:B------:R-:W-:-:S03]  /*7c20*/  ISETP.GT.U32.AND P2, PT, R0, R45, PT ;  /* 0x0000002d0000720c */ /* 0x000fc60003f44070 */
[--C-:B------:R-:W-:Y:S01]  /*7c30*/  @!P4 IMAD.IADD R47, R47, 0x1, -R0.reuse ;  /* 0x000000012f2fc824 */ /* 0x100fe200078e0a00 */
[----:B------:R-:W-:Y:S02]  /*7c40*/  ISETP.GE.AND P4, PT, R57, RZ, PT ;  /* 0x000000ff3900720c */ /* 0x000fe40003f86270 */
[----:B------:R-:W4:Y:S05]  /*7c50*/  LDL.LU R57, [R1+0x4e0] ;  /* 0x0004e00001397983 */ /* 0x000f2a0000300800 */
[--C-:B------:R-:W-:Y:S01]  /*7c60*/  @!P5 IMAD.IADD R46, R46, 0x1, -R0.reuse ;  /* 0x000000012e2ed824 */ /* 0x100fe200078e0a00 */
[----:B------:R-:W-:Y:S01]  /*7c70*/  ISETP.GE.AND P5, PT, R61, RZ, PT ;  /* 0x000000ff3d00720c */ /* 0x000fe20003fa6270 */
[----:B------:R-:W-:-:S12]  /*7c80*/  @!P2 IMAD.IADD R45, R45, 0x1, -R0 ;  /* 0x000000012d2da824 */ /* 0x000fd800078e0a00 */
[----:B------:R-:W-:Y:S01]  /*7c90*/  @!P5 IMAD.MOV R45, RZ, RZ, -R45 ;  /* 0x000000ffff2dd224 */ /* 0x000fe200078e0a2d */
[----:B--2---:R-:W-:-:S05]  /*7ca0*/  IABS R48, R59 ;  /* 0x0000003b00307213 */ /* 0x004fca0000000000 */
[----:B------:R-:W-:-:S04]  /*7cb0*/  IMAD.HI.U32 R4, R54, R48, RZ ;  /* 0x0000003036047227 */ /* 0x000fc800078e00ff */
[----:B------:R-:W-:-:S04]  /*7cc0*/  IMAD.MOV R4, RZ, RZ, -R4 ;  /* 0x000000ffff047224 */ /* 0x000fc800078e0a04 */
[----:B------:R-:W-:-:S05]  /*7cd0*/  IMAD R48, R0, R4, R48 ;  /* 0x0000000400307224 */ /* 0x000fca00078e0230 */
[----:B------:R-:W-:-:S13]  /*7ce0*/  ISETP.GT.U32.AND P0, PT, R0, R48, PT ;  /* 0x000000300000720c */ /* 0x000fda0003f04070 */
[----:B------:R-:W-:Y:S01]  /*7cf0*/  @!P0 IMAD.IADD R48, R48, 0x1, -R0 ;  /* 0x0000000130308824 */ /* 0x000fe200078e0a00 */
[----:B------:R-:W-:Y:S02]  /*7d00*/  ISETP.GE.AND P0, PT, R58, RZ, PT ;  /* 0x000000ff3a00720c */ /* 0x000fe40003f06270 */
[----:B------:R-:W2:Y:S01]  /*7d10*/  LDL.LU R58, [R1+0x4e4] ;  /* 0x0004e400013a7983 */ /* 0x000ea20000300800 */
[----:B------:R-:W-:-:S03]  /*7d20*/  ISETP.GE.AND P5, PT, R59, RZ, PT ;  /* 0x000000ff3b00720c */ /* 0x000fc60003fa6270 */
[----:B------:R-:W2:Y:S04]  /*7d30*/  LDL.LU R59, [R1+0x4e8] ;  /* 0x0004e800013b7983 */ /* 0x000ea80000300800 */
[----:B------:R-:W2:Y:S04]  /*7d40*/  LDL.LU R16, [R1+0x4ec] ;  /* 0x0004ec0001107983 */ /* 0x000ea80000300800 */
[----:B------:R-:W2:Y:S04]  /*7d50*/  LDL.LU R17, [R1+0x4f0] ;  /* 0x0004f00001117983 */ /* 0x000ea80000300800 */
[----:B------:R-:W2:Y:S04]  /*7d60*/  LDL.LU R15, [R1+0x4f4] ;  /* 0x0004f400010f7983 */ /* 0x000ea80000300800 */
[----:B------:R-:W2:Y:S04]  /*7d70*/  LDL.LU R13, [R1+0x4f8] ;  /* 0x0004f800010d7983 */ /* 0x000ea80000300800 */
[----:B------:R-:W2:Y:S04]  /*7d80*/  LDL.LU R12, [R1+0x4fc] ;  /* 0x0004fc00010c7983 */ /* 0x000ea80000300800 */
[----:B------:R-:W2:Y:S04]  /*7d90*/  LDL.LU R10, [R1+0x500] ;  /* 0x00050000010a7983 */ /* 0x000ea80000300800 */
[----:B0-----:R-:W2:Y:S04]  /*7da0*/  LDL.LU R9, [R1+0x504] ;  /* 0x0005040001097983 */ /* 0x001ea80000300800 */
[----:B------:R-:W2:Y:S04]  /*7db0*/  LDL.LU R11, [R1+0x508] ;  /* 0x00050800010b7983 */ /* 0x000ea80000300800 */
[----:B------:R-:W2:Y:S04]  /*7dc0*/  LDL.LU R61, [R1+0x50c] ;  /* 0x00050c00013d7983 */ /* 0x000ea80000300800 */
[----:B------:R-:W2:Y:S01]  /*7dd0*/  LDL.LU R60, [R1+0x510] ;  /* 0x00051000013c7983 */ /* 0x000ea20000300800 */
[----:B------:R-:W-:Y:S01]  /*7de0*/  IABS R49, R55 ;  /* 0x0000003700317213 */ /* 0x000fe20000000000 */
[----:B------:R-:W-:-:S02]  /*7df0*/  @!P4 IMAD.MOV R46, RZ, RZ, -R46 ;  /* 0x000000ffff2ec224 */ /* 0x000fc400078e0a2e */
[----:B------:R-:W-:Y:S01]  /*7e00*/  @!P6 IMAD.MOV R43, RZ, RZ, -R43 ;  /* 0x000000ffff2be224 */ /* 0x000fe200078e0a2b */
[----:B------:R-:W2:Y:S01]  /*7e10*/  LDL.LU R20, [R1+0x50] ;  /* 0x0000500001147983 */ /* 0x000ea20000300800 */
[----:B-1----:R-:W-:Y:S01]  /*7e20*/  IMAD.HI.U32 R2, R54, R49, RZ ;  /* 0x0000003136027227 */ /* 0x002fe200078e00ff */
[----:B------:R-:W-:Y:S02]  /*7e30*/  ISETP.GT.U32.AND P6, PT, R0, R48, PT ;  /* 0x000000300000720c */ /* 0x000fe40003fc4070 */
[----:B------:R-:W2:Y:S01]  /*7e40*/  LDL.LU R19, [R1+0x90] ;  /* 0x0000900001137983 */ /* 0x000ea20000300800 */
[----:B------:R-:W-:Y:S01]  /*7e50*/  IMAD.MOV R2, RZ, RZ, -R2 ;  /* 0x000000ffff027224 */ /* 0x000fe200078e0a02 */
[----:B---3--:R-:W-:-:S03]  /*7e60*/  IABS R51, R53 ;  /* 0x0000003500337213 */ /* 0x008fc60000000000 */
[----:B------:R-:W-:Y:S01]  /*7e70*/  IMAD R49, R0, R2, R49 ;  /* 0x0000000200317224 */ /* 0x000fe200078e0231 */
[----:B----4-:R-:W-:Y:S01]  /*7e80*/  IABS R50, R52 ;  /* 0x0000003400327213 */ /* 0x010fe20000000000 */
[----:B------:R-:W-:Y:S01]  /*7e90*/  @!P1 IMAD.MOV R42, RZ, RZ, -R42 ;  /* 0x000000ffff2a9224 */ /* 0x000fe200078e0a2a */
[----:B------:R-:W3:Y:S01]  /*7ea0*/  LDL.LU R18, [R1+0x88] ;  /* 0x0000880001127983 */ /* 0x000ee20000300800 */
[----:B------:R-:W-:-:S04]  /*7eb0*/  IMAD.HI.U32 R2, R54, R51, RZ ;  /* 0x0000003336027227 */ /* 0x000fc800078e00ff */
[----:B------:R-:W-:Y:S01]  /*7ec0*/  IMAD.MOV R2, RZ, RZ, -R2 ;  /* 0x000000ffff027224 */ /* 0x000fe200078e0a02 */
[----:B------:R-:W-:-:S03]  /*7ed0*/  ISETP.GT.U32.AND P2, PT, R0, R49, PT ;  /* 0x000000310000720c */ /* 0x000fc60003f44070 */
[----:B------:R-:W-:Y:S02]  /*7ee0*/  IMAD R51, R0, R2, R51 ;  /* 0x0000000200337224 */ /* 0x000fe400078e0233 */
[----:B------:R-:W-:-:S03]  /*7ef0*/  IMAD.HI.U32 R4, R54, R50, RZ ;  /* 0x0000003236047227 */ /* 0x000fc600078e00ff */
[----:B------:R-:W-:Y:S01]  /*7f00*/  ISETP.GT.U32.AND P4, PT, R0, R51, PT ;  /* 0x000000330000720c */ /* 0x000fe20003f84070 */
[----:B------:R-:W-:-:S04]  /*7f10*/  IMAD.MOV R4, RZ, RZ, -R4 ;  /* 0x000000ffff047224 */ /* 0x000fc800078e0a04 */
[----:B------:R-:W-:Y:S02]  /*7f20*/  @!P2 IMAD.IADD R49, R49, 0x1, -R0 ;  /* 0x000000013131a824 */ /* 0x000fe400078e0a00 */
[----:B------:R-:W-:-:S03]  /*7f30*/  IMAD R50, R0, R4, R50 ;  /* 0x0000000400327224 */ /* 0x000fc600078e0232 */
[C---:B------:R-:W-:Y:S01]  /*7f40*/  ISETP.GT.U32.AND P2, PT, R0.reuse, R49, PT ;  /* 0x000000310000720c */ /* 0x040fe20003f44070 */
[----:B------:R-:W-:Y:S02]  /*7f50*/  @!P3 IMAD.MOV R44, RZ, RZ, -R44 ;  /* 0x000000ffff2cb224 */ /* 0x000fe400078e0a2c */
[--C-:B------:R-:W-:Y:S01]  /*7f60*/  @!P4 IMAD.IADD R51, R51, 0x1, -R0.reuse ;  /* 0x000000013333c824 */ /* 0x100fe200078e0a00 */
[----:B------:R-:W-:Y:S01]  /*7f70*/  ISETP.GT.U32.AND P1, PT, R0, R47, PT ;  /* 0x0000002f0000720c */ /* 0x000fe20003f24070 */
[----:B------:R-:W-:Y:S01]  /*7f80*/  @!P6 IMAD.IADD R48, R48, 0x1, -R0 ;  /* 0x000000013030e824 */ /* 0x000fe200078e0a00 */
[----:B------:R-:W-:Y:S02]  /*7f90*/  ISETP.GT.U32.AND P3, PT, R0, R50, PT ;  /* 0x000000320000720c */ /* 0x000fe40003f64070 */
[----:B------:R-:W-:Y:S02]  /*7fa0*/  ISETP.GE.AND P6, PT, R52, RZ, PT ;  /* 0x000000ff3400720c */ /* 0x000fe40003fc6270 */
[----:B------:R-:W-:-:S02]  /*7fb0*/  IABS R2, R56 ;  /* 0x0000003800027213 */ /* 0x000fc40000000000 */
[----:B------:R-:W-:-:S03]  /*7fc0*/  ISETP.GT.U32.AND P4, PT, R0, R51, PT ;  /* 0x000000330000720c */ /* 0x000fc60003f84070 */
[----:B------:R-:W-:-:S04]  /*7fd0*/  IMAD.HI.U32 R52, R54, R2, RZ ;  /* 0x0000000236347227 */ /* 0x000fc800078e00ff */
[----:B------:R-:W-:Y:S02]  /*7fe0*/  IMAD.MOV R52, RZ, RZ, -R52 ;  /* 0x000000ffff347224 */ /* 0x000fe400078e0a34 */
[----:B------:R-:W-:Y:S01]  /*7ff0*/  @!P2 IMAD.IADD R49, R49, 0x1, -R0 ;  /* 0x000000013131a824 */ /* 0x000fe200078e0a00 */
[----:B------:R-:W-:Y:S01]  /*8000*/  ISETP.GE.AND P2, PT, R53, RZ, PT ;  /* 0x000000ff3500720c */ /* 0x000fe20003f46270 */
[----:B------:R-:W-:Y:S01]  /*8010*/  IMAD R52, R0, R52, R2 ;  /* 0x0000003400347224 */ /* 0x000fe200078e0202 */
[----:B------:R-:W-:Y:S01]  /*8020*/  IABS R53, R57 ;  /* 0x0000003900357213 */ /* 0x000fe20000000000 */
[--C-:B------:R-:W-:Y:S02]  /*8030*/  @!P1 IMAD.IADD R47, R47, 0x1, -R0.reuse ;  /* 0x000000012f2f9824 */ /* 0x100fe400078e0a00 */
[--C-:B------:R-:W-:Y:S02]  /*8040*/  @!P3 IMAD.IADD R50, R50, 0x1, -R0.reuse ;  /* 0x000000013232b824 */ /* 0x100fe400078e0a00 */
[----:B------:R-:W-:Y:S01]  /*8050*/  @!P4 IMAD.IADD R51, R51, 0x1, -R0 ;  /* 0x000000013333c824 */ /* 0x000fe200078e0a00 */
[C---:B------:R-:W-:Y:S01]  /*8060*/  ISETP.GT.U32.AND P4, PT, R0.reuse, R52, PT ;  /* 0x000000340000720c */ /* 0x040fe20003f84070 */
[----:B------:R-:W-:Y:S01]  /*8070*/  @!P0 IMAD.MOV R47, RZ, RZ, -R47 ;  /* 0x000000ffff2f8224 */ /* 0x000fe200078e0a2f */
[----:B------:R-:W-:Y:S01]  /*8080*/  ISETP.GT.U32.AND P0, PT, R0, R50, PT ;  /* 0x000000320000720c */ /* 0x000fe20003f04070 */
[----:B------:R-:W-:-:S04]  /*8090*/  IMAD.HI.U32 R4, R54, R53, RZ ;  /* 0x0000003536047227 */ /* 0x000fc800078e00ff */
[----:B------:R-:W-:-:S04]  /*80a0*/  IMAD.MOV R4, RZ, RZ, -R4 ;  /* 0x000000ffff047224 */ /* 0x000fc800078e0a04 */
[----:B------:R-:W-:Y:S02]  /*80b0*/  IMAD R53, R0, R4, R53 ;  /* 0x0000000400357224 */ /* 0x000fe400078e0235 */
[--C-:B------:R-:W-:Y:S01]  /*80c0*/  @!P4 IMAD.IADD R52, R52, 0x1, -R0.reuse ;  /* 0x000000013434c824 */ /* 0x100fe200078e0a00 */
[----:B------:R-:W-:Y:S01]  /*80d0*/  ISETP.GE.AND P1, PT, R55, RZ, PT ;  /* 0x000000ff3700720c */ /* 0x000fe20003f26270 */
[----:B------:R-:W-:Y:S01]  /*80e0*/  @!P0 IMAD.IADD R50, R50, 0x1, -R0 ;  /* 0x0000000132328824 */ /* 0x000fe200078e0a00 */
[C---:B------:R-:W-:Y:S01]  /*80f0*/  ISETP.GT.U32.AND P4, PT, R0.reuse, R53, PT ;  /* 0x000000350000720c */ /* 0x040fe20003f84070 */
[----:B------:R-:W-:Y:S01]  /*8100*/  @!P5 IMAD.MOV R48, RZ, RZ, -R48 ;  /* 0x000000ffff30d224 */ /* 0x000fe200078e0a30 */
[----:B------:R-:W-:Y:S01]  /*8110*/  ISETP.GE.AND P5, PT, R57, RZ, PT ;  /* 0x000000ff3900720c */ /* 0x000fe20003fa6270 */
[----:B------:R-:W-:Y:S01]  /*8120*/  @!P6 IMAD.MOV R50, RZ, RZ, -R50 ;  /* 0x000000ffff32e224 */ /* 0x000fe200078e0a32 */
[----:B------:R-:W-:Y:S01]  /*8130*/  ISETP.GT.U32.AND P6, PT, R0, R52, PT ;  /* 0x000000340000720c */ /* 0x000fe20003fc4070 */
[----:B------:R-:W-:Y:S01]  /*8140*/  @!P2 IMAD.MOV R51, RZ, RZ, -R51 ;  /* 0x000000ffff33a224 */ /* 0x000fe200078e0a33 */
[----:B------:R-:W-:-:S07]  /*8150*/  ISETP.GE.AND P3, PT, R56, RZ, PT ;  /* 0x000000ff3800720c */ /* 0x000fce0003f66270 */
[--C-:B------:R-:W-:Y:S02]  /*8160*/  @!P4 IMAD.IADD R53, R53, 0x1, -R0.reuse ;  /* 0x000000013535c824 */ /* 0x100fe400078e0a00 */
[----:B------:R-:W-:Y:S02]  /*8170*/  @!P1 IMAD.MOV R49, RZ, RZ, -R49 ;  /* 0x000000ffff319224 */ /* 0x000fe400078e0a31 */
[----:B------:R-:W-:Y:S01]  /*8180*/  @!P6 IMAD.IADD R52, R52, 0x1, -R0 ;  /* 0x000000013434e824 */ /* 0x000fe200078e0a00 */
[----:B------:R-:W-:-:S03]  /*8190*/  ISETP.GT.U32.AND P4, PT, R0, R53, PT ;  /* 0x000000350000720c */ /* 0x000fc60003f84070 */
[----:B------:R-:W-:-:S10]  /*81a0*/  @!P3 IMAD.MOV R52, RZ, RZ, -R52 ;  /* 0x000000ffff34b224 */ /* 0x000fd400078e0a34 */
[----:B------:R-:W-:Y:S01]  /*81b0*/  @!P4 IMAD.IADD R53, R53, 0x1, -R0 ;  /* 0x000000013535c824 */ /* 0x000fe200078e0a00 */
[----:B--2---:R-:W-:-:S05]  /*81c0*/  IABS R2, R58 ;  /* 0x0000003a00027213 */ /* 0x004fca0000000000 */
[----:B------:R-:W-:Y:S01]  /*81d0*/  IMAD.HI.U32 R7, R54, R2, RZ ;  /* 0x0000000236077227 */ /* 0x000fe200078e00ff */
[----:B------:R-:W-:-:S03]  /*81e0*/  IABS R55, R59 ;  /* 0x0000003b00377213 */ /* 0x000fc60000000000 */
[----:B------:R-:W-:Y:S01]  /*81f0*/  IMAD.MOV R4, RZ, RZ, -R7 ;  /* 0x000000ffff047224 */ /* 0x000fe200078e0a07 */
[----:B------:R-:W-:-:S03]  /*8200*/  IABS R57, R17 ;  /* 0x0000001100397213 */ /* 0x000fc60000000000 */
[----:B------:R-:W-:Y:S02]  /*8210*/  IMAD R2, R0, R4, R2 ;  /* 0x0000000400027224 */ /* 0x000fe400078e0202 */
[----:B------:R-:W-:-:S03]  /*8220*/  IMAD.HI.U32 R6, R54, R55, RZ ;  /* 0x0000003736067227 */ /* 0x000fc600078e00ff */
[----:B------:R-:W-:Y:S01]  /*8230*/  ISETP.GT.U32.AND P2, PT, R0, R2, PT ;  /* 0x000000020000720c */ /* 0x000fe20003f44070 */
[----:B------:R-:W-:Y:S01]  /*8240*/  IMAD.HI.U32 R7, R54, R57, RZ ;  /* 0x0000003936077227 */ /* 0x000fe200078e00ff */
[----:B------:R-:W-:-:S03]  /*8250*/  IABS R56, R16 ;  /* 0x0000001000387213 */ /* 0x000fc60000000000 */
[----:B------:R-:W-:Y:S02]  /*8260*/  IMAD.MOV R6, RZ, RZ, -R6 ;  /* 0x000000ffff067224 */ /* 0x000fe400078e0a06 */
[----:B------:R-:W-:Y:S02]  /*8270*/  IMAD.MOV R4, RZ, RZ, -R7 ;  /* 0x000000ffff047224 */ /* 0x000fe400078e0a07 */
[----:B------:R-:W-:Y:S01]  /*8280*/  IMAD R55, R0, R6, R55 ;  /* 0x0000000600377224 */ /* 0x000fe200078e0237 */
[----:B------:R-:W-:Y:S01]  /*8290*/  ISETP.GE.AND P1, PT, R58, RZ, PT ;  /* 0x000000ff3a00720c */ /* 0x000fe20003f26270 */
[----:B------:R-:W-:Y:S01]  /*82a0*/  IMAD R57, R0, R4, R57 ;  /* 0x0000000400397224 */ /* 0x000fe200078e0239 */
[----:B------:R-:W-:Y:S01]  /*82b0*/  IABS R58, R15 ;  /* 0x0000000f003a7213 */ /* 0x000fe20000000000 */
[----:B------:R-:W-:Y:S01]  /*82c0*/  IMAD.HI.U32 R5, R54, R56, RZ ;  /* 0x0000003836057227 */ /* 0x000fe200078e00ff */
[----:B------:R-:W-:-:S03]  /*82d0*/  ISETP.GT.U32.AND P6, PT, R0, R55, PT ;  /* 0x000000370000720c */ /* 0x000fc60003fc4070 */
[----:B------:R-:W-:Y:S01]  /*82e0*/  @!P2 IMAD.IADD R2, R2, 0x1, -R0 ;  /* 0x000000010202a824 */ /* 0x000fe200078e0a00 */
[----:B------:R-:W-:Y:S01]  /*82f0*/  ISETP.GT.U32.AND P2, PT, R0, R57, PT ;  /* 0x000000390000720c */ /* 0x000fe20003f44070 */
[----:B------:R-:W-:Y:S02]  /*8300*/  IMAD.MOV R5, RZ, RZ, -R5 ;  /* 0x000000ffff057224 */ /* 0x000fe400078e0a05 */
[----:B------:R-:W-:Y:S01]  /*8310*/  IMAD.HI.U32 R4, R54, R58, RZ ;  /* 0x0000003a36047227 */ /* 0x000fe200078e00ff */
[----:B------:R-:W-:-:S03]  /*8320*/  IABS R8, R12 ;  /* 0x0000000c00087213 */ /* 0x000fc60000000000 */
[C---:B------:R-:W-:Y:S02]  /*8330*/  IMAD R56, R0.reuse, R5, R56 ;  /* 0x0000000500387224 */ /* 0x040fe400078e0238 */
[----:B------:R-:W-:Y:S02]  /*8340*/  IMAD.MOV R4, RZ, RZ, -R4 ;  /* 0x000000ffff047224 */ /* 0x000fe400078e0a04 */
[----:B------:R-:W-:Y:S01]  /*8350*/  @!P6 IMAD.IADD R55, R55, 0x1, -R0 ;  /* 0x000000013737e824 */ /* 0x000fe200078e0a00 */
[C---:B------:R-:W-:Y:S01]  /*8360*/  ISETP.GT.U32.AND P4, PT, R0.reuse, R56, PT ;  /* 0x000000380000720c */ /* 0x040fe20003f84070 */
[----:B------:R-:W-:Y:S02]  /*8370*/  IMAD R58, R0, R4, R58 ;  /* 0x00000004003a7224 */ /* 0x000fe400078e023a */
[----:B------:R-:W-:Y:S01]  /*8380*/  IMAD.HI.U32 R4, R54, R8, RZ ;  /* 0x0000000836047227 */ /* 0x000fe200078e00ff */
[----:B------:R-:W-:Y:S02]  /*8390*/  ISETP.GT.U32.AND P6, PT, R0, R2, PT ;  /* 0x000000020000720c */ /* 0x000fe40003fc4070 */
[----:B------:R-:W-:Y:S01]  /*83a0*/  ISETP.GE.AND P0, PT, R59, RZ, PT ;  /* 0x000000ff3b00720c */ /* 0x000fe20003f06270 */
[----:B------:R-:W-:Y:S01]  /*83b0*/  @!P2 IMAD.IADD R57, R57, 0x1, -R0 ;  /* 0x000000013939a824 */ /* 0x000fe200078e0a00 */
[----:B------:R-:W-:Y:S01]  /*83c0*/  IABS R59, R13 ;  /* 0x0000000d003b7213 */ /* 0x000fe20000000000 */
[----:B------:R-:W-:Y:S01]  /*83d0*/  IMAD.MOV R4, RZ, RZ, -R4 ;  /* 0x000000ffff047224 */ /* 0x000fe200078e0a04 */
[----:B------:R-:W-:-:S02]  /*83e0*/  IABS R7, R10 ;  /* 0x0000000a00077213 */ /* 0x000fc40000000000 */
[C---:B------:R-:W-:Y:S01]  /*83f0*/  ISETP.GT.U32.AND P3, PT, R0.reuse, R57, PT ;  /* 0x000000390000720c */ /* 0x040fe20003f64070 */
[----:B------:R-:W-:Y:S02]  /*8400*/  IMAD R8, R0, R4, R8 ;  /* 0x0000000400087224 */ /* 0x000fe400078e0208 */
[----:B------:R-:W-:Y:S01]  /*8410*/  IMAD.HI.U32 R5, R54, R59, RZ ;  /* 0x0000003b36057227 */ /* 0x000fe200078e00ff */
[----:B------:R-:W-:-:S03]  /*8420*/  IABS R6, R9 ;  /* 0x0000000900067213 */ /* 0x000fc60000000000 */
[----:B------:R-:W-:-:S04]  /*8430*/  IMAD.HI.U32 R4, R54, R7, RZ ;  /* 0x0000000736047227 */ /* 0x000fc800078e00ff */
[----:B------:R-:W-:Y:S02]  /*8440*/  IMAD.MOV R5, RZ, RZ, -R5 ;  /* 0x000000ffff057224 */ /* 0x000fe400078e0a05 */
[----:B------:R-:W-:Y:S01]  /*8450*/  @!P4 IMAD.IADD R56, R56, 0x1, -R0 ;  /* 0x000000013838c824 */ /* 0x000fe200078e0a00 */
[----:B------:R-:W-:Y:S01]  /*8460*/  ISETP.GT.U32.AND P4, PT, R0, R55, PT ;  /* 0x000000370000720c */ /* 0x000fe20003f84070 */
[----:B------:R-:W-:Y:S02]  /*8470*/  IMAD.MOV R4, RZ, RZ, -R4 ;  /* 0x000000ffff047224 */ /* 0x000fe400078e0a04 */
[----:B------:R-:W-:Y:S01]  /*8480*/  @!P6 IMAD.IADD R2, R2, 0x1, -R0 ;  /* 0x000000010202e824 */ /* 0x000fe200078e0a00 */
[C---:B------:R-:W-:Y:S01]  /*8490*/  ISETP.GT.U32.AND P6, PT, R0.reuse, R58, PT ;  /* 0x0000003a0000720c */ /* 0x040fe20003fc4070 */
[----:B------:R-:W-:Y:S01]  /*84a0*/  IMAD R59, R0, R5, R59 ;  /* 0x00000005003b7224 */ /* 0x000fe200078e023b */
[----:B------:R-:W-:Y:S01]  /*84b0*/  IABS R5, R11 ;  /* 0x0000000b00057213 */ /* 0x000fe20000000000 */
[----:B------:R-:W-:-:S04]  /*84c0*/  IMAD.HI.U32 R14, R54, R6, RZ ;  /* 0x00000006360e7227 */ /* 0x000fc800078e00ff */
[C---:B------:R-:W-:Y:S02]  /*84d0*/  IMAD R7, R0.reuse, R4, R7 ;  /* 0x0000000400077224 */ /* 0x040fe400078e0207 */
[----:B------:R-:W-:Y:S02]  /*84e0*/  IMAD.MOV R4, RZ, RZ, -R14 ;  /* 0x000000ffff047224 */ /* 0x000fe400078e0a0e */
[----:B------:R-:W-:Y:S01]  /*84f0*/  @!P3 IMAD.IADD R57, R57, 0x1, -R0 ;  /* 0x000000013939b824 */ /* 0x000fe200078e0a00 */
[----:B------:R-:W-:Y:S01]  /*8500*/  ISETP.GT.U32.AND P3, PT, R0, R7, PT ;  /* 0x000000070000720c */ /* 0x000fe20003f64070 */
[----:B------:R-:W-:-:S04]  /*8510*/  IMAD.HI.U32 R14, R54, R5, RZ ;  /* 0x00000005360e7227 */ /* 0x000fc800078e00ff */
[C---:B------:R-:W-:Y:S01]  /*8520*/  IMAD R6, R0.reuse, R4, R6 ;  /* 0x0000000400067224 */ /* 0x040fe200078e0206 */
[----:B------:R-:W-:Y:S01]  /*8530*/  IABS R4, R61 ;  /* 0x0000003d00047213 */ /* 0x000fe20000000000 */
[----:B------:R-:W-:Y:S01]  /*8540*/  @!P4 IMAD.IADD R55, R55, 0x1, -R0 ;  /* 0x000000013737c824 */ /* 0x000fe200078e0a00 */
[----:B------:R-:W-:Y:S01]  /*8550*/  ISETP.GT.U32.AND P4, PT, R0, R59, PT ;  /* 0x0000003b0000720c */ /* 0x000fe20003f84070 */
[----:B------:R-:W-:Y:S02]  /*8560*/  IMAD.MOV R14, RZ, RZ, -R14 ;  /* 0x000000ffff0e7224 */ /* 0x000fe400078e0a0e */
[----:B------:R-:W-:Y:S01]  /*8570*/  @!P6 IMAD.IADD R58, R58, 0x1, -R0 ;  /* 0x000000013a3ae824 */ /* 0x000fe200078e0a00 */
[----:B------:R-:W-:Y:S01]  /*8580*/  ISETP.GE.AND P6, PT, R16, RZ, PT ;  /* 0x000000ff1000720c */ /* 0x000fe20003fc6270 */
[----:B------:R-:W-:-:S04]  /*8590*/  IMAD.HI.U32 R16, R54, R4, RZ ;  /* 0x0000000436107227 */ /* 0x000fc800078e00ff */
[C---:B------:R-:W-:Y:S01]  /*85a0*/  IMAD R5, R0.reuse, R14, R5 ;  /* 0x0000000e00057224 */ /* 0x040fe200078e0205 */
[----:B------:R-:W-:Y:S01]  /*85b0*/  IABS R14, R60 ;  /* 0x0000003c000e7213 */ /* 0x000fe20000000000 */
[----:B------:R-:W-:Y:S02]  /*85c0*/  IMAD.MOV R16, RZ, RZ, -R16 ;  /* 0x000000ffff107224 */ /* 0x000fe400078e0a10 */
[----:B------:R-:W-:Y:S01]  /*85d0*/  @!P3 IMAD.IADD R7, R7, 0x1, -R0 ;  /* 0x000000010707b824 */ /* 0x000fe200078e0a00 */
[C---:B------:R-:W-:Y:S01]  /*85e0*/  ISETP.GT.U32.AND P3, PT, R0.reuse, R5, PT ;  /* 0x000000050000720c */ /* 0x040fe20003f64070 */
[----:B------:R-:W-:Y:S02]  /*85f0*/  IMAD R4, R0, R16, R4 ;  /* 0x0000001000047224 */ /* 0x000fe400078e0204 */
[----:B------:R-:W-:-:S04]  /*8600*/  IMAD.HI.U32 R16, R54, R14, RZ ;  /* 0x0000000e36107227 */ /* 0x000fc800078e00ff */
[----:B------:R-:W-:Y:S01]  /*8610*/  @!P4 IMAD.IADD R59, R59, 0x1, -R0 ;  /* 0x000000013b3bc824 */ /* 0x000fe200078e0a00 */
[----:B------:R-:W-:Y:S01]  /*8620*/  ISETP.GT.U32.AND P4, PT, R0, R6, PT ;  /* 0x000000060000720c */ /* 0x000fe20003f84070 */
[----:B------:R-:W-:-:S04]  /*8630*/  IMAD.MOV.U32 R54, RZ, RZ, R2 ;  /* 0x000000ffff367224 */ /* 0x000fc800078e0002 */
[----:B------:R-:W-:Y:S01]  /*8640*/  @!P1 IMAD.MOV R54, RZ, RZ, -R54 ;  /* 0x000000ffff369224 */ /* 0x000fe200078e0a36 */
[----:B------:R-:W-:Y:S01]  /*8650*/  ISETP.GT.U32.AND P1, PT, R0, R59, PT ;  /* 0x0000003b0000720c */ /* 0x000fe20003f24070 */
[----:B------:R-:W-:-:S05]  /*8660*/  @!P3 IMAD.IADD R5, R5, 0x1, -R0 ;  /* 0x000000010505b824 */ /* 0x000fca00078e0a00 */
[----:B------:R-:W-:Y:S01]  /*8670*/  ISETP.GT.U32.AND P3, PT, R0, R5, PT ;  /* 0x000000050000720c */ /* 0x000fe20003f64070 */
[----:B------:R-:W-:Y:S01]  /*8680*/  @!P4 IMAD.IADD R6, R6, 0x1, -R0 ;  /* 0x000000010606c824 */ /* 0x000fe200078e0a00 */
[C---:B------:R-:W-:Y:S02]  /*8690*/  ISETP.GT.U32.AND P4, PT, R0.reuse, R58, PT ;  /* 0x0000003a0000720c */ /* 0x040fe40003f84070 */
[----:B------:R-:W-:-:S03]  /*86a0*/  ISETP.GT.U32.AND P2, PT, R0, R56, PT ;  /* 0x000000380000720c */ /* 0x000fc60003f44070 */
[----:B------:R-:W-:Y:S01]  /*86b0*/  @!P1 IMAD.IADD R59, R59, 0x1, -R0 ;  /* 0x000000013b3b9824 */ /* 0x000fe200078e0a00 */
[----:B------:R-:W-:-:S05]  /*86c0*/  ISETP.GE.AND P1, PT, R15, RZ, PT ;  /* 0x000000ff0f00720c */ /* 0x000fca0003f26270 */
[--C-:B------:R-:W-:Y:S01]  /*86d0*/  @!P3 IMAD.IADD R5, R5, 0x1, -R0.reuse ;  /* 0x000000010505b824 */ /* 0x100fe200078e0a00 */
[----:B------:R-:W-:Y:S01]  /*86e0*/  ISETP.GE.AND P3, PT, R10, RZ, PT ;  /* 0x000000ff0a00720c */ /* 0x000fe20003f66270 */
[--C-:B------:R-:W-:Y:S01]  /*86f0*/  @!P4 IMAD.IADD R58, R58, 0x1, -R0.reuse ;  /* 0x000000013a3ac824 */ /* 0x100fe200078e0a00 */
[----:B------:R-:W0:Y:S01]  /*8700*/  S2R R10, SR_TID.X ;  /* 0x00000000000a7919 */ /* 0x000e220000002100 */
[----:B------:R-:W-:Y:S01]  /*8710*/  @!P2 IMAD.IADD R56, R56, 0x1, -R0 ;  /* 0x000000013838a824 */ /* 0x000fe200078e0a00 */
[----:B------:R-:W-:-:S03]  /*8720*/  ISETP.GT.U32.AND P2, PT, R0, R8, PT ;  /* 0x000000080000720c */ /* 0x000fc60003f44070 */
[----:B------:R-:W-:Y:S01]  /*8730*/  @!P1 IMAD.MOV R58, RZ, RZ, -R58 ;  /* 0x000000ffff3a9224 */ /* 0x000fe200078e0a3a */
[----:B------:R-:W-:Y:S02]  /*8740*/  ISETP.GE.AND P1, PT, R61, RZ, PT ;  /* 0x000000ff3d00720c */ /* 0x000fe40003f26270 */
[----:B------:R-:W1:Y:S01]  /*8750*/  LDC R61, c[0x0][0x230] ;  /* 0x00008c00ff3d7b82 */ /* 0x000e620000000800 */
[----:B------:R-:W-:Y:S01]  /*8760*/  @!P0 IMAD.MOV R55, RZ, RZ, -R55 ;  /* 0x000000ffff378224 */ /* 0x000fe200078e0a37 */
[C---:B------:R-:W-:Y:S01]  /*8770*/  ISETP.GT.U32.AND P0, PT, R0.reuse, R7, PT ;  /* 0x000000070000720c */ /* 0x040fe20003f04070 */
[----:B------:R-:W-:Y:S01]  /*8780*/  IMAD.MOV R2, RZ, RZ, -R16 ;  /* 0x000000ffff027224 */ /* 0x000fe200078e0a10 */
[----:B------:R-:W-:-:S03]  /*8790*/  ISETP.GT.U32.AND P4, PT, R0, R4, PT ;  /* 0x000000040000720c */ /* 0x000fc60003f84070 */
[----:B------:R-:W-:Y:S02]  /*87a0*/  @!P2 IMAD.IADD R8, R8, 0x1, -R0 ;  /* 0x000000010808a824 */ /* 0x000fe400078e0a00 */
[----:B------:R-:W-:Y:S02]  /*87b0*/  @!P5 IMAD.MOV R53, RZ, RZ, -R53 ;  /* 0x000000ffff35d224 */ /* 0x000fe400078e0a35 */
[----:B------:R-:W-:Y:S01]  /*87c0*/  @!P6 IMAD.MOV R56, RZ, RZ, -R56 ;  /* 0x000000ffff38e224 */ /* 0x000fe200078e0a38 */
[C---:B------:R-:W-:Y:S01]  /*87d0*/  ISETP.GT.U32.AND P5, PT, R0.reuse, R8, PT ;  /* 0x000000080000720c */ /* 0x040fe20003fa4070 */
[C---:B------:R-:W-:Y:S01]  /*87e0*/  IMAD R2, R0.reuse, R2, R14 ;  /* 0x0000000200027224 */ /* 0x040fe200078e020e */
[C---:B------:R-:W-:Y:S01]  /*87f0*/  ISETP.GT.U32.AND P6, PT, R0.reuse, R6, PT ;  /* 0x000000060000720c */ /* 0x040fe20003fc4070 */
[--C-:B------:R-:W-:Y:S01]  /*8800*/  @!P0 IMAD.IADD R7, R7, 0x1, -R0.reuse ;  /* 0x0000000107078824 */ /* 0x100fe200078e0a00 */
[----:B------:R-:W-:Y:S02]  /*8810*/  ISETP.GE.AND P2, PT, R17, RZ, PT ;  /* 0x000000ff1100720c */ /* 0x000fe40003f46270 */
[----:B------:R-:W-:Y:S01]  /*8820*/  ISETP.GT.U32.AND P0, PT, R0, R2, PT ;  /* 0x000000020000720c */ /* 0x000fe20003f04070 */
[----:B------:R-:W-:Y:S01]  /*8830*/  @!P4 IMAD.IADD R4, R4, 0x1, -R0 ;  /* 0x000000010404c824 */ /* 0x000fe200078e0a00 */
[----:B------:R-:W-:Y:S01]  /*8840*/  ISETP.GE.AND P4, PT, R9, RZ, PT ;  /* 0x000000ff0900720c */ /* 0x000fe20003f86270 */
[----:B------:R-:W2:Y:S01]  /*8850*/  LDL.LU R17, [R1+0x84] ;  /* 0x0000840001117983 */ /* 0x000ea20000300800 */
[----:B-1----:R-:W-:Y:S01]  /*8860*/  VIADD R61, R61, 0x7f ;  /* 0x0000007f3d3d7836 */ /* 0x002fe20000000000 */
[----:B0-----:R-:W-:-:S02]  /*8870*/  LOP3.LUT R9, R10, 0x7, RZ, 0xc0, !PT ;  /* 0x000000070a097812 */ /* 0x001fc400078ec0ff */
[--C-:B------:R-:W-:Y:S01]  /*8880*/  @!P5 IMAD.IADD R8, R8, 0x1, -R0.reuse ;  /* 0x000000010808d824 */ /* 0x100fe200078e0a00 */
[----:B------:R-:W-:Y:S01]  /*8890*/  ISETP.GE.AND P5, PT, R13, RZ, PT ;  /* 0x000000ff0d00720c */ /* 0x000fe20003fa6270 */
[--C-:B------:R-:W-:Y:S01]  /*88a0*/  @!P6 IMAD.IADD R6, R6, 0x1, -R0.reuse ;  /* 0x000000010606e824 */ /* 0x100fe200078e0a00 */
[----:B------:R-:W-:Y:S01]  /*88b0*/  SHF.R.S32.HI R14, RZ, 0x1f, R61 ;  /* 0x0000001fff0e7819 */ /* 0x000fe2000001143d */
[----:B------:R-:W-:Y:S01]  /*88c0*/  IMAD.SHL.U32 R13, R10, 0x2, RZ ;  /* 0x000000020a0d7824 */ /* 0x000fe200078e00ff */
[----:B------:R-:W-:Y:S01]  /*88d0*/  ISETP.GE.AND P6, PT, R12, RZ, PT ;  /* 0x000000ff0c00720c */ /* 0x000fe20003fc6270 */
[----:B------:R-:W-:Y:S01]  /*88e0*/  IMAD R12, R9, 0x110, RZ ;  /* 0x00000110090c7824 */ /* 0x000fe200078e02ff */
[----:B------:R-:W-:Y:S01]  /*88f0*/  LEA.HI R14, R14, R61, RZ, 0x7 ;  /* 0x0000003d0e0e7211 */ /* 0x000fe200078f38ff */
[----:B------:R-:W-:Y:S01]  /*8900*/  @!P0 IMAD.IADD R2, R2, 0x1, -R0 ;  /* 0x0000000102028824 */ /* 0x000fe200078e0a00 */
[----:B------:R-:W-:Y:S01]  /*8910*/  ISETP.GE.AND P0, PT, R11, RZ, PT ;  /* 0x000000ff0b00720c */ /* 0x000fe20003f06270 */
[----:B------:R-:W-:Y:S01]  /*8920*/  @!P2 IMAD.MOV R57, RZ, RZ, -R57 ;  /* 0x000000ffff39a224 */ /* 0x000fe200078e0a39 */
[C---:B------:R-:W-:Y:S01]  /*8930*/  LOP3.LUT R9, R10.reuse, 0x1f, RZ, 0xc0, !PT ;  /* 0x0000001f0a097812 */ /* 0x040fe200078ec0ff */
[----:B------:R-:W-:Y:S01]  /*8940*/  IMAD.SHL.U32 R11, R10, 0x80, RZ ;  /* 0x000000800a0b7824 */ /* 0x000fe200078e00ff */
[----:B------:R-:W4:Y:S01]  /*8950*/  LDL.LU R16, [R1+0x28] ;  /* 0x0000280001107983 */ /* 0x000f220000300800 */
[----:B------:R-:W-:-:S02]  /*8960*/  ISETP.GT.U32.AND P2, PT, R0, R4, PT ;  /* 0x000000040000720c */ /* 0x000fc40003f44070 */
[C-C-:B------:R-:W-:Y:S01]  /*8970*/  LOP3.LUT R10, R12.reuse, 0x10, R13.reuse, 0x78, !PT ;  /* 0x000000100c0a7812 */ /* 0x140fe200078e780d */
[----:B------:R-:W4:Y:S01]  /*8980*/  LDL.LU R15, [R1+0x24] ;  /* 0x00002400010f7983 */ /* 0x000f220000300800 */
[----:B------:R-:W-:-:S03]  /*8990*/  LOP3.LUT R12, R12, 0x30, R13, 0x78, !PT ;  /* 0x000000300c0c7812 */ /* 0x000fc600078e780d */
[----:B------:R-:W4:Y:S01]  /*89a0*/  LDL.LU R14, [R1+0x20] ;  /* 0x00002000010e7983 */ /* 0x000f220000300800 */
[----:B------:R-:W-:Y:S01]  /*89b0*/  LOP3.LUT R10, R10, 0x800, R11, 0xf8, !PT ;  /* 0x000008000a0a7812 */ /* 0x000fe200078ef80b */
[----:B------:R-:W-:Y:S02]  /*89c0*/  IMAD R9, R9, R21, RZ ;  /* 0x0000001509097224 */ /* 0x000fe400078e02ff */
[----:B------:R-:W4:Y:S04]  /*89d0*/  LDL.LU R13, [R1+0x1c] ;  /* 0x00001c00010d7983 */ /* 0x000f280000300800 */
[----:B------:R-:W4:Y:S01]  /*89e0*/  LDL.LU R12, [R1+0x14] ;  /* 0x00001400010c7983 */ /* 0x000f220000300800 */
[----:B------:R-:W-:-:S03]  /*89f0*/  IMAD R22, R21, 0x20, R9 ;  /* 0x0000002015167824 */ /* 0x000fc600078e0209 */
[----:B------:R-:W4:Y:S01]  /*8a00*/  LDL.LU R11, [R1+0x10] ;  /* 0x00001000010b7983 */ /* 0x000f220000300800 */
[----:B------:R-:W-:-:S03]  /*8a10*/  @!P2 IMAD.IADD R4, R4, 0x1, -R0 ;  /* 0x000000010404a824 */ /* 0x000fc600078e0a00 */
[----:B------:R-:W4:Y:S01]  /*8a20*/  LDL.LU R10, [R1+0xc] ;  /* 0x00000c00010a7983 */ /* 0x000f220000300800 */
[----:B------:R-:W-:-:S03]  /*8a30*/  ISETP.GE.AND P2, PT, R60, RZ, PT ;  /* 0x000000ff3c00720c */ /* 0x000fc60003f46270 */
[----:B------:R-:W4:Y:S04]  /*8a40*/  LDL.LU R9, [R1+0x8] ;  /* 0x0000080001097983 */ /* 0x000f280000300800 */
[----:B------:R-:W4:Y:S04]  /*8a50*/  LDL.LU R60, [R1+0x4] ;  /* 0x00000400013c7983 */ /* 0x000f280000300800 */
[----:B------:R-:W4:Y:S01]  /*8a60*/  LDL.LU R61, [R1] ;  /* 0x00000000013d7983 */ /* 0x000f220000300800 */
[----:B------:R-:W-:Y:S01]  /*8a70*/  @!P5 IMAD.MOV R59, RZ, RZ, -R59 ;  /* 0x000000ffff3bd224 */ /* 0x000fe200078e0a3b */
[----:B------:R-:W-:Y:S01]  /*8a80*/  ISETP.GT.U32.AND P5, PT, R0, R2, PT ;  /* 0x000000020000720c */ /* 0x000fe20003fa4070 */
[----:B------:R-:W-:-:S12]  /*8a90*/  IMAD R21, R21, 0x20, R22 ;  /* 0x0000002015157824 */ /* 0x000fd800078e0216 */
[----:B------:R-:W-:Y:S01]  /*8aa0*/  @!P5 IMAD.IADD R2, R2, 0x1, -R0 ;  /* 0x000000010202d824 */ /* 0x000fe200078e0a00 */
[----:B------:R-:W-:Y:S01]  /*8ab0*/  ISETP.NE.AND P5, PT, R3, RZ, PT ;  /* 0x000000ff0300720c */ /* 0x000fe20003fa5270 */
[----:B------:R-:W4:Y:S01]  /*8ac0*/  LDL.LU R0, [R1+0x8c] ;  /* 0x00008c0001007983 */ /* 0x000f220000300800 */
[----:B------:R-:W-:-:S03]  /*8ad0*/  LOP3.LUT R3, RZ, R3, RZ, 0x33, !PT ;  /* 0x00000003ff037212 */ /* 0x000fc600078e33ff */
[----:B------:R-:W4:Y:S01]  /*8ae0*/  LDL.LU R22, [R1+0x31f0] ;  /* 0x0031f00001167983 */ /* 0x000f220000300800 */
[C---:B------:R-:W-:Y:S02]  /*8af0*/  SEL R20, R3.reuse, R20, !P5 ;  /* 0x0000001403147207 */ /* 0x040fe40006800000 */
[C---:B------:R-:W-:Y:S01]  /*8b00*/  SEL R19, R3.reuse, R19, !P5 ;  /* 0x0000001303137207 */ /* 0x040fe20006800000 */
[----:B------:R-:W4:Y:S01]  /*8b10*/  LDL.LU R21, [R1+0x31ec] ;  /* 0x0031ec0001157983 */ /* 0x000f220000300800 */
[----:B---3--:R-:W-:-:S03]  /*8b20*/  SEL R18, R3, R18, !P5 ;  /* 0x0000001203127207 */ /* 0x008fc60006800000 */
[----:B------:R0:W-:Y:S04]  /*8b30*/  STL [R1+0x1bc], R20 ;  /* 0x0001bc1401007387 */ /* 0x0001e80000100800 */
[----:B0-----:R-:W3:Y:S04]  /*8b40*/  LDL.LU R20, [R1+0x31e8] ;  /* 0x0031e80001147983 */ /* 0x001ee80000300800 */
[----:B------:R0:W-:Y:S04]  /*8b50*/  STL [R1+0x1c0], R19 ;  /* 0x0001c01301007387 */ /* 0x0001e80000100800 */
[----:B0-----:R-:W3:Y:S04]  /*8b60*/  LDL.LU R19, [R1+0x31e4] ;  /* 0x0031e40001137983 */ /* 0x001ee80000300800 */
[----:B------:R0:W-:Y:S04]  /*8b70*/  STL [R1+0x1c4], R18 ;  /* 0x0001c41201007387 */ /* 0x0001e80000100800 */
[----:B0-----:R-:W3:Y:S01]  /*8b80*/  LDL.LU R18, [R1+0x31e0] ;  /* 0x0031e00001127983 */ /* 0x001ee20000300800 */
[----:B--2---:R-:W-:-:S05]  /*8b90*/  SEL R17, R3, R17, !P5 ;  /* 0x0000001103117207 */ /* 0x004fca0006800000 */
[----:B------:R0:W-:Y:S04]  /*8ba0*/  STL [R1+0x1d4], R17 ;  /* 0x0001d41101007387 */ /* 0x0001e80000100800 */
[----:B0-----:R-:W2:Y:S01]  /*8bb0*/  LDL.LU R17, [R1+0x31dc] ;  /* 0x0031dc0001117983 */ /* 0x001ea20000300800 */
[C---:B----4-:R-:W-:Y:S02]  /*8bc0*/  SEL R16, R3.reuse, R16, !P5 ;  /* 0x0000001003107207 */ /* 0x050fe40006800000 */
[----:B------:R-:W-:-:S03]  /*8bd0*/  SEL R15, R3, R15, !P5 ;  /* 0x0000000f030f7207 */ /* 0x000fc60006800000 */
[----:B------:R0:W-:Y:S01]  /*8be0*/  STL [R1+0x1d0], R16 ;  /* 0x0001d01001007387 */ /* 0x0001e20000100800 */
[C---:B------:R-:W-:Y:S02]  /*8bf0*/  SEL R14, R3.reuse, R14, !P5 ;  /* 0x0000000e030e7207 */ /* 0x040fe40006800000 */
[C---:B------:R-:W-:Y:S01]  /*8c00*/  SEL R13, R3.reuse, R13, !P5 ;  /* 0x0000000d030d7207 */ /* 0x040fe20006800000 */
[----:B0-----:R-:W4:Y:S01]  /*8c10*/  LDL.LU R16, [R1+0x31d8] ;  /* 0x0031d80001107983 */ /* 0x001f220000300800 */
[----:B------:R-:W-:-:S03]  /*8c20*/  SEL R12, R3, R12, !P5 ;  /* 0x0000000c030c7207 */ /* 0x000fc60006800000 */
[----:B------:R0:W-:Y:S01]  /*8c30*/  STL [R1+0x1cc], R15 ;  /* 0x0001cc0f01007387 */ /* 0x0001e20000100800 */
[C---:B------:R-:W-:Y:S02]  /*8c40*/  SEL R11, R3.reuse, R11, !P5 ;  /* 0x0000000b030b7207 */ /* 0x040fe40006800000 */
[C---:B------:R-:W-:Y:S01]  /*8c50*/  SEL R10, R3.reuse, R10, !P5 ;  /* 0x0000000a030a7207 */ /* 0x040fe20006800000 */
[----:B0-----:R-:W3:Y:S04]  /*8c60*/  LDL.LU R15, [R1+0x31d4] ;  /* 0x0031d400010f7983 */ /* 0x001ee80000300800 */
[----:B------:R0:W-:Y:S01]  /*8c70*/  STL [R1+0x1c8], R14 ;  /* 0x0001c80e01007387 */ /* 0x0001e20000100800 */
[C---:B------:R-:W-:Y:S02]  /*8c80*/  SEL R9, R3.reuse, R9, !P5 ;  /* 0x0000000903097207 */ /* 0x040fe40006800000 */
[C---:B------:R-:W-:Y:S01]  /*8c90*/  SEL R60, R3.reuse, R60, !P5 ;  /* 0x0000003c033c7207 */ /* 0x040fe20006800000 */
[----:B0-----:R-:W2:Y:S04]  /*8ca0*/  LDL.LU R14, [R1+0x31d0] ;  /* 0x0031d000010e7983 */ /* 0x001ea80000300800 */
[----:B------:R0:W-:Y:S01]  /*8cb0*/  STL [R1+0x1b8], R13 ;  /* 0x0001b80d01007387 */ /* 0x0001e20000100800 */
[----:B------:R-:W-:-:S03]  /*8cc0*/  SEL R61, R3, R61, !P5 ;  /* 0x0000003d033d7207 */ /* 0x000fc60006800000 */
[----:B0-----:R-:W4:Y:S04]  /*8cd0*/  LDL.LU R13, [R1+0x31cc] ;  /* 0x0031cc00010d7983 */ /* 0x001f280000300800 */
[----:B------:R0:W-:Y:S04]  /*8ce0*/  STL [R1+0x1b4], R12 ;  /* 0x0001b40c01007387 */ /* 0x0001e80000100800 */
[----:B0-----:R-:W3:Y:S04]  /*8cf0*/  LDL.LU R12, [R1+0x31c8] ;  /* 0x0031c800010c7983 */ /* 0x001ee80000300800 */
[----:B------:R0:W-:Y:S04]  /*8d00*/  STL [R1+0x1b0], R11 ;  /* 0x0001b00b01007387 */ /* 0x0001e80000100800 */
[----:B0-----:R-:W2:Y:S04]  /*8d10*/  LDL.LU R11, [R1+0x31c4] ;  /* 0x0031c400010b7983 */ /* 0x001ea80000300800 */
[----:B------:R0:W-:Y:S04]  /*8d20*/  STL [R1+0x1a0], R10 ;  /* 0x0001a00a01007387 */ /* 0x0001e80000100800 */
[----:B0-----:R-:W4:Y:S04]  /*8d30*/  LDL.LU R10, [R1+0x31c0] ;  /* 0x0031c000010a7983 */ /* 0x001f280000300800 */
[----:B------:R0:W-:Y:S04]  /*8d40*/  STL [R1+0x198], R9 ;  /* 0x0001980901007387 */ /* 0x0001e80000100800 */
[----:B0-----:R-:W3:Y:S04]  /*8d50*/  LDL.LU R9, [R1+0x31bc] ;  /* 0x0031bc0001097983 */ /* 0x001ee80000300800 */
[----:B------:R0:W-:Y:S04]  /*8d60*/  STL [R1+0x190], R60 ;  /* 0x0001903c01007387 */ /* 0x0001e80000100800 */
[----:B0-----:R-:W2:Y:S04]  /*8d70*/  LDL.LU R60, [R1+0x31b8] ;  /* 0x0031b800013c7983 */ /* 0x001ea80000300800 */
[----:B------:R0:W-:Y:S04]  /*8d80*/  STL [R1+0x18c], R61 ;  /* 0x00018c3d01007387 */ /* 0x0001e80000100800 */
[----:B0-----:R-:W4:Y:S01]  /*8d90*/  LDL.LU R61, [R1+0x31b4] ;  /* 0x0031b400013d7983 */ /* 0x001f220000300800 */
[----:B------:R-:W-:-:S05]  /*8da0*/  SEL R0, R3, R0, !P5 ;  /* 0x0000000003007207 */ /* 0x000fca0006800000 */
[----:B------:R4:W-:Y:S01]  /*8db0*/  STL [R1+0x188], R0 ;  /* 0x0001880001007387 */ /* 0x0009e20000100800 */
[C---:B---3--:R-:W-:Y:S02]  /*8dc0*/  SEL R9, R3.reuse, R9, !P5 ;  /* 0x0000000903097207 */ /* 0x048fe40006800000 */
[C---:B--2---:R-:W-:Y:S02]  /*8dd0*/  SEL R60, R3.reuse, R60, !P5 ;  /* 0x0000003c033c7207 */ /* 0x044fe40006800000 */
[----:B----4-:R-:W-:-:S05]  /*8de0*/  SEL R0, R3, R61, !P5 ;  /* 0x0000003d03007207 */ /* 0x010fca0006800000 */
[----:B------:R0:W-:Y:S04]  /*8df0*/  STL [R1+0x184], R0 ;  /* 0x0001840001007387 */ /* 0x0001e80000100800 */
[----:B------:R-:W-:Y:S01]  /*8e00*/  STL [R1+0x178], R60 ;  /* 0x0001783c01007387 */ /* 0x000fe20000100800 */
[----:B0-----:R-:W-:-:S03]  /*8e10*/  SEL R0, R3, R10, !P5 ;  /* 0x0000000a03007207 */ /* 0x001fc60006800000 */
[----:B------:R0:W-:Y:S01]  /*8e20*/  STL [R1+0x170], R9 ;  /* 0x0001700901007387 */ /* 0x0001e20000100800 */
[----:B------:R-:W-:-:S03]  /*8e30*/  SEL R10, R3, R11, !P5 ;  /* 0x0000000b030a7207 */ /* 0x000fc60006800000 */
[----:B------:R1:W-:Y:S01]  /*8e40*/  STL [R1+0x168], R0 ;  /* 0x0001680001007387 */ /* 0x0003e20000100800 */
[----:B0-----:R-:W-:-:S03]  /*8e50*/  SEL R9, R3, R12, !P5 ;  /* 0x0000000c03097207 */ /* 0x001fc60006800000 */
[----:B------:R0:W-:Y:S01]  /*8e60*/  STL [R1+0x15c], R10 ;  /* 0x00015c0a01007387 */ /* 0x0001e20000100800 */
[----:B-1----:R-:W-:-:S03]  /*8e70*/  SEL R0, R3, R13, !P5 ;  /* 0x0000000d03007207 */ /* 0x002fc60006800000 */
[----:B0-----:R-:W2:Y:S04]  /*8e80*/  LDL.LU R10, [R1+0x78] ;  /* 0x00007800010a7983 */ /* 0x001ea80000300800 */
[----:B------:R0:W-:Y:S04]  /*8e90*/  STL [R1+0x154], R9 ;  /* 0x0001540901007387 */ /* 0x0001e80000100800 */
[----:B------:R1:W-:Y:S04]  /*8ea0*/  STL [R1+0x14c], R0 ;  /* 0x00014c0001007387 */ /* 0x0003e80000100800 */
[----:B------:R-:W3:Y:S01]  /*8eb0*/  LDL.LU R13, [R1+0x7c] ;  /* 0x00007c00010d7983 */ /* 0x000ee20000300800 */
[----:B0-----:R-:W-:-:S02]  /*8ec0*/  SEL R9, R3, R14, !P5 ;  /* 0x0000000e03097207 */ /* 0x001fc40006800000 */
[----:B-1----:R-:W-:-:S03]  /*8ed0*/  SEL R0, R3, R15, !P5 ;  /* 0x0000000f03007207 */ /* 0x002fc60006800000 */
[----:B------:R0:W-:Y:S04]  /*8ee0*/  STL [R1+0x140], R9 ;  /* 0x0001400901007387 */ /* 0x0001e80000100800 */
[----:B------:R1:W-:Y:S01]  /*8ef0*/  STL [R1+0x13c], R0 ;  /* 0x00013c0001007387 */ /* 0x0003e20000100800 */
[----:B------:R-:W-:-:S03]  /*8f00*/  SEL R11, R3, R18, !P5 ;  /* 0x00000012030b7207 */ /* 0x000fc60006800000 */
[----:B------:R-:W4:Y:S01]  /*8f10*/  LDL.LU R12, [R1+0x80] ;  /* 0x00008000010c7983 */ /* 0x000f220000300800 */
[C---:B0-----:R-:W-:Y:S02]  /*8f20*/  SEL R9, R3.reuse, R16, !P5 ;  /* 0x0000001003097207 */ /* 0x041fe40006800000 */
[----:B-1----:R-:W-:-:S03]  /*8f30*/  SEL R0, R3, R17, !P5 ;  /* 0x0000001103007207 */ /* 0x002fc60006800000 */
[----:B------:R0:W-:Y:S04]  /*8f40*/  STL [R1+0x134], R9 ;  /* 0x0001340901007387 */ /* 0x0001e80000100800 */
[----:B------:R1:W-:Y:S04]  /*8f50*/  STL [R1+0x128], R0 ;  /* 0x0001280001007387 */ /* 0x0003e80000100800 */
[----:B------:R1:W-:Y:S01]  /*8f60*/  STL [R1+0x124], R11 ;  /* 0x0001240b01007387 */ /* 0x0003e20000100800 */
[C---:B0-----:R-:W-:Y:S02]  /*8f70*/  SEL R9, R3.reuse, R20, !P5 ;  /* 0x0000001403097207 */ /* 0x041fe40006800000 */
[C---:B-1----:R-:W-:Y:S01]  /*8f80*/  SEL R0, R3.reuse, R19, !P5 ;  /* 0x0000001303007207 */ /* 0x042fe20006800000 */
[----:B------:R-:W4:Y:S04]  /*8f90*/  LDL.LU R11, [R1+0x54] ;  /* 0x00005400010b7983 */ /* 0x000f280000300800 */
[----:B------:R0:W-:Y:S04]  /*8fa0*/  STL [R1+0x11c], R0 ;  /* 0x00011c0001007387 */ /* 0x0001e80000100800 */
[----:B------:R1:W-:Y:S01]  /*8fb0*/  STL [R1+0x118], R9 ;  /* 0x0001180901007387 */ /* 0x0003e20000100800 */
[----:B0-----:R-:W-:-:S02]  /*8fc0*/  SEL R0, R3, R21, !P5 ;  /* 0x0000001503007207 */ /* 0x001fc40006800000 */
[----:B-1----:R-:W-:-:S03]  /*8fd0*/  SEL R9, R3, R22, !P5 ;  /* 0x0000001603097207 */ /* 0x002fc60006800000 */
[----:B------:R0:W-:Y:S01]  /*8fe0*/  STL [R1+0x114], R0 ;  /* 0x0001140001007387 */ /* 0x0001e20000100800 */
[----:B------:R-:W-:-:S03]  /*8ff0*/  SEL R14, R3, R23, !P5 ;  /* 0x00000017030e7207 */ /* 0x000fc60006800000 */
[----:B0-----:R-:W4:Y:S04]  /*9000*/  LDL.LU R0, [R1+0x58] ;  /* 0x0000580001007983 */ /* 0x001f280000300800 */
[----:B------:R0:W-:Y:S04]  /*9010*/  STL [R1+0x10c], R9 ;  /* 0x00010c0901007387 */ /* 0x0001e80000100800 */
[----:B------:R-:W-:Y:S01]  /*9020*/  STL [R1+0xf8], R14 ;  /* 0x0000f80e01007387 */ /* 0x000fe20000100800 */
[----:B0-----:R-:W-:-:S05]  /*9030*/  SEL R9, R3, R24, !P5 ;  /* 0x0000001803097207 */ /* 0x001fca0006800000 */
[----:B------:R0:W-:Y:S04]  /*9040*/  STL [R1+0xf4], R9 ;  /* 0x0000f40901007387 */ /* 0x0001e80000100800 */
[----:B0-----:R-:W4:Y:S01]  /*9050*/  LDL.LU R9, [R1+0x5c] ;  /* 0x00005c0001097983 */ /* 0x001f220000300800 */
[C---:B------:R-:W-:Y:S02]  /*9060*/  SEL R14, R3.reuse, R25, !P5 ;  /* 0x00000019030e7207 */ /* 0x040fe40006800000 */
[----:B------:R-:W-:-:S03]  /*9070*/  SEL R15, R3, R26, !P5 ;  /* 0x0000001a030f7207 */ /* 0x000fc60006800000 */
[----:B------:R0:W-:Y:S04]  /*9080*/  STL [R1+0xec], R14 ;  /* 0x0000ec0e01007387 */ /* 0x0001e80000100800 */
[----:B------:R1:W-:Y:S04]  /*9090*/  STL [R1+0xe4], R15 ;  /* 0x0000e40f01007387 */ /* 0x0003e80000100800 */
[----:B------:R-:W4:Y:S01]  /*90a0*/  LDL.LU R60, [R1+0x64] ;  /* 0x00006400013c7983 */ /* 0x000f220000300800 */
[C---:B0-----:R-:W-:Y:S02]  /*90b0*/  SEL R14, R3.reuse, R27, !P5 ;  /* 0x0000001b030e7207 */ /* 0x041fe40006800000 */
        /* <DEDUP_REMOVED lines=8> */
[----:B------:R1:W-:Y:S01]  /*9140*/  STL [R1+0xc8], R15 ;  /* 0x0000c80f01007387 */ /* 0x0003e20000100800 */
[C---:B0-----:R-:W-:Y:S02]  /*9150*/  SEL R14, R3.reuse, R31, !P5 ;  /* 0x0000001f030e7207 */ /* 0x041fe40006800000 */
[----:B-1----:R-:W-:-:S03]  /*9160*/  SEL R15, R3, R33, !P5 ;  /* 0x00000021030f7207 */ /* 0x002fc60006800000 */
[----:B------:R0:W-:Y:S04]  /*9170*/  STL [R1+0xc4], R14 ;  /* 0x0000c40e01007387 */ /* 0x0001e80000100800 */
[----:B------:R1:W-:Y:S04]  /*9180*/  STL [R1+0xb4], R16 ;  /* 0x0000b41001007387 */ /* 0x0003e80000100800 */
[----:B------:R1:W-:Y:S01]  /*9190*/  STL [R1+0xa8], R15 ;  /* 0x0000a80f01007387 */ /* 0x0003e20000100800 */
[C---:B0-----:R-:W-:Y:S02]  /*91a0*/  SEL R14, R3.reuse, R34, !P5 ;  /* 0x00000022030e7207 */ /* 0x041fe40006800000 */
[----:B-1----:R-:W-:-:S03]  /*91b0*/  SEL R16, R3, R35, !P5 ;  /* 0x0000002303107207 */ /* 0x002fc60006800000 */
[----:B------:R2:W-:Y:S01]  /*91c0*/  STL [R1+0xa0], R14 ;  /* 0x0000a00e01007387 */ /* 0x0005e20000100800 */
[----:B------:R-:W-:-:S03]  /*91d0*/  SEL R15, R3, R36, !P5 ;  /* 0x00000024030f7207 */ /* 0x000fc60006800000 */
[----:B------:R0:W-:Y:S04]  /*91e0*/  STL [R1+0x98], R16 ;  /* 0x0000981001007387 */ /* 0x0001e80000100800 */
[----:B------:R-:W4:Y:S04]  /*91f0*/  LDL.LU R27, [R1+0x38] ;  /* 0x00003800011b7983 */ /* 0x000f280000300800 */
[----:B------:R-:W-:Y:S01]  /*9200*/  STL [R1+0x94], R15 ;  /* 0x0000940f01007387 */ /* 0x000fe20000100800 */
[----:B--2---:R-:W-:-:S03]  /*9210*/  SEL R14, R3, R10, !P5 ;  /* 0x0000000a030e7207 */ /* 0x004fc60006800000 */
[----:B------:R-:W2:Y:S04]  /*9220*/  LDL.LU R10, [R1+0x4c] ;  /* 0x00004c00010a7983 */ /* 0x000ea80000300800 */
[----:B------:R-:W-:Y:S04]  /*9230*/  STL [R1+0x90], R14 ;  /* 0x0000900e01007387 */ /* 0x000fe80000100800 */
[----:B------:R-:W2:Y:S01]  /*9240*/  LDL.LU R26, [R1+0x3c] ;  /* 0x00003c00011a7983 */ /* 0x000ea20000300800 */
[----:B---3--:R-:W-:-:S03]  /*9250*/  SEL R13, R3, R13, !P5 ;  /* 0x0000000d030d7207 */ /* 0x008fc60006800000 */
[----:B0-----:R-:W3:Y:S04]  /*9260*/  LDL.LU R16, [R1+0x40] ;  /* 0x0000400001107983 */ /* 0x001ee80000300800 */
[----:B------:R-:W-:Y:S04]  /*9270*/  STL [R1+0x8c], R13 ;  /* 0x00008c0d01007387 */ /* 0x000fe80000100800 */
[----:B------:R-:W3:Y:S04]  /*9280*/  LDL.LU R25, [R1+0x48] ;  /* 0x0000480001197983 */ /* 0x000ee80000300800 */
[----:B------:R-:W3:Y:S01]  /*9290*/  LDL.LU R24, [R1+0x194] ;  /* 0x0001940001187983 */ /* 0x000ee20000300800 */
[----:B----4-:R-:W-:-:S05]  /*92a0*/  SEL R12, R3, R12, !P5 ;  /* 0x0000000c030c7207 */ /* 0x010fca0006800000 */
[----:B------:R0:W-:Y:S04]  /*92b0*/  STL [R1+0x88], R12 ;  /* 0x0000880c01007387 */ /* 0x0001e80000100800 */
[----:B0-----:R-:W4:Y:S04]  /*92c0*/  LDL.LU R12, [R1+0x1ac] ;  /* 0x0001ac00010c7983 */ /* 0x001f280000300800 */
[----:B------:R-:W4:Y:S04]  /*92d0*/  LDL.LU R23, [R1+0x1a8] ;  /* 0x0001a80001177983 */ /* 0x000f280000300800 */
[----:B------:R-:W4:Y:S01]  /*92e0*/  LDL.LU R22, [R1+0x1a4] ;  /* 0x0001a40001167983 */ /* 0x000f220000300800 */
[----:B------:R-:W-:-:S05]  /*92f0*/  SEL R11, R3, R11, !P5 ;  /* 0x0000000b030b7207 */ /* 0x000fca0006800000 */
        /* <DEDUP_REMOVED lines=11> */
[----:B------:R-:W4:Y:S04]  /*93b0*/  LDL.LU R18, [R1+0x164] ;  /* 0x0001640001127983 */ /* 0x000f280000300800 */
[----:B------:R-:W4:Y:S01]  /*93c0*/  LDL.LU R13, [R1+0x16c] ;  /* 0x00016c00010d7983 */ /* 0x000f220000300800 */
[----:B0-----:R-:W-:-:S05]  /*93d0*/  SEL R9, R3, R60, !P5 ;  /* 0x0000003c03097207 */ /* 0x001fca0006800000 */
[----:B------:R0:W-:Y:S01]  /*93e0*/  STL [R1+0x78], R9 ;  /* 0x0000780901007387 */ /* 0x0001e20000100800 */
[----:B------:R-:W-:-:S03]  /*93f0*/  SEL R28, R3, R37, !P5 ;  /* 0x00000025031c7207 */ /* 0x000fc60006800000 */
[----:B------:R-:W4:Y:S01]  /*9400*/  LDL.LU R17, [R1+0x160] ;  /* 0x0001600001117983 */ /* 0x000f220000300800 */
[----:B------:R-:W-:-:S03]  /*9410*/  SEL R29, R3, R38, !P5 ;  /* 0x00000026031d7207 */ /* 0x000fc60006800000 */
[----:B------:R-:W4:Y:S01]  /*9420*/  LDL.LU R14, [R1+0x148] ;  /* 0x00014800010e7983 */ /* 0x000f220000300800 */
[----:B0-----:R-:W-:-:S05]  /*9430*/  SEL R9, R3, R61, !P5 ;  /* 0x0000003d03097207 */ /* 0x001fca0006800000 */
[----:B------:R0:W-:Y:S04]  /*9440*/  STL [R1+0x64], R9 ;  /* 0x0000640901007387 */ /* 0x0001e80000100800 */
[----:B0-----:R-:W4:Y:S04]  /*9450*/  LDL.LU R9, [R1+0x144] ;  /* 0x0001440001097983 */ /* 0x001f280000300800 */
[----:B------:R-:W4:Y:S04]  /*9460*/  LDL.LU R61, [R1+0x138] ;  /* 0x00013800013d7983 */ /* 0x000f280000300800 */
[----:B------:R0:W-:Y:S04]  /*9470*/  STL [R1+0x60], R28 ;  /* 0x0000601c01007387 */ /* 0x0001e80000100800 */
[----:B------:R-:W4:Y:S04]  /*9480*/  LDL.LU R60, [R1+0x130] ;  /* 0x00013000013c7983 */ /* 0x000f280000300800 */
[----:B------:R-:W-:Y:S01]  /*9490*/  STL [R1+0x5c], R29 ;  /* 0x00005c1d01007387 */ /* 0x000fe20000100800 */
[----:B0-----:R-:W-:-:S02]  /*94a0*/  SEL R28, R3, R27, !P5 ;  /* 0x0000001b031c7207 */ /* 0x001fc40006800000 */
[C---:B--2---:R-:W-:Y:S02]  /*94b0*/  SEL R27, R3.reuse, R10, !P5 ;  /* 0x0000000a031b7207 */ /* 0x044fe40006800000 */
[----:B------:R-:W2:Y:S04]  /*94c0*/  LDL.LU R10, [R1+0x12c] ;  /* 0x00012c00010a7983 */ /* 0x000ea80000300800 */
[----:B------:R-:W-:Y:S01]  /*94d0*/  STL [R1+0x58], R28 ;  /* 0x0000581c01007387 */ /* 0x000fe20000100800 */
[----:B------:R-:W-:-:S03]  /*94e0*/  SEL R26, R3, R26, !P5 ;  /* 0x0000001a031a7207 */ /* 0x000fc60006800000 */
[----:B------:R3:W-:Y:S02]  /*94f0*/  STL [R1+0x54], R27 ;  /* 0x0000541b01007387 */ /* 0x0007e40000100800 */
[C---:B---3--:R-:W-:Y:S02]  /*9500*/  SEL R27, R3.reuse, R16, !P5 ;  /* 0x00000010031b7207 */ /* 0x048fe40006800000 */
[----:B------:R-:W3:Y:S04]  /*9510*/  LDL.LU R16, [R1+0x120] ;  /* 0x0001200001107983 */ /* 0x000ee80000300800 */
[----:B------:R0:W-:Y:S01]  /*9520*/  STL [R1+0x50], R26 ;  /* 0x0000501a01007387 */ /* 0x0001e20000100800 */
[----:B------:R-:W-:-:S03]  /*9530*/  SEL R24, R3, R24, !P5 ;  /* 0x0000001803187207 */ /* 0x000fc60006800000 */
[----:B------:R-:W-:Y:S01]  /*9540*/  STL [R1+0x4c], R27 ;  /* 0x00004c1b01007387 */ /* 0x000fe20000100800 */
[C---:B0-----:R-:W-:Y:S02]  /*9550*/  SEL R26, R3.reuse, R25, !P5 ;  /* 0x00000019031a7207 */ /* 0x041fe40006800000 */
[----:B----4-:R-:W-:-:S03]  /*9560*/  SEL R25, R3, R12, !P5 ;  /* 0x0000000c03197207 */ /* 0x010fc60006800000 */
[----:B------:R-:W-:Y:S04]  /*9570*/  STL [R1+0x48], R26 ;  /* 0x0000481a01007387 */ /* 0x000fe80000100800 */
[----:B------:R-:W4:Y:S04]  /*9580*/  LDL.LU R12, [R1+0x110] ;  /* 0x00011000010c7983 */ /* 0x000f280000300800 */
[----:B------:R0:W-:Y:S01]  /*9590*/  STL [R1+0x40], R24 ;  /* 0x0000401801007387 */ /* 0x0001e20000100800 */
[----:B------:R-:W-:-:S03]  /*95a0*/  SEL R22, R3, R22, !P5 ;  /* 0x0000001603167207 */ /* 0x000fc60006800000 */
[----:B------:R-:W-:Y:S01]  /*95b0*/  STL [R1+0x3c], R25 ;  /* 0x00003c1901007387 */ /* 0x000fe20000100800 */
[----:B0-----:R-:W-:-:S05]  /*95c0*/  SEL R24, R3, R23, !P5 ;  /* 0x0000001703187207 */ /* 0x001fca0006800000 */
[----:B------:R-:W-:Y:S01]  /*95d0*/  STL [R1+0x38], R24 ;  /* 0x0000381801007387 */ /* 0x000fe20000100800 */
[----:B------:R-:W-:-:S03]  /*95e0*/  SEL R23, R3, R11, !P5 ;  /* 0x0000000b03177207 */ /* 0x000fc60006800000 */
        /* <DEDUP_REMOVED lines=8> */
[----:B------:R0:W-:Y:S04]  /*9670*/  STL [R1+0x20], R20 ;  /* 0x0000201401007387 */ /* 0x0001e80000100800 */
[----:B------:R-:W-:Y:S01]  /*9680*/  STL [R1+0x1c], R21 ;  /* 0x00001c1501007387 */ /* 0x000fe20000100800 */
[C---:B0-----:R-:W-:Y:S02]  /*9690*/  SEL R20, R3.reuse, R19, !P5 ;  /* 0x0000001303147207 */ /* 0x041fe40006800000 */
[----:B------:R-:W-:-:S02]  /*96a0*/  SEL R19, R3, R15, !P5 ;  /* 0x0000000f03137207 */ /* 0x000fc40006800000 */
[----:B------:R-:W4:Y:S04]  /*96b0*/  LDL.LU R15, [R1+0x100] ;  /* 0x00010000010f7983 */ /* 0x000f280000300800 */
[----:B------:R-:W-:Y:S04]  /*96c0*/  STL [R1+0x18], R20 ;  /* 0x0000181401007387 */ /* 0x000fe80000100800 */
[----:B------:R0:W-:Y:S02]  /*96d0*/  STL [R1+0x14], R19 ;  /* 0x0000141301007387 */ /* 0x0001e40000100800 */
[----:B0-----:R-:W-:-:S02]  /*96e0*/  SEL R19, R3, R13, !P5 ;  /* 0x0000000d03137207 */ /* 0x001fc40006800000 */
[----:B------:R-:W4:Y:S01]  /*96f0*/  LDL.LU R13, [R1+0xfc] ;  /* 0x0000fc00010d7983 */ /* 0x000f220000300800 */
[----:B------:R-:W-:-:S05]  /*9700*/  SEL R18, R3, R18, !P5 ;  /* 0x0000001203127207 */ /* 0x000fca0006800000 */
[----:B------:R0:W-:Y:S04]  /*9710*/  STL [R1+0x10], R18 ;  /* 0x0000101201007387 */ /* 0x0001e80000100800 */
[----:B------:R-:W-:Y:S01]  /*9720*/  STL [R1+0xc], R19 ;  /* 0x00000c1301007387 */ /* 0x000fe20000100800 */
[C---:B0-----:R-:W-:Y:S02]  /*9730*/  SEL R18, R3.reuse, R17, !P5 ;  /* 0x0000001103127207 */ /* 0x041fe40006800000 */
[C---:B------:R-:W-:Y:S02]  /*9740*/  SEL R17, R3.reuse, R14, !P5 ;  /* 0x0000000e03117207 */ /* 0x040fe40006800000 */
[C---:B------:R-:W-:Y:S01]  /*9750*/  SEL R9, R3.reuse, R9, !P5 ;  /* 0x0000000903097207 */ /* 0x040fe20006800000 */
[----:B------:R-:W-:Y:S01]  /*9760*/  STL [R1+0x8], R18 ;  /* 0x0000081201007387 */ /* 0x000fe20000100800 */
[----:B------:R-:W-:-:S03]  /*9770*/  SEL R61, R3, R61, !P5 ;  /* 0x0000003d033d7207 */ /* 0x000fc60006800000 */
[----:B------:R-:W4:Y:S04]  /*9780*/  LDL.LU R14, [R1+0xe8] ;  /* 0x0000e800010e7983 */ /* 0x000f280000300800 */
[----:B------:R-:W-:Y:S04]  /*9790*/  STL [R1+0x4], R17 ;  /* 0x0000041101007387 */ /* 0x000fe80000100800 */
[----:B------:R0:W-:Y:S04]  /*97a0*/  STL [R1], R9 ;  /* 0x0000000901007387 */ /* 0x0001e80000100800 */
[----:B------:R-:W-:Y:S04]  /*97b0*/  STL [R1+0x3150], R61 ;  /* 0x0031503d01007387 */ /* 0x000fe80000100800 */
[----:B0-----:R-:W4:Y:S01]  /*97c0*/  LDL.LU R9, [R1+0xe0] ;  /* 0x0000e00001097983 */ /* 0x001f220000300800 */
[----:B------:R-:W-:-:S05]  /*97d0*/  SEL R60, R3, R60, !P5 ;  /* 0x0000003c033c7207 */ /* 0x000fca0006800000 */
[----:B------:R-:W-:Y:S01]  /*97e0*/  STL [R1+0x3154], R60 ;  /* 0x0031543c01007387 */ /* 0x000fe20000100800 */
[----:B--2---:R-:W-:-:S03]  /*97f0*/  SEL R38, R3, R10, !P5 ;  /* 0x0000000a03267207 */ /* 0x004fc60006800000 */
[----:B------:R-:W2:Y:S04]  /*9800*/  LDL.LU R10, [R1+0xdc] ;  /* 0x0000dc00010a7983 */ /* 0x000ea80000300800 */
[----:B------:R-:W-:Y:S04]  /*9810*/  STL [R1+0x3158], R38 ;  /* 0x0031582601007387 */ /* 0x000fe80000100800 */
[----:B------:R-:W2:Y:S04]  /*9820*/  LDL.LU R23, [R1+0xd8] ;  /* 0x0000d80001177983 */ /* 0x000ea80000300800 */
[----:B------:R-:W2:Y:S01]  /*9830*/  LDL.LU R22, [R1+0xc0] ;  /* 0x0000c00001167983 */ /* 0x000ea20000300800 */
[----:B---3--:R-:W-:-:S05]  /*9840*/  SEL R37, R3, R16, !P5 ;  /* 0x0000001003257207 */ /* 0x008fca0006800000 */
[----:B------:R-:W-:Y:S01]  /*9850*/  STL [R1+0x315c], R37 ;  /* 0x00315c2501007387 */ /* 0x000fe20000100800 */
[----:B----4-:R-:W-:-:S03]  /*9860*/  SEL R19, R3, R12, !P5 ;  /* 0x0000000c03137207 */ /* 0x010fc60006800000 */
[----:B------:R-:W3:Y:S04]  /*9870*/  LDL.LU R12, [R1+0xbc] ;  /* 0x0000bc00010c7983 */ /* 0x000ee80000300800 */
[----:B------:R-:W4:Y:S04]  /*9880*/  LDL.LU R21, [R1+0xb8] ;  /* 0x0000b80001157983 */ /* 0x000f280000300800 */
[----:B------:R-:W-:Y:S04]  /*9890*/  STL [R1+0x3160], R19 ;  /* 0x0031601301007387 */ /* 0x000fe80000100800 */
[----:B------:R-:W4:Y:S04]  /*98a0*/  LDL.LU R17, [R1+0xac] ;  /* 0x0000ac0001117983 */ /* 0x000f280000300800 */
[----:B------:R-:W4:Y:S01]  /*98b0*/  LDL.LU R16, [R1+0xa4] ;  /* 0x0000a40001107983 */ /* 0x000f220000300800 */
[----:B------:R-:W-:-:S05]  /*98c0*/  SEL R20, R3, R11, !P5 ;  /* 0x0000000b03147207 */ /* 0x000fca0006800000 */
[----:B------:R-:W-:Y:S01]  /*98d0*/  STL [R1+0x3164], R20 ;  /* 0x0031641401007387 */ /* 0x000fe20000100800 */
[----:B------:R-:W-:-:S03]  /*98e0*/  SEL R11, R3, R0, !P5 ;  /* 0x00000000030b7207 */ /* 0x000fc60006800000 */
[----:B------:R-:W4:Y:S04]  /*98f0*/  LDL.LU R0, [R1+0x9c] ;  /* 0x00009c0001007983 */ /* 0x000f280000300800 */
[----:B------:R-:W-:Y:S04]  /*9900*/  STL [R1+0x3168], R11 ;  /* 0x0031680b01007387 */ /* 0x000fe80000100800 */
[----:B------:R-:W4:Y:S01]  /*9910*/  LDL.LU R29, [R1+0x30] ;  /* 0x00003000011d7983 */ /* 0x000f220000300800 */
[----:B------:R-:W-:-:S05]  /*9920*/  SEL R18, R3, R15, !P5 ;  /* 0x0000000f03127207 */ /* 0x000fca0006800000 */
[----:B------:R-:W-:Y:S04]  /*9930*/  STL [R1+0x316c], R18 ;  /* 0x00316c1201007387 */ /* 0x000fe80000100800 */
[----:B------:R-:W4:Y:S04]  /*9940*/  LDL.LU R25, [R1+0x34] ;  /* 0x0000340001197983 */ /* 0x000f280000300800 */
[----:B------:R-:W4:Y:S01]  /*9950*/  LDL.LU R27, [R1+0x68] ;  /* 0x00006800011b7983 */ /* 0x000f220000300800 */
[----:B------:R-:W-:-:S05]  /*9960*/  SEL R13, R3, R13, !P5 ;  /* 0x0000000d030d7207 */ /* 0x000fca0006800000 */
[----:B------:R-:W-:Y:S04]  /*9970*/  STL [R1+0x3170], R13 ;  /* 0x0031700d01007387 */ /* 0x000fe80000100800 */
[----:B------:R-:W4:Y:S04]  /*9980*/  LDL.LU R28, [R1+0x6c] ;  /* 0x00006c00011c7983 */ /* 0x000f280000300800 */
[----:B------:R-:W4:Y:S01]  /*9990*/  LDL.LU R26, [R1+0x74] ;  /* 0x00007400011a7983 */ /* 0x000f220000300800 */
[----:B------:R-:W-:-:S05]  /*99a0*/  SEL R14, R3, R14, !P5 ;  /* 0x0000000e030e7207 */ /* 0x000fca0006800000 */
[----:B------:R-:W-:Y:S04]  /*99b0*/  STL [R1+0x3174], R14 ;  /* 0x0031740e01007387 */ /* 0x000fe80000100800 */
[----:B------:R-:W4:Y:S01]  /*99c0*/  LDL.LU R24, [R1+0x70] ;  /* 0x0000700001187983 */ /* 0x000f220000300800 */
[----:B------:R-:W-:-:S03]  /*99d0*/  SEL R15, R3, R9, !P5 ;  /* 0x00000009030f7207 */ /* 0x000fc60006800000 */
[----:B------:R-:W4:Y:S04]  /*99e0*/  LDL.LU R9, [R1+0x44] ;  /* 0x0000440001097983 */ /* 0x000f280000300800 */
[----:B------:R-:W-:Y:S01]  /*99f0*/  STL [R1+0x3178], R15 ;  /* 0x0031780f01007387 */ /* 0x000fe20000100800 */
[C---:B------:R-:W-:Y:S02]  /*9a00*/  SEL R39, R3.reuse, R39, !P5 ;  /* 0x0000002703277207 */ /* 0x040fe40006800000 */
[C---:B--2---:R-:W-:Y:S02]  /*9a10*/  SEL R10, R3.reuse, R10, !P5 ;  /* 0x0000000a030a7207 */ /* 0x044fe40006800000 */
[----:B------:R-:W-:-:S03]  /*9a20*/  SEL R23, R3, R23, !P5 ;  /* 0x0000001703177207 */ /* 0x000fc60006800000 */
[----:B------:R-:W-:Y:S01]  /*9a30*/  STL [R1+0x317c], R10 ;  /* 0x00317c0a01007387 */ /* 0x000fe20000100800 */
[----:B------:R-:W-:-:S03]  /*9a40*/  SEL R22, R3, R22, !P5 ;  /* 0x0000001603167207 */ /* 0x000fc60006800000 */
[----:B------:R0:W-:Y:S04]  /*9a50*/  STL [R1+0x3180], R23 ;  /* 0x0031801701007387 */ /* 0x0001e80000100800 */
[----:B------:R-:W-:Y:S01]  /*9a60*/  STL [R1+0x3184], R22 ;  /* 0x0031841601007387 */ /* 0x000fe20000100800 */
[C---:B---3--:R-:W-:Y:S02]  /*9a70*/  SEL R12, R3.reuse, R12, !P5 ;  /* 0x0000000c030c7207 */ /* 0x048fe40006800000 */
[----:B----4-:R-:W-:-:S03]  /*9a80*/  SEL R21, R3, R21, !P5 ;  /* 0x0000001503157207 */ /* 0x010fc60006800000 */
[----:B------:R-:W-:Y:S01]  /*9a90*/  STL [R1+0x3188], R12 ;  /* 0x0031880c01007387 */ /* 0x000fe20000100800 */
[----:B------:R-:W-:-:S03]  /*9aa0*/  SEL R17, R3, R17, !P5 ;  /* 0x0000001103117207 */ /* 0x000fc60006800000 */
[----:B------:R1:W-:Y:S01]  /*9ab0*/  STL [R1+0x318c], R21 ;  /* 0x00318c1501007387 */ /* 0x0003e20000100800 */
[----:B------:R-:W-:-:S03]  /*9ac0*/  SEL R16, R3, R16, !P5 ;  /* 0x0000001003107207 */ /* 0x000fc60006800000 */
[----:B------:R-:W-:Y:S04]  /*9ad0*/  STL [R1+0x3190], R17 ;  /* 0x0031901101007387 */ /* 0x000fe80000100800 */
[----:B------:R-:W-:Y:S01]  /*9ae0*/  STL [R1+0x3194], R16 ;  /* 0x0031941001007387 */ /* 0x000fe20000100800 */
[----:B------:R-:W-:-:S05]  /*9af0*/  SEL R0, R3, R0, !P5 ;  /* 0x0000000003007207 */ /* 0x000fca0006800000 */
[----:B------:R2:W-:Y:S01]  /*9b00*/  STL [R1+0x3198], R0 ;  /* 0x0031980001007387 */ /* 0x0005e20000100800 */
[----:B------:R-:W-:-:S03]  /*9b10*/  SEL R30, R3, R29, !P5 ;  /* 0x0000001d031e7207 */ /* 0x000fc60006800000 */
[----:B------:R-:W-:Y:S04]  /*9b20*/  STL [R1+0x319c], R39 ;  /* 0x00319c2701007387 */ /* 0x000fe80000100800 */
[----:B------:R-:W-:Y:S01]  /*9b30*/  STL [R1+0x31a0], R30 ;  /* 0x0031a01e01007387 */ /* 0x000fe20000100800 */
[C---:B------:R-:W-:Y:S02]  /*9b40*/  SEL R25, R3.reuse, R25, !P5 ;  /* 0x0000001903197207 */ /* 0x040fe40006800000 */
[----:B------:R-:W-:-:S03]  /*9b50*/  SEL R27, R3, R27, !P5 ;  /* 0x0000001b031b7207 */ /* 0x000fc60006800000 */
[----:B------:R-:W-:Y:S04]  /*9b60*/  STL [R1+0x31a4], R25 ;  /* 0x0031a41901007387 */ /* 0x000fe80000100800 */
[----:B------:R-:W-:Y:S01]  /*9b70*/  STL [R1+0x31a8], R27 ;  /* 0x0031a81b01007387 */ /* 0x000fe20000100800 */
[C---:B------:R-:W-:Y:S02]  /*9b80*/  SEL R28, R3.reuse, R28, !P5 ;  /* 0x0000001c031c7207 */ /* 0x040fe40006800000 */
[----:B------:R-:W-:-:S03]  /*9b90*/  SEL R26, R3, R26, !P5 ;  /* 0x0000001a031a7207 */ /* 0x000fc60006800000 */
[----:B------:R-:W-:Y:S04]  /*9ba0*/  STL [R1+0x31ac], R28 ;  /* 0x0031ac1c01007387 */ /* 0x000fe80000100800 */
[----:B------:R-:W-:Y:S04]  /*9bb0*/  STL [R1+0x31b0], R26 ;  /* 0x0031b01a01007387 */ /* 0x000fe80000100800 */
[----:B0-----:R-:W2:Y:S04]  /*9bc0*/  LDL.LU R23, [R1+0x1bc] ;  /* 0x0001bc0001177983 */ /* 0x001ea80000300800 */
[----:B------:R-:W3:Y:S04]  /*9bd0*/  LDL.LU R10, [R1+0x1c0] ;  /* 0x0001c000010a7983 */ /* 0x000ee80000300800 */
        /* <DEDUP_REMOVED lines=11> */
[----:B------:R-:W1:Y:S01]  /*9c90*/  S2R R34, SR_TID.X ;  /* 0x0000000000227919 */ /* 0x000e620000002100 */
[----:B------:R-:W-:-:S02]  /*9ca0*/  SEL R29, R3, R9, !P5 ;  /* 0x00000009031d7207 */ /* 0x000fc40006800000 */
[----:B------:R-:W0:Y:S01]  /*9cb0*/  LDC R9, c[0x0][0x23c] ;  /* 0x00008f00ff097b82 */ /* 0x000e220000000800 */
[----:B------:R-:W-:Y:S02]  /*9cc0*/  @!P2 IMAD.MOV R2, RZ, RZ, -R2 ;  /* 0x000000ffff02a224 */ /* 0x000fe400078e0a02 */
[----:B------:R-:W-:Y:S02]  /*9cd0*/  @!P6 IMAD.MOV R8, RZ, RZ, -R8 ;  /* 0x000000ffff08e224 */ /* 0x000fe400078e0a08 */
[----:B------:R-:W-:Y:S01]  /*9ce0*/  @!P3 IMAD.MOV R7, RZ, RZ, -R7 ;  /* 0x000000ffff07b224 */ /* 0x000fe200078e0a07 */
[C---:B------:R-:W-:Y:S01]  /*9cf0*/  SEL R36, R3.reuse, R2, !P5 ;  /* 0x0000000203247207 */ /* 0x040fe20006800000 */
[----:B------:R-:W-:Y:S02]  /*9d00*/  @!P4 IMAD.MOV R6, RZ, RZ, -R6 ;  /* 0x000000ffff06c224 */ /* 0x000fe400078e0a06 */
[----:B------:R-:W-:Y:S02]  /*9d10*/  @!P0 IMAD.MOV R5, RZ, RZ, -R5 ;  /* 0x000000ffff058224 */ /* 0x000fe400078e0a05 */
[----:B------:R-:W-:Y:S01]  /*9d20*/  @!P1 IMAD.MOV R4, RZ, RZ, -R4 ;  /* 0x000000ffff049224 */ /* 0x000fe200078e0a04 */
[----:B------:R-:W-:-:S02]  /*9d30*/  SEL R31, R3, R40, !P5 ;  /* 0x00000028031f7207 */ /* 0x000fc40006800000 */
[----:B-1----:R-:W-:-:S05]  /*9d40*/  LOP3.LUT R21, R34, 0x1f, RZ, 0xc0, !PT ;  /* 0x0000001f22157812 */ /* 0x002fca00078ec0ff */
[CC--:B0-----:R-:W-:Y:S02]  /*9d50*/  IMAD R22, R21.reuse, R9.reuse, RZ ;  /* 0x0000000915167224 */ /* 0x0c1fe400078e02ff */
[-C--:B------:R-:W-:Y:S02]  /*9d60*/  IMAD R12, R21, R9.reuse, RZ ;  /* 0x00000009150c7224 */ /* 0x080fe400078e02ff */
[----:B------:R-:W-:Y:S02]  /*9d70*/  IMAD R22, R9, 0x20, R22 ;  /* 0x0000002009167824 */ /* 0x000fe400078e0216 */
[----:B------:R-:W-:Y:S02]  /*9d80*/  IMAD R21, R21, R9, RZ ;  /* 0x0000000915157224 */ /* 0x000fe400078e02ff */
[C---:B------:R-:W-:Y:S02]  /*9d90*/  IMAD R12, R9.reuse, 0x20, R12 ;  /* 0x00000020090c7824 */ /* 0x040fe400078e020c */
[----:B------:R-:W-:Y:S01]  /*9da0*/  IMAD R22, R9, 0x20, R22 ;  /* 0x0000002009167824 */ /* 0x000fe200078e0216 */
[----:B------:R-:W-:-:S02]  /*9db0*/  LEA R2, P0, R21, UR8, 0x1 ;  /* 0x0000000815027c11 */ /* 0x000fc4000f8008ff */
[----:B------:R-:W-:Y:S02]  /*9dc0*/  LEA R40, P1, R12, UR8, 0x1 ;  /* 0x000000080c287c11 */ /* 0x000fe4000f8208ff */
[C---:B------:R-:W-:Y:S02]  /*9dd0*/  SEL R24, R3.reuse, R24, !P5 ;  /* 0x0000001803187207 */ /* 0x040fe40006800000 */
[C---:B------:R-:W-:Y:S02]  /*9de0*/  SEL R32, R3.reuse, R41, !P5 ;  /* 0x0000002903207207 */ /* 0x040fe40006800000 */
[C---:B------:R-:W-:Y:S02]  /*9df0*/  SEL R42, R3.reuse, R42, !P5 ;  /* 0x0000002a032a7207 */ /* 0x040fe40006800000 */
[C---:B------:R-:W-:Y:S02]  /*9e00*/  SEL R43, R3.reuse, R43, !P5 ;  /* 0x0000002b032b7207 */ /* 0x040fe40006800000 */
[----:B------:R-:W-:-:S02]  /*9e10*/  SEL R44, R3, R44, !P5 ;  /* 0x0000002c032c7207 */ /* 0x000fc40006800000 */
[C---:B------:R-:W-:Y:S02]  /*9e20*/  SEL R45, R3.reuse, R45, !P5 ;  /* 0x0000002d032d7207 */ /* 0x040fe40006800000 */
        /* <DEDUP_REMOVED lines=18> */
[----:B------:R-:W-:Y:S02]  /*9f50*/  SEL R4, R3, R4, !P5 ;  /* 0x0000000403047207 */ /* 0x000fe40006800000 */
[----:B------:R-:W-:Y:S02]  /*9f60*/  LEA R8, P2, R22, UR8, 0x1 ;  /* 0x0000000816087c11 */ /* 0x000fe4000f8408ff */
[----:B------:R-:W-:Y:S01]  /*9f70*/  LEA.HI.X.SX32 R3, R21, UR9, 0x1, P0 ;  /* 0x0000000915037c11 */ /* 0x000fe200080f0eff */
[----:B------:R-:W-:Y:S01]  /*9f80*/  IMAD R7, R9, 0x20, R22 ;  /* 0x0000002009077824 */ /* 0x000fe200078e0216 */
[----:B------:R-:W-:Y:S01]  /*9f90*/  LEA.HI.X.SX32 R41, R12, UR9, 0x1, P1 ;  /* 0x000000090c297c11 */ /* 0x000fe200088f0eff */
[----:B------:R-:W-:Y:S01]  /*9fa0*/  STL [R1+0x30b4], R2 ;  /* 0x0030b40201007387 */ /* 0x000fe20000100800 */
[----:B------:R-:W-:-:S03]  /*9fb0*/  LEA.HI.X.SX32 R9, R22, UR9, 0x1, P2 ;  /* 0x0000000916097c11 */ /* 0x000fc600090f0eff */
[----:B------:R3:W-:Y:S04]  /*9fc0*/  STL [R1+0x30b0], R3 ;  /* 0x0030b00301007387 */ /* 0x0007e80000100800 */
[----:B------:R-:W-:Y:S04]  /*9fd0*/  STL [R1+0x30cc], R40 ;  /* 0x0030cc2801007387 */ /* 0x000fe80000100800 */
[----:B------:R-:W-:Y:S04]  /*9fe0*/  STL [R1+0x30c8], R41 ;  /* 0x0030c82901007387 */ /* 0x000fe80000100800 */
[----:B------:R-:W-:Y:S04]  /*9ff0*/  STL [R1+0x3114], R8 ;  /* 0x0031140801007387 */ /* 0x000fe80000100800 */
[----:B------:R-:W-:Y:S01]  /*a000*/  STL [R1+0x3110], R9 ;  /* 0x0031100901007387 */ /* 0x000fe20000100800 */
[----:B--2---:R-:W-:-:S02]  /*a010*/  IMAD R0, R23, UR5, RZ ;  /* 0x0000000517007c24 */ /* 0x004fc4000f8e02ff */
[----:B---3--:R-:W-:-:S03]  /*a020*/  IMAD R3, R10, UR5, RZ ;  /* 0x000000050a037c24 */ /* 0x008fc6000f8e02ff */
[----:B------:R0:W-:Y:S01]  /*a030*/  STL [R1+0x42c], R0 ;  /* 0x00042c0001007387 */ /* 0x0001e20000100800 */
[----:B----4-:R-:W-:-:S03]  /*a040*/  IMAD R2, R15, UR5, RZ ;  /* 0x000000050f027c24 */ /* 0x010fc6000f8e02ff */
[----:B------:R1:W-:Y:S04]  /*a050*/  STL [R1+0x30], R3 ;  /* 0x0000300301007387 */ /* 0x0003e80000100800 */
[----:B------:R2:W-:Y:S01]  /*a060*/  STL [R1+0x34], R2 ;  /* 0x0000340201007387 */ /* 0x0005e20000100800 */
[----:B0-----:R-:W-:Y:S02]  /*a070*/  IMAD R0, R14, UR5, RZ ;  /* 0x000000050e007c24 */ /* 0x001fe4000f8e02ff */
[----:B-1----:R-:W-:-:S03]  /*a080*/  IMAD R3, R13, UR5, RZ ;  /* 0x000000050d037c24 */ /* 0x002fc6000f8e02ff */
[----:B------:R0:W-:Y:S01]  /*a090*/  STL [R1+0x44], R0 ;  /* 0x0000440001007387 */ /* 0x0001e20000100800 */
[----:B--2---:R-:W-:-:S03]  /*a0a0*/  IMAD R2, R18, UR5, RZ ;  /* 0x0000000512027c24 */ /* 0x004fc6000f8e02ff */
        /* <DEDUP_REMOVED lines=13> */
[----:B------:R-:W2:Y:S01]  /*a180*/  LDL.LU R9, [R1+0x18c] ;  /* 0x00018c0001097983 */ /* 0x000ea20000300800 */
[----:B0-----:R-:W-:-:S03]  /*a190*/  IMAD R0, R61, UR5, RZ ;  /* 0x000000053d007c24 */ /* 0x001fc6000f8e02ff */
[----:B------:R0:W-:Y:S04]  /*a1a0*/  STL [R1+0x39c], R2 ;  /* 0x00039c0201007387 */ /* 0x0001e80000100800 */
[----:B------:R-:W3:Y:S04]  /*a1b0*/  LDL.LU R8, [R1+0x188] ;  /* 0x0001880001087983 */ /* 0x000ee80000300800 */
[----:B------:R4:W-:Y:S04]  /*a1c0*/  STL [R1+0x3a4], R0 ;  /* 0x0003a40001007387 */ /* 0x0009e80000100800 */
[----:B------:R-:W3:Y:S04]  /*a1d0*/  LDL.LU R41, [R1+0x184] ;  /* 0x0001840001297983 */ /* 0x000ee80000300800 */
[----:B------:R-:W3:Y:S04]  /*a1e0*/  LDL.LU R40, [R1+0x178] ;  /* 0x0001780001287983 */ /* 0x000ee80000300800 */
[----:B-1----:R-:W3:Y:S04]  /*a1f0*/  LDL.LU R3, [R1+0x170] ;  /* 0x0001700001037983 */ /* 0x002ee80000300800 */
[----:B0-----:R-:W3:Y:S04]  /*a200*/  LDL.LU R2, [R1+0x168] ;  /* 0x0001680001027983 */ /* 0x001ee80000300800 */
[----:B------:R-:W3:Y:S04]  /*a210*/  LDL.LU R26, [R1+0x15c] ;  /* 0x00015c00011a7983 */ /* 0x000ee80000300800 */
[----:B------:R-:W3:Y:S04]  /*a220*/  LDL.LU R28, [R1+0x154] ;  /* 0x00015400011c7983 */ /* 0x000ee80000300800 */
[----:B------:R-:W3:Y:S04]  /*a230*/  LDL.LU R27, [R1+0x14c] ;  /* 0x00014c00011b7983 */ /* 0x000ee80000300800 */
[----:B------:R-:W3:Y:S04]  /*a240*/  LDL.LU R25, [R1+0x140] ;  /* 0x0001400001197983 */ /* 0x000ee80000300800 */
[----:B------:R-:W3:Y:S04]  /*a250*/  LDL.LU R30, [R1+0x13c] ;  /* 0x00013c00011e7983 */ /* 0x000ee80000300800 */
[----:B------:R-:W3:Y:S04]  /*a260*/  LDL.LU R39, [R1+0x134] ;  /* 0x0001340001277983 */ /* 0x000ee80000300800 */
[----:B----4-:R-:W4:Y:S04]  /*a270*/  LDL.LU R0, [R1+0x128] ;  /* 0x0001280001007983 */ /* 0x010f280000300800 */
        /* <DEDUP_REMOVED lines=18> */
[----:B--2---:R-:W-:-:S02]  /*a3a0*/  IMAD R9, R9, UR5, RZ ;  /* 0x0000000509097c24 */ /* 0x004fc4000f8e02ff */
[----:B---3--:R-:W-:-:S03]  /*a3b0*/  IMAD R8, R8, UR5, RZ ;  /* 0x0000000508087c24 */ /* 0x008fc6000f8e02ff */
[----:B------:R0:W-:Y:S04]  /*a3c0*/  STL [R1+0x3ac], R9 ;  /* 0x0003ac0901007387 */ /* 0x0001e80000100800 */
[----:B------:R1:W-:Y:S01]  /*a3d0*/  STL [R1+0x3b4], R8 ;  /* 0x0003b40801007387 */ /* 0x0003e20000100800 */
[----:B0-----:R-:W-:Y:S02]  /*a3e0*/  IMAD R9, R41, UR5, RZ ;  /* 0x0000000529097c24 */ /* 0x001fe4000f8e02ff */
[----:B-1----:R-:W-:Y:S02]  /*a3f0*/  IMAD R8, R40, UR5, RZ ;  /* 0x0000000528087c24 */ /* 0x002fe4000f8e02ff */
[----:B------:R-:W-:Y:S01]  /*a400*/  IMAD R3, R3, UR5, RZ ;  /* 0x0000000503037c24 */ /* 0x000fe2000f8e02ff */
[----:B------:R-:W-:Y:S01]  /*a410*/  STL [R1+0x3bc], R9 ;  /* 0x0003bc0901007387 */ /* 0x000fe20000100800 */
[----:B------:R-:W-:-:S03]  /*a420*/  IMAD R2, R2, UR5, RZ ;  /* 0x0000000502027c24 */ /* 0x000fc6000f8e02ff */
[----:B------:R0:W-:Y:S04]  /*a430*/  STL [R1+0x3c4], R8 ;  /* 0x0003c40801007387 */ /* 0x0001e80000100800 */
        /* <DEDUP_REMOVED lines=10> */
[----:B------:R-:W-:Y:S01]  /*a4e0*/  STL [R1+0x3f4], R8 ;  /* 0x0003f40801007387 */ /* 0x000fe20000100800 */
[----:B----4-:R-:W-:Y:S02]  /*a4f0*/  IMAD R0, R0, UR5, RZ ;  /* 0x0000000500007c24 */ /* 0x010fe4000f8e02ff */
[----:B--2---:R-:W-:Y:S01]  /*a500*/  IMAD R2, R39, UR5, RZ ;  /* 0x0000000527027c24 */ /* 0x004fe2000f8e02ff */
[----:B------:R0:W-:Y:S04]  /*a510*/  STL [R1+0x3fc], R3 ;  /* 0x0003fc0301007387 */ /* 0x0001e80000100800 */
[----:B------:R1:W-:Y:S01]  /*a520*/  STL [R1+0x404], R2 ;  /* 0x0004040201007387 */ /* 0x0003e20000100800 */
[----:B0-----:R-:W-:-:S03]  /*a530*/  IMAD R3, R16, UR5, RZ ;  /* 0x0000000510037c24 */ /* 0x001fc6000f8e02ff */
[----:B------:R0:W-:Y:S01]  /*a540*/  STL [R1+0x40c], R0 ;  /* 0x00040c0001007387 */ /* 0x0001e20000100800 */
[----:B-1----:R-:W-:-:S03]  /*a550*/  IMAD R2, R17, UR5, RZ ;  /* 0x0000000511027c24 */ /* 0x002fc6000f8e02ff */
        /* <DEDUP_REMOVED lines=30> */
[----:B------:R-:W-:Y:S01]  /*a740*/  STL [R1+0x3c8], R3 ;  /* 0x0003c80301007387 */ /* 0x000fe20000100800 */
[----:B-1----:R-:W-:-:S03]  /*a750*/  IMAD R0, R61, UR5, RZ ;  /* 0x000000053d007c24 */ /* 0x002fc6000f8e02ff */
[----:B------:R-:W2:Y:S04]  /*a760*/  LDL.LU R26, [R1+0x94] ;  /* 0x00009400011a7983 */ /* 0x000ea80000300800 */
[----:B------:R-:W-:Y:S04]  /*a770*/  STL [R1+0x3c0], R2 ;  /* 0x0003c00201007387 */ /* 0x000fe80000100800 */
[----:B------:R-:W3:Y:S04]  /*a780*/  LDL.LU R28, [R1+0x90] ;  /* 0x00009000011c7983 */ /* 0x000ee80000300800 */
[----:B------:R0:W-:Y:S04]  /*a790*/  STL [R1+0x3b8], R0 ;  /* 0x0003b80001007387 */ /* 0x0001e80000100800 */
[----:B------:R-:W4:Y:S04]  /*a7a0*/  LDL.LU R27, [R1+0x8c] ;  /* 0x00008c00011b7983 */ /* 0x000f280000300800 */
[----:B------:R-:W4:Y:S04]  /*a7b0*/  LDL.LU R25, [R1+0x88] ;  /* 0x0000880001197983 */ /* 0x000f280000300800 */
[----:B------:R-:W4:Y:S04]  /*a7c0*/  LDL.LU R30, [R1+0x84] ;  /* 0x00008400011e7983 */ /* 0x000f280000300800 */
[----:B------:R-:W4:Y:S04]  /*a7d0*/  LDL.LU R39, [R1+0x80] ;  /* 0x0000800001277983 */ /* 0x000f280000300800 */
[----:B0-----:R-:W4:Y:S04]  /*a7e0*/  LDL.LU R0, [R1+0x7c] ;  /* 0x00007c0001007983 */ /* 0x001f280000300800 */
        /* <DEDUP_REMOVED lines=23> */
[----:B------:R-:W4:Y:S01]  /*a960*/  LDL.LU R2, [R1] ;  /* 0x0000000001027983 */ /* 0x000f220000300800 */
[----:B--2---:R-:W-:-:S05]  /*a970*/  IMAD R26, R26, UR5, RZ ;  /* 0x000000051a1a7c24 */ /* 0x004fca000f8e02ff */
[----:B------:R0:W-:Y:S01]  /*a980*/  STL [R1+0x3b0], R26 ;  /* 0x0003b01a01007387 */ /* 0x0001e20000100800 */
[----:B---3--:R-:W-:-:S03]  /*a990*/  IMAD R28, R28, UR5, RZ ;  /* 0x000000051c1c7c24 */ /* 0x008fc6000f8e02ff */
[----:B0-----:R-:W2:Y:S01]  /*a9a0*/  LDL.LU R26, [R1+0x31b0] ;  /* 0x0031b000011a7983 */ /* 0x001ea20000300800 */
[----:B----4-:R-:W-:-:S03]  /*a9b0*/  IMAD R27, R27, UR5, RZ ;  /* 0x000000051b1b7c24 */ /* 0x010fc6000f8e02ff */
[----:B------:R0:W-:Y:S01]  /*a9c0*/  STL [R1+0x3a8], R28 ;  /* 0x0003a81c01007387 */ /* 0x0001e20000100800 */
[----:B------:R-:W-:Y:S02]  /*a9d0*/  IMAD R25, R25, UR5, RZ ;  /* 0x0000000519197c24 */ /* 0x000fe4000f8e02ff */
[----:B------:R-:W-:Y:S01]  /*a9e0*/  IMAD R30, R30, UR5, RZ ;  /* 0x000000051e1e7c24 */ /* 0x000fe2000f8e02ff */
[----:B0-----:R-:W3:Y:S01]  /*a9f0*/  LDL.LU R28, [R1+0x31ac] ;  /* 0x0031ac00011c7983 */ /* 0x001ee20000300800 */
[----:B------:R-:W-:-:S03]  /*aa00*/  IMAD R39, R39, UR5, RZ ;  /* 0x0000000527277c24 */ /* 0x000fc6000f8e02ff */
[----:B------:R0:W-:Y:S01]  /*aa10*/  STL [R1+0x3a0], R27 ;  /* 0x0003a01b01007387 */ /* 0x0001e20000100800 */
[----:B------:R-:W-:Y:S02]  /*aa20*/  IMAD R0, R0, UR5, RZ ;  /* 0x0000000500007c24 */ /* 0x000fe4000f8e02ff */
[----:B------:R-:W-:Y:S01]  /*aa30*/  IMAD R16, R16, UR5, RZ ;  /* 0x0000000510107c24 */ /* 0x000fe2000f8e02ff */
[----:B0-----:R-:W4:Y:S04]  /*aa40*/  LDL.LU R27, [R1+0x31a8] ;  /* 0x0031a800011b7983 */ /* 0x001f280000300800 */
[----:B------:R0:W-:Y:S01]  /*aa50*/  STL [R1+0x398], R25 ;  /* 0x0003981901007387 */ /* 0x0001e20000100800 */
[----:B------:R-:W-:Y:S02]  /*aa60*/  IMAD R17, R17, UR5, RZ ;  /* 0x0000000511117c24 */ /* 0x000fe4000f8e02ff */
[----:B------:R-:W-:Y:S01]  /*aa70*/  IMAD R21, R21, UR5, RZ ;  /* 0x0000000515157c24 */ /* 0x000fe2000f8e02ff */
[----:B0-----:R-:W2:Y:S04]  /*aa80*/  LDL.LU R25, [R1+0x31a4] ;  /* 0x0031a40001197983 */ /* 0x001ea80000300800 */
[----:B------:R0:W-:Y:S01]  /*aa90*/  STL [R1+0x390], R30 ;  /* 0x0003901e01007387 */ /* 0x0001e20000100800 */
[----:B------:R-:W-:-:S03]  /*aaa0*/  IMAD R12, R12, UR5, RZ ;  /* 0x000000050c0c7c24 */ /* 0x000fc6000f8e02ff */
[----:B0-----:R-:W3:Y:S04]  /*aab0*/  LDL.LU R30, [R1+0x31a0] ;  /* 0x0031a000011e7983 */ /* 0x001ee80000300800 */
[----:B------:R0:W-:Y:S01]  /*aac0*/  STL [R1+0x388], R39 ;  /* 0x0003882701007387 */ /* 0x0001e20000100800 */
[----:B------:R-:W-:-:S03]  /*aad0*/  IMAD R22, R22, UR5, RZ ;  /* 0x0000000516167c24 */ /* 0x000fc6000f8e02ff */
[----:B0-----:R-:W4:Y:S04]  /*aae0*/  LDL.LU R39, [R1+0x319c] ;  /* 0x00319c0001277983 */ /* 0x001f280000300800 */
[----:B------:R0:W-:Y:S01]  /*aaf0*/  STL [R1+0x380], R0 ;  /* 0x0003800001007387 */ /* 0x0001e20000100800 */
[----:B------:R-:W-:-:S03]  /*ab00*/  IMAD R23, R23, UR5, RZ ;  /* 0x0000000517177c24 */ /* 0x000fc6000f8e02ff */
        /* <DEDUP_REMOVED lines=37> */
[----:B------:R0:W-:Y:S04]  /*ad60*/  STL [R1+0x34c], R20 ;  /* 0x00034c1401007387 */ /* 0x0001e80000100800 */
[----:B0-----:R-:W3:Y:S04]  /*ad70*/  LDL.LU R20, [R1+0x3164] ;  /* 0x0031640001147983 */ /* 0x001ee80000300800 */
[----:B------:R0:W-:Y:S04]  /*ad80*/  STL [R1+0x348], R19 ;  /* 0x0003481301007387 */ /* 0x0001e80000100800 */
[----:B0-----:R-:W4:Y:S04]  /*ad90*/  LDL.LU R19, [R1+0x3160] ;  /* 0x0031600001137983 */ /* 0x001f280000300800 */
[----:B------:R0:W-:Y:S04]  /*ada0*/  STL [R1+0x344], R37 ;  /* 0x0003442501007387 */ /* 0x0001e80000100800 */
[----:B0-----:R-:W2:Y:S04]  /*adb0*/  LDL.LU R37, [R1+0x315c] ;  /* 0x00315c0001257983 */ /* 0x001ea80000300800 */
[----:B------:R0:W-:Y:S04]  /*adc0*/  STL [R1+0x340], R38 ;  /* 0x0003402601007387 */ /* 0x0001e80000100800 */
[----:B0-----:R-:W3:Y:S04]  /*add0*/  LDL.LU R38, [R1+0x3158] ;  /* 0x0031580001267983 */ /* 0x001ee80000300800 */
[----:B------:R0:W-:Y:S04]  /*ade0*/  STL [R1+0x33c], R60 ;  /* 0x00033c3c01007387 */ /* 0x0001e80000100800 */
[----:B0-----:R-:W4:Y:S04]  /*adf0*/  LDL.LU R60, [R1+0x3154] ;  /* 0x00315400013c7983 */ /* 0x001f280000300800 */
[----:B------:R0:W-:Y:S04]  /*ae00*/  STL [R1+0x338], R61 ;  /* 0x0003383d01007387 */ /* 0x0001e80000100800 */
[----:B0-----:R-:W2:Y:S01]  /*ae10*/  LDL.LU R61, [R1+0x3150] ;  /* 0x00315000013d7983 */ /* 0x001ea20000300800 */
[----:B------:R-:W-:-:S05]  /*ae20*/  IMAD R9, R9, UR5, RZ ;  /* 0x0000000509097c24 */ /* 0x000fca000f8e02ff */
[----:B------:R0:W-:Y:S01]  /*ae30*/  STL [R1+0x334], R9 ;  /* 0x0003340901007387 */ /* 0x0001e20000100800 */
[----:B------:R-:W-:Y:S02]  /*ae40*/  IMAD R40, R40, UR5, RZ ;  /* 0x0000000528287c24 */ /* 0x000fe4000f8e02ff */
[----:B0-----:R-:W-:Y:S02]  /*ae50*/  IMAD R9, R8, UR5, RZ ;  /* 0x0000000508097c24 */ /* 0x001fe4000f8e02ff */
[----:B------:R-:W-:-:S03]  /*ae60*/  IMAD R8, R41, UR5, RZ ;  /* 0x0000000529087c24 */ /* 0x000fc6000f8e02ff */
[----:B------:R0:W-:Y:S04]  /*ae70*/  STL [R1+0x330], R9 ;  /* 0x0003300901007387 */ /* 0x0001e80000100800 */
[----:B------:R1:W-:Y:S01]  /*ae80*/  STL [R1+0x32c], R8 ;  /* 0x00032c0801007387 */ /* 0x0003e20000100800 */
[----:B0-----:R-:W-:-:S03]  /*ae90*/  IMAD R9, R3, UR5, RZ ;  /* 0x0000000503097c24 */ /* 0x001fc6000f8e02ff */
[----:B------:R-:W-:Y:S01]  /*aea0*/  STL [R1+0x328], R40 ;  /* 0x0003282801007387 */ /* 0x000fe20000100800 */
[----:B-1----:R-:W-:-:S03]  /*aeb0*/  IMAD R8, R2, UR5, RZ ;  /* 0x0000000502087c24 */ /* 0x002fc6000f8e02ff */
[----:B------:R0:W-:Y:S04]  /*aec0*/  STL [R1+0x324], R9 ;  /* 0x0003240901007387 */ /* 0x0001e80000100800 */
[----:B------:R3:W-:Y:S01]  /*aed0*/  STL [R1+0x320], R8 ;  /* 0x0003200801007387 */ /* 0x0007e20000100800 */
[----:B0-----:R-:W-:Y:S02]  /*aee0*/  IMAD R9, R32, UR5, RZ ;  /* 0x0000000520097c24 */ /* 0x001fe4000f8e02ff */
[----:B------:R-:W-:Y:S02]  /*aef0*/  IMAD R40, R49, UR5, RZ ;  /* 0x0000000531287c24 */ /* 0x000fe4000f8e02ff */
[----:B------:R-:W-:Y:S02]  /*af00*/  IMAD R41, R50, UR5, RZ ;  /* 0x0000000532297c24 */ /* 0x000fe4000f8e02ff */
[----:B------:R-:W-:-:S02]  /*af10*/  IMAD R32, R51, UR5, RZ ;  /* 0x0000000533207c24 */ /* 0x000fc4000f8e02ff */
[----:B---3--:R-:W-:Y:S02]  /*af20*/  IMAD R8, R38, UR5, RZ ;  /* 0x0000000526087c24 */ /* 0x008fe4000f8e02ff */
[----:B----4-:R-:W-:Y:S02]  /*af30*/  IMAD R2, R60, UR5, RZ ;  /* 0x000000053c027c24 */ /* 0x010fe4000f8e02ff */
[----:B--2---:R-:W-:-:S05]  /*af40*/  IMAD R3, R61, UR5, RZ ;  /* 0x000000053d037c24 */ /* 0x004fca000f8e02ff */
[----:B------:R0:W-:Y:S04]  /*af50*/  STL [R1+0x31c], R3 ;  /* 0x00031c0301007387 */ /* 0x0001e80000100800 */
[----:B------:R1:W-:Y:S01]  /*af60*/  STL [R1+0x318], R2 ;  /* 0x0003180201007387 */ /* 0x0003e20000100800 */
[----:B0-----:R-:W-:-:S03]  /*af70*/  IMAD R3, R37, UR5, RZ ;  /* 0x0000000525037c24 */ /* 0x001fc6000f8e02ff */
[----:B------:R0:W-:Y:S01]  /*af80*/  STL [R1+0x314], R8 ;  /* 0x0003140801007387 */ /* 0x0001e20000100800 */
[----:B-1----:R-:W-:-:S03]  /*af90*/  IMAD R2, R19, UR5, RZ ;  /* 0x0000000513027c24 */ /* 0x002fc6000f8e02ff */
        /* <DEDUP_REMOVED lines=27> */
[----:B-1----:R-:W-:Y:S02]  /*b150*/  IMAD R3, R0, UR5, RZ ;  /* 0x0000000500037c24 */ /* 0x002fe4000f8e02ff */
[----:B------:R-:W-:Y:S02]  /*b160*/  IMAD R0, R30, UR5, RZ ;  /* 0x000000051e007c24 */ /* 0x000fe4000f8e02ff */
[----:B--2---:R-:W-:Y:S01]  /*b170*/  IMAD R2, R39, UR5, RZ ;  /* 0x0000000527027c24 */ /* 0x004fe2000f8e02ff */
[----:B------:R-:W-:Y:S04]  /*b180*/  STL [R1+0x2d8], R8 ;  /* 0x0002d80801007387 */ /* 0x000fe80000100800 */
[----:B------:R0:W-:Y:S04]  /*b190*/  STL [R1+0x2d4], R3 ;  /* 0x0002d40301007387 */ /* 0x0001e80000100800 */
[----:B------:R1:W-:Y:S04]  /*b1a0*/  STL [R1+0x2d0], R2 ;  /* 0x0002d00201007387 */ /* 0x0003e80000100800 */
[----:B------:R2:W-:Y:S01]  /*b1b0*/  STL [R1+0x2cc], R0 ;  /* 0x0002cc0001007387 */ /* 0x0005e20000100800 */
[----:B0-----:R-:W-:-:S02]  /*b1c0*/  IMAD R3, R25, UR5, RZ ;  /* 0x0000000519037c24 */ /* 0x001fc4000f8e02ff */
[----:B-1----:R-:W-:-:S03]  /*b1d0*/  IMAD R2, R27, UR5, RZ ;  /* 0x000000051b027c24 */ /* 0x002fc6000f8e02ff */
[----:B------:R0:W-:Y:S01]  /*b1e0*/  STL [R1+0x2c8], R3 ;  /* 0x0002c80301007387 */ /* 0x0001e20000100800 */
[----:B--2---:R-:W-:-:S03]  /*b1f0*/  IMAD R0, R28, UR5, RZ ;  /* 0x000000051c007c24 */ /* 0x004fc6000f8e02ff */
[----:B------:R1:W-:Y:S01]  /*b200*/  STL [R1+0x2c4], R2 ;  /* 0x0002c40201007387 */ /* 0x0003e20000100800 */
[----:B------:R-:W-:-:S03]  /*b210*/  IMAD R8, R31, UR5, RZ ;  /* 0x000000051f087c24 */ /* 0x000fc6000f8e02ff */
[----:B------:R2:W-:Y:S01]  /*b220*/  STL [R1+0x2c0], R0 ;  /* 0x0002c00001007387 */ /* 0x0005e20000100800 */
[----:B0-----:R-:W-:Y:S02]  /*b230*/  IMAD R3, R26, UR5, RZ ;  /* 0x000000051a037c24 */ /* 0x001fe4000f8e02ff */
[----:B-1----:R-:W-:-:S03]  /*b240*/  IMAD R2, R24, UR5, RZ ;  /* 0x0000000518027c24 */ /* 0x002fc6000f8e02ff */
[----:B------:R-:W-:Y:S01]  /*b250*/  STL [R1+0x2bc], R3 ;  /* 0x0002bc0301007387 */ /* 0x000fe20000100800 */
[----:B--2---:R-:W-:-:S03]  /*b260*/  IMAD R0, R29, UR5, RZ ;  /* 0x000000051d007c24 */ /* 0x004fc6000f8e02ff */
[----:B------:R-:W-:Y:S01]  /*b270*/  STL [R1+0x2b8], R2 ;  /* 0x0002b80201007387 */ /* 0x000fe20000100800 */
[----:B------:R-:W-:-:S03]  /*b280*/  IMAD R31, R42, UR5, RZ ;  /* 0x000000052a1f7c24 */ /* 0x000fc6000f8e02ff */
[----:B------:R0:W-:Y:S01]  /*b290*/  STL [R1+0x2b4], R0 ;  /* 0x0002b40001007387 */ /* 0x0001e20000100800 */
[----:B------:R-:W-:-:S03]  /*b2a0*/  IMAD R25, R43, UR5, RZ ;  /* 0x000000052b197c24 */ /* 0x000fc6000f8e02ff */
[----:B------:R-:W2:Y:S04]  /*b2b0*/  LDL.LU R42, [R1+0x3ec] ;  /* 0x0003ec00012a7983 */ /* 0x000ea80000300800 */
[----:B------:R-:W-:Y:S01]  /*b2c0*/  STL [R1+0x2b0], R8 ;  /* 0x0002b00801007387 */ /* 0x000fe20000100800 */
[----:B0-----:R-:W-:-:S03]  /*b2d0*/  IMAD R0, R44, UR5, RZ ;  /* 0x000000052c007c24 */ /* 0x001fc6000f8e02ff */
[----:B------:R-:W-:Y:S04]  /*b2e0*/  STL [R1+0x2ac], R9 ;  /* 0x0002ac0901007387 */ /* 0x000fe80000100800 */
[----:B------:R-:W-:Y:S01]  /*b2f0*/  STL.64 [R1+0x3118], R8 ;  /* 0x0031180801007387 */ /* 0x000fe20000100a00 */
[----:B------:R-:W-:-:S03]  /*b300*/  IMAD R2, R45, UR5, RZ ;  /* 0x000000052d027c24 */ /* 0x000fc6000f8e02ff */
[----:B------:R-:W3:Y:S04]  /*b310*/  LDL.LU R43, [R1+0x3e4] ;  /* 0x0003e400012b7983 */ /* 0x000ee80000300800 */
[----:B------:R-:W-:Y:S04]  /*b320*/  STL [R1+0x2a8], R31 ;  /* 0x0002a81f01007387 */ /* 0x000fe80000100800 */
[----:B------:R-:W4:Y:S04]  /*b330*/  LDL.LU R44, [R1+0x3f4] ;  /* 0x0003f400012c7983 */ /* 0x000f280000300800 */
[----:B------:R-:W-:Y:S04]  /*b340*/  STL [R1+0x2a4], R25 ;  /* 0x0002a41901007387 */ /* 0x000fe80000100800 */
[----:B------:R0:W-:Y:S04]  /*b350*/  STL [R1+0x2a0], R0 ;  /* 0x0002a00001007387 */ /* 0x0001e80000100800 */
[----:B------:R-:W2:Y:S01]  /*b360*/  LDL.LU R45, [R1+0x3dc] ;  /* 0x0003dc00012d7983 */ /* 0x000ea20000300800 */
[----:B0-----:R-:W-:-:S03]  /*b370*/  IMAD R0, R46, UR5, RZ ;  /* 0x000000052e007c24 */ /* 0x001fc6000f8e02ff */
[----:B------:R0:W-:Y:S04]  /*b380*/  STL [R1+0x29c], R2 ;  /* 0x00029c0201007387 */ /* 0x0001e80000100800 */
[----:B------:R-:W4:Y:S04]  /*b390*/  LDL.LU R46, [R1+0x3fc] ;  /* 0x0003fc00012e7983 */ /* 0x000f280000300800 */
[----:B------:R1:W-:Y:S01]  /*b3a0*/  STL [R1+0x298], R0 ;  /* 0x0002980001007387 */ /* 0x0003e20000100800 */
[----:B0-----:R-:W-:-:S03]  /*b3b0*/  IMAD R2, R47, UR5, RZ ;  /* 0x000000052f027c24 */ /* 0x001fc6000f8e02ff */
[----:B------:R-:W3:Y:S01]  /*b3c0*/  LDL.LU R47, [R1+0x3d4] ;  /* 0x0003d400012f7983 */ /* 0x000ee20000300800 */
[----:B-1----:R-:W-:-:S03]  /*b3d0*/  IMAD R0, R48, UR5, RZ ;  /* 0x0000000530007c24 */ /* 0x002fc6000f8e02ff */
[----:B------:R0:W-:Y:S04]  /*b3e0*/  STL [R1+0x294], R2 ;  /* 0x0002940201007387 */ /* 0x0001e80000100800 */
[----:B------:R-:W2:Y:S04]  /*b3f0*/  LDL R22, [R1+0x74] ;  /* 0x0000740001167983 */ /* 0x000ea80000100800 */
[----:B------:R-:W4:Y:S04]  /*b400*/  LDL R23, [R1+0x384] ;  /* 0x0003840001177983 */ /* 0x000f280000100800 */
[----:B------:R1:W-:Y:S04]  /*b410*/  STL [R1+0x290], R0 ;  /* 0x0002900001007387 */ /* 0x0003e80000100800 */
[----:B------:R-:W3:Y:S04]  /*b420*/  LDL R30, [R1+0x30] ;  /* 0x00003000011e7983 */ /* 0x000ee80000100800 */
[----:B------:R-:W2:Y:S04]  /*b430*/  LDL R12, [R1+0x34] ;  /* 0x00003400010c7983 */ /* 0x000ea80000100800 */
[----:B------:R-:W4:Y:S01]  /*b440*/  LDL R13, [R1+0x44] ;  /* 0x00004400010d7983 */ /* 0x000f220000100800 */
[----:B------:R-:W-:-:S03]  /*b450*/  IMAD R26, R52, UR5, RZ ;  /* 0x00000005341a7c24 */ /* 0x000fc6000f8e02ff */
[----:B------:R-:W4:Y:S04]  /*b460*/  LDL R10, [R1+0x38c] ;  /* 0x00038c00010a7983 */ /* 0x000f280000100800 */
[----:B------:R-:W4:Y:S04]  /*b470*/  LDL R11, [R1+0x394] ;  /* 0x00039400010b7983 */ /* 0x000f280000100800 */
[----:B------:R-:W4:Y:S04]  /*b480*/  LDL R18, [R1+0x68] ;  /* 0x0000680001127983 */ /* 0x000f280000100800 */
[----:B------:R-:W4:Y:S04]  /*b490*/  LDL R19, [R1+0x6c] ;  /* 0x00006c0001137983 */ /* 0x000f280000100800 */
[----:B------:R-:W4:Y:S01]  /*b4a0*/  LDL R37, [R1+0x70] ;  /* 0x0000700001257983 */ /* 0x000f220000100800 */
[----:B------:R-:W-:-:S03]  /*b4b0*/  IMAD R27, R53, UR5, RZ ;  /* 0x00000005351b7c24 */ /* 0x000fc6000f8e02ff */
[----:B------:R-:W4:Y:S04]  /*b4c0*/  LDL.LU R49, [R1+0x3cc] ;  /* 0x0003cc0001317983 */ /* 0x000f280000300800 */
[----:B------:R-:W-:Y:S04]  /*b4d0*/  STL [R1+0x28c], R40 ;  /* 0x00028c2801007387 */ /* 0x000fe80000100800 */
[----:B------:R-:W4:Y:S01]  /*b4e0*/  LDL.LU R51, [R1+0x3c4] ;  /* 0x0003c40001337983 */ /* 0x000f220000300800 */
[----:B------:R-:W-:-:S03]  /*b4f0*/  IMAD R39, R54, UR5, RZ ;  /* 0x0000000536277c24 */ /* 0x000fc6000f8e02ff */
[----:B------:R-:W-:Y:S01]  /*b500*/  STL [R1+0x288], R41 ;  /* 0x0002882901007387 */ /* 0x000fe20000100800 */
[----:B------:R-:W-:-:S03]  /*b510*/  IMAD R21, R55, UR5, RZ ;  /* 0x0000000537157c24 */ /* 0x000fc6000f8e02ff */
[----:B------:R-:W-:Y:S04]  /*b520*/  STL.64 [R1+0x3120], R40 ;  /* 0x0031202801007387 */ /* 0x000fe80000100a00 */
[----:B------:R-:W-:Y:S01]  /*b530*/  STL [R1+0x284], R32 ;  /* 0x0002842001007387 */ /* 0x000fe20000100800 */
[----:B------:R-:W-:-:S03]  /*b540*/  IMAD R15, R56, UR5, RZ ;  /* 0x00000005380f7c24 */ /* 0x000fc6000f8e02ff */
[----:B------:R-:W4:Y:S04]  /*b550*/  LDL.LU R53, [R1+0x3bc] ;  /* 0x0003bc0001357983 */ /* 0x000f280000300800 */
[----:B------:R-:W-:Y:S01]  /*b560*/  STL [R1+0x280], R26 ;  /* 0x0002801a01007387 */ /* 0x000fe20000100800 */
[----:B------:R-:W-:-:S03]  /*b570*/  IMAD R14, R57, UR5, RZ ;  /* 0x00000005390e7c24 */ /* 0x000fc6000f8e02ff */
[----:B------:R-:W-:Y:S04]  /*b580*/  STL [R1+0x27c], R27 ;  /* 0x00027c1b01007387 */ /* 0x000fe80000100800 */
[----:B------:R-:W-:Y:S04]  /*b590*/  STL.64 [R1+0x3128], R26 ;  /* 0x0031281a01007387 */ /* 0x000fe80000100a00 */
[----:B------:R-:W4:Y:S01]  /*b5a0*/  LDL.LU R55, [R1+0x3b4] ;  /* 0x0003b40001377983 */ /* 0x000f220000300800 */
[----:B------:R-:W-:-:S03]  /*b5b0*/  IMAD R20, R58, UR5, RZ ;  /* 0x000000053a147c24 */ /* 0x000fc6000f8e02ff */
[----:B------:R-:W-:Y:S04]  /*b5c0*/  STL [R1+0x278], R39 ;  /* 0x0002782701007387 */ /* 0x000fe80000100800 */
[----:B------:R-:W-:Y:S04]  /*b5d0*/  STL [R1+0x274], R21 ;  /* 0x0002741501007387 */ /* 0x000fe80000100800 */
[----:B------:R-:W4:Y:S01]  /*b5e0*/  LDL.LU R57, [R1+0x3ac] ;  /* 0x0003ac0001397983 */ /* 0x000f220000300800 */
[----:B------:R-:W-:-:S03]  /*b5f0*/  IMAD R38, R59, UR5, RZ ;  /* 0x000000053b267c24 */ /* 0x000fc6000f8e02ff */
[----:B------:R-:W-:Y:S04]  /*b600*/  STL [R1+0x270], R15 ;  /* 0x0002700f01007387 */ /* 0x000fe80000100800 */
[----:B------:R-:W4:Y:S04]  /*b610*/  LDL.LU R58, [R1+0x3a4] ;  /* 0x0003a400013a7983 */ /* 0x000f280000300800 */
[----:B------:R-:W-:Y:S04]  /*b620*/  STL [R1+0x26c], R14 ;  /* 0x00026c0e01007387 */ /* 0x000fe80000100800 */
[----:B------:R-:W-:Y:S04]  /*b630*/  STL.64 [R1+0x3130], R14 ;  /* 0x0031300e01007387 */ /* 0x000fe80000100a00 */
[----:B------:R-:W4:Y:S01]  /*b640*/  LDL.LU R59, [R1+0x39c] ;  /* 0x00039c00013b7983 */ /* 0x000f220000300800 */
[----:B------:R-:W-:Y:S01]  /*b650*/  LEA R6, P3, R7, UR8, 0x1 ;  /* 0x0000000807067c11 */ /* 0x000fe2000f8608ff */
[----:B0-----:R-:W-:-:S02]  /*b660*/  IMAD R2, R33, UR5, RZ ;  /* 0x0000000521027c24 */ /* 0x001fc4000f8e02ff */
[----:B------:R-:W-:Y:S01]  /*b670*/  STL [R1+0x268], R20 ;  /* 0x0002681401007387 */ /* 0x000fe20000100800 */
[----:B------:R-:W-:Y:S01]  /*b680*/  IMAD R24, R35, UR5, RZ ;  /* 0x0000000523187c24 */ /* 0x000fe2000f8e02ff */
[----:B------:R-:W-:Y:S01]  /*b690*/  LEA.HI.X.SX32 R7, R7, UR9, 0x1, P3 ;  /* 0x0000000907077c11 */ /* 0x000fe200098f0eff */
[----:B------:R-:W-:Y:S01]  /*b6a0*/  IMAD R3, R34, UR5, RZ ;  /* 0x0000000522037c24 */ /* 0x000fe2000f8e02ff */
[----:B------:R-:W-:Y:S01]  /*b6b0*/  STL.64 [R1+0x3138], R20 ;  /* 0x0031381401007387 */ /* 0x000fe20000100a00 */
[----:B------:R-:W-:Y:S01]  /*b6c0*/  IMAD R60, R5, UR5, RZ ;  /* 0x00000005053c7c24 */ /* 0x000fe2000f8e02ff */
[----:B------:R-:W-:Y:S02]  /*b6d0*/  ULDC.64 UR8, c[0x0][0x210] ;  /* 0x0000840000087ab9 */ /* 0x000fe40000000a00 */
[----:B------:R-:W-:Y:S01]  /*b6e0*/  STL [R1+0x264], R38 ;  /* 0x0002642601007387 */ /* 0x000fe20000100800 */
[----:B------:R-:W-:-:S03]  /*b6f0*/  IMAD R61, R4, UR5, RZ ;  /* 0x00000005043d7c24 */ /* 0x000fc6000f8e02ff */
[----:B------:R-:W-:Y:S04]  /*b700*/  STL.64 [R1+0x3140], R38 ;  /* 0x0031402601007387 */ /* 0x000fe80000100a00 */
[----:B------:R-:W-:Y:S04]  /*b710*/  STL [R1+0x260], R2 ;  /* 0x0002600201007387 */ /* 0x000fe80000100800 */
[----:B------:R-:W-:Y:S04]  /*b720*/  STL [R1+0x258], R24 ;  /* 0x0002581801007387 */ /* 0x000fe80000100800 */
[----:B------:R-:W-:Y:S04]  /*b730*/  STL.64 [R1+0x3148], R24 ;  /* 0x0031481801007387 */ /* 0x000fe80000100a00 */
[----:B------:R-:W-:Y:S04]  /*b740*/  STL [R1+0x25c], R3 ;  /* 0x00025c0301007387 */ /* 0x000fe80000100800 */
[----:B------:R-:W-:Y:S04]  /*b750*/  STL [R1+0x254], R60 ;  /* 0x0002543c01007387 */ /* 0x000fe80000100800 */
[----:B------:R-:W-:Y:S04]  /*b760*/  STL [R1+0x250], R61 ;  /* 0x0002503d01007387 */ /* 0x000fe80000100800 */
[----:B------:R-:W4:Y:S01]  /*b770*/  LDL.LU R48, [R1+0x404] ;  /* 0x0004040001307983 */ /* 0x000f220000300800 */
[----:B-1----:R-:W-:Y:S01]  /*b780*/  IMAD R0, R36, UR5, RZ ;  /* 0x0000000524007c24 */ /* 0x002fe2000f8e02ff */
[----:B------:R-:W-:Y:S01]  /*b790*/  ULDC UR5, c[0x0][0x234] ;  /* 0x00008d0000057ab9 */ /* 0x000fe20000000800 */
[----:B---3--:R-:W-:-:S04]  /*b7a0*/  IMAD.WIDE R4, R30, 0x2, R6 ;  /* 0x000000021e047825 */ /* 0x008fc800078e0206 */
[--C-:B--2---:R-:W-:Y:S01]  /*b7b0*/  IMAD.WIDE R8, R12, 0x2, R6.reuse ;  /* 0x000000020c087825 */ /* 0x104fe200078e0206 */
[----:B------:R4:W-:Y:S04]  /*b7c0*/  STL.64 [R1+0x248], R4 ;  /* 0x0002480401007387 */ /* 0x0009e80000100a00 */
[----:B------:R-:W2:Y:S04]  /*b7d0*/  LDL.LU R50, [R1+0x40c] ;  /* 0x00040c0001327983 */ /* 0x000ea80000300800 */
[----:B------:R0:W-:Y:S01]  /*b7e0*/  STL.64 [R1+0x240], R8 ;  /* 0x0002400801007387 */ /* 0x0001e20000100a00 */
[----:B----4-:R-:W-:-:S03]  /*b7f0*/  IMAD.WIDE R4, R13, 0x2, R6 ;  /* 0x000000020d047825 */ /* 0x010fc600078e0206 */
[----:B------:R-:W3:Y:S04]  /*b800*/  LDL.LU R52, [R1+0x414] ;  /* 0x0004140001347983 */ /* 0x000ee80000300800 */
[----:B------:R-:W4:Y:S04]  /*b810*/  LDL.LU R54, [R1+0x41c] ;  /* 0x00041c0001367983 */ /* 0x000f280000300800 */
[----:B------:R1:W-:Y:S01]  /*b820*/  STL.64 [R1+0x238], R4 ;  /* 0x0002380401007387 */ /* 0x0003e20000100a00 */
[----:B------:R-:W-:-:S03]  /*b830*/  IMAD.WIDE R14, R19, 0x2, R6 ;  /* 0x00000002130e7825 */ /* 0x000fc600078e0206 */
[----:B------:R-:W4:Y:S01]  /*b840*/  LDL.LU R56, [R1+0x424] ;  /* 0x0004240001387983 */ /* 0x000f220000300800 */
[----:B0-----:R-:W-:-:S04]  /*b850*/  IMAD.WIDE R8, R37, 0x2, R6 ;  /* 0x0000000225087825 */ /* 0x001fc800078e0206 */
[----:B-1----:R-:W-:-:S05]  /*b860*/  IMAD.WIDE R4, R18, 0x2, R6 ;  /* 0x0000000212047825 */ /* 0x002fca00078e0206 */
[----:B------:R0:W-:Y:S04]  /*b870*/  STL.64 [R1+0x230], R4 ;  /* 0x0002300401007387 */ /* 0x0001e80000100a00 */
[----:B------:R1:W-:Y:S04]  /*b880*/  STL.64 [R1+0x228], R14 ;  /* 0x0002280e01007387 */ /* 0x0003e80000100a00 */
[----:B------:R1:W-:Y:S01]  /*b890*/  STL.64 [R1+0x220], R8 ;  /* 0x0002200801007387 */ /* 0x0003e20000100a00 */
[----:B0-----:R-:W-:-:S04]  /*b8a0*/  IMAD.WIDE R4, R22, 0x2, R6 ;  /* 0x0000000216047825 */ /* 0x001fc800078e0206 */
[--C-:B-1----:R-:W-:Y:S01]  /*b8b0*/  IMAD.WIDE R14, R23, 0x2, R6.reuse ;  /* 0x00000002170e7825 */ /* 0x102fe200078e0206 */
[----:B------:R0:W-:Y:S03]  /*b8c0*/  STL.64 [R1+0x218], R4 ;  /* 0x0002180401007387 */ /* 0x0001e60000100a00 */
[--C-:B------:R-:W-:Y:S01]  /*b8d0*/  IMAD.WIDE R8, R10, 0x2, R6.reuse ;  /* 0x000000020a087825 */ /* 0x100fe200078e0206 */
[----:B------:R-:W-:Y:S04]  /*b8e0*/  STL.64 [R1+0x210], R14 ;  /* 0x0002100e01007387 */ /* 0x000fe80000100a00 */
[----:B------:R-:W-:Y:S01]  /*b8f0*/  STL.64 [R1+0x208], R8 ;  /* 0x0002080801007387 */ /* 0x000fe20000100a00 */
[----:B0-----:R-:W-:-:S05]  /*b900*/  IMAD.WIDE R4, R11, 0x2, R6 ;  /* 0x000000020b047825 */ /* 0x001fca00078e0206 */
[----:B------:R0:W-:Y:S02]  /*b910*/  STL.64 [R1+0x200], R4 ;  /* 0x0002000401007387 */ /* 0x0001e40000100a00 */
[----:B0-----:R-:W-:-:S04]  /*b920*/  IMAD.WIDE R4, R57, 0x2, R6 ;  /* 0x0000000239047825 */ /* 0x001fc800078e0206 */
[----:B------:R-:W-:-:S04]  /*b930*/  IMAD.WIDE R8, R58, 0x2, R6 ;  /* 0x000000023a087825 */ /* 0x000fc800078e0206 */
[----:B------:R-:W-:-:S05]  /*b940*/  IMAD.WIDE R10, R59, 0x2, R6 ;  /* 0x000000023b0a7825 */ /* 0x000fca00078e0206 */
[----:B------:R0:W-:Y:S04]  /*b950*/  STL.64 [R1+0x1f8], R10 ;  /* 0x0001f80a01007387 */ /* 0x0001e80000100a00 */
[----:B------:R1:W-:Y:S04]  /*b960*/  STL.64 [R1+0x198], R8 ;  /* 0x0001980801007387 */ /* 0x0003e80000100a00 */
[----:B------:R1:W-:Y:S01]  /*b970*/  STL.64 [R1+0x188], R4 ;  /* 0x0001880401007387 */ /* 0x0003e20000100a00 */
[----:B0-----:R-:W-:-:S04]  /*b980*/  IMAD.WIDE R10, R55, 0x2, R6 ;  /* 0x00000002370a7825 */ /* 0x001fc800078e0206 */
[--C-:B-1----:R-:W-:Y:S01]  /*b990*/  IMAD.WIDE R8, R53, 0x2, R6.reuse ;  /* 0x0000000235087825 */ /* 0x102fe200078e0206 */
[----:B------:R0:W-:Y:S03]  /*b9a0*/  STL.64 [R1+0x110], R10 ;  /* 0x0001100a01007387 */ /* 0x0001e60000100a00 */
[--C-:B------:R-:W-:Y:S01]  /*b9b0*/  IMAD.WIDE R4, R51, 0x2, R6.reuse ;  /* 0x0000000233047825 */ /* 0x100fe200078e0206 */
[----:B------:R1:W-:Y:S04]  /*b9c0*/  STL.64 [R1+0xf8], R8 ;  /* 0x0000f80801007387 */ /* 0x0003e80000100a00 */
[----:B------:R1:W-:Y:S01]  /*b9d0*/  STL.64 [R1+0xe0], R4 ;  /* 0x0000e00401007387 */ /* 0x0003e20000100a00 */
[----:B0-----:R-:W-:-:S04]  /*b9e0*/  IMAD.WIDE R10, R49, 0x2, R6 ;  /* 0x00000002310a7825 */ /* 0x001fc800078e0206 */
[--C-:B-1----:R-:W-:Y:S01]  /*b9f0*/  IMAD.WIDE R8, R47, 0x2, R6.reuse ;  /* 0x000000022f087825 */ /* 0x102fe200078e0206 */
[----:B------:R-:W-:Y:S03]  /*ba00*/  STL.64 [R1+0xc8], R10 ;  /* 0x0000c80a01007387 */ /* 0x000fe60000100a00 */
[--C-:B------:R-:W-:Y:S01]  /*ba10*/  IMAD.WIDE R4, R45, 0x2, R6.reuse ;  /* 0x000000022d047825 */ /* 0x100fe200078e0206 */
[----:B------:R-:W4:Y:S04]  /*ba20*/  LDL R36, [R1+0x428] ;  /* 0x0004280001247983 */ /* 0x000f280000100800 */
[----:B------:R0:W-:Y:S04]  /*ba30*/  STL.64 [R1+0x28], R8 ;  /* 0x0000280801007387 */ /* 0x0001e80000100a00 */
[----:B------:R-:W4:Y:S04]  /*ba40*/  LDL R24, [R1+0x420] ;  /* 0x0004200001187983 */ /* 0x000f280000100800 */
[----:B------:R1:W-:Y:S04]  /*ba50*/  STL.64 [R1+0x8], R4 ;  /* 0x0000080401007387 */ /* 0x0003e80000100a00 */
[----:B------:R-:W4:Y:S04]  /*ba60*/  LDL R25, [R1+0x418] ;  /* 0x0004180001197983 */ /* 0x000f280000100800 */
        /* <DEDUP_REMOVED lines=8> */
[----:B0-----:R-:W4:Y:S04]  /*baf0*/  LDL R8, [R1+0x3d0] ;  /* 0x0003d00001087983 */ /* 0x001f280000100800 */
[----:B------:R-:W4:Y:S04]  /*bb00*/  LDL R9, [R1+0x3c8] ;  /* 0x0003c80001097983 */ /* 0x000f280000100800 */
[----:B------:R-:W4:Y:S04]  /*bb10*/  LDL R14, [R1+0x3c0] ;  /* 0x0003c000010e7983 */ /* 0x000f280000100800 */
[----:B------:R-:W4:Y:S04]  /*bb20*/  LDL R15, [R1+0x3b8] ;  /* 0x0003b800010f7983 */ /* 0x000f280000100800 */
[----:B------:R-:W4:Y:S01]  /*bb30*/  LDL R26, [R1+0x3b0] ;  /* 0x0003b000011a7983 */ /* 0x000f220000100800 */
[----:B-1----:R-:W-:-:S04]  /*bb40*/  IMAD.WIDE R4, R43, 0x2, R6 ;  /* 0x000000022b047825 */ /* 0x002fc800078e0206 */
[--C-:B------:R-:W-:Y:S01]  /*bb50*/  IMAD.WIDE R10, R42, 0x2, R6.reuse ;  /* 0x000000022a0a7825 */ /* 0x100fe200078e0206 */
[----:B------:R-:W-:Y:S03]  /*bb60*/  STL.64 [R1+0x2f78], R4 ;  /* 0x002f780401007387 */ /* 0x000fe60000100a00 */
[--C-:B------:R-:W-:Y:S01]  /*bb70*/  IMAD.WIDE R16, R44, 0x2, R6.reuse ;  /* 0x000000022c107825 */ /* 0x100fe200078e0206 */
[----:B------:R3:W-:Y:S03]  /*bb80*/  STL.64 [R1+0x2f80], R10 ;  /* 0x002f800a01007387 */ /* 0x0007e60000100a00 */
[--C-:B------:R-:W-:Y:S01]  /*bb90*/  IMAD.WIDE R22, R46, 0x2, R6.reuse ;  /* 0x000000022e167825 */ /* 0x100fe200078e0206 */
[----:B------:R0:W-:Y:S03]  /*bba0*/  STL.64 [R1+0x2f88], R16 ;  /* 0x002f881001007387 */ /* 0x0001e60000100a00 */
[--C-:B------:R-:W-:Y:S01]  /*bbb0*/  IMAD.WIDE R28, R48, 0x2, R6.reuse ;  /* 0x00000002301c7825 */ /* 0x100fe200078e0206 */
[----:B------:R-:W-:Y:S04]  /*bbc0*/  STL.64 [R1+0x2f90], R22 ;  /* 0x002f901601007387 */ /* 0x000fe80000100a00 */
[----:B------:R-:W-:Y:S01]  /*bbd0*/  STL.64 [R1+0x2f98], R28 ;  /* 0x002f981c01007387 */ /* 0x000fe20000100a00 */
[----:B--2---:R-:W-:-:S05]  /*bbe0*/  IMAD.WIDE R34, R50, 0x2, R6 ;  /* 0x0000000232227825 */ /* 0x004fca00078e0206 */
[----:B------:R-:W-:Y:S01]  /*bbf0*/  STL.64 [R1+0x2fa0], R34 ;  /* 0x002fa02201007387 */ /* 0x000fe20000100a00 */
[----:B---3--:R-:W-:-:S04]  /*bc00*/  IMAD.WIDE R10, R52, 0x2, R6 ;  /* 0x00000002340a7825 */ /* 0x008fc800078e0206 */
[--C-:B----4-:R-:W-:Y:S01]  /*bc10*/  IMAD.WIDE R4, R54, 0x2, R6.reuse ;  /* 0x0000000236047825 */ /* 0x110fe200078e0206 */
[----:B------:R1:W-:Y:S03]  /*bc20*/  STL.64 [R1+0x438], R10 ;  /* 0x0004380a01007387 */ /* 0x0003e60000100a00 */
[--C-:B0-----:R-:W-:Y:S01]  /*bc30*/  IMAD.WIDE R16, R56, 0x2, R6.reuse ;  /* 0x0000000238107825 */ /* 0x101fe200078e0206 */
[----:B------:R0:W-:Y:S04]  /*bc40*/  STL.64 [R1+0x450], R4 ;  /* 0x0004500401007387 */ /* 0x0001e80000100a00 */
[----:B------:R2:W-:Y:S01]  /*bc50*/  STL.64 [R1+0x468], R16 ;  /* 0x0004681001007387 */ /* 0x0005e20000100a00 */
[----:B-1----:R-:W-:-:S05]  /*bc60*/  IMAD.WIDE R10, R36, 0x2, R6 ;  /* 0x00000002240a7825 */ /* 0x002fca00078e0206 */
[----:B------:R1:W-:Y:S01]  /*bc70*/  STL.64 [R1+0x480], R10 ;  /* 0x0004800a01007387 */ /* 0x0003e20000100a00 */
[----:B0-----:R-:W-:-:S04]  /*bc80*/  IMAD.WIDE R4, R24, 0x2, R6 ;  /* 0x0000000218047825 */ /* 0x001fc800078e0206 */
[--C-:B--2---:R-:W-:Y:S01]  /*bc90*/  IMAD.WIDE R16, R25, 0x2, R6.reuse ;  /* 0x0000000219107825 */ /* 0x104fe200078e0206 */
[----:B------:R0:W-:Y:S03]  /*bca0*/  STL.64 [R1+0x498], R4 ;  /* 0x0004980401007387 */ /* 0x0001e60000100a00 */
[--C-:B-1----:R-:W-:Y:S01]  /*bcb0*/  IMAD.WIDE R10, R38, 0x2, R6.reuse ;  /* 0x00000002260a7825 */ /* 0x102fe200078e0206 */
[----:B------:R1:W-:Y:S04]  /*bcc0*/  STL.64 [R1+0x4b0], R16 ;  /* 0x0004b01001007387 */ /* 0x0003e80000100a00 */
[----:B------:R2:W-:Y:S01]  /*bcd0*/  STL.64 [R1+0x4c8], R10 ;  /* 0x0004c80a01007387 */ /* 0x0005e20000100a00 */
[----:B0-----:R-:W-:-:S04]  /*bce0*/  IMAD.WIDE R4, R39, 0x2, R6 ;  /* 0x0000000227047825 */ /* 0x001fc800078e0206 */
[--C-:B-1----:R-:W-:Y:S01]  /*bcf0*/  IMAD.WIDE R16, R33, 0x2, R6.reuse ;  /* 0x0000000221107825 */ /* 0x102fe200078e0206 */
[----:B------:R0:W-:Y:S03]  /*bd00*/  STL.64 [R1+0x4e0], R4 ;  /* 0x0004e00401007387 */ /* 0x0001e60000100a00 */
[--C-:B--2---:R-:W-:Y:S01]  /*bd10*/  IMAD.WIDE R10, R20, 0x2, R6.reuse ;  /* 0x00000002140a7825 */ /* 0x104fe200078e0206 */
[----:B------:R1:W-:Y:S04]  /*bd20*/  STL.64 [R1+0x4f8], R16 ;  /* 0x0004f81001007387 */ /* 0x0003e80000100a00 */
[----:B------:R2:W-:Y:S01]  /*bd30*/  STL.64 [R1+0x510], R10 ;  /* 0x0005100a01007387 */ /* 0x0005e20000100a00 */
[----:B0-----:R-:W-:-:S04]  /*bd40*/  IMAD.WIDE R4, R21, 0x2, R6 ;  /* 0x0000000215047825 */ /* 0x001fc800078e0206 */
[--C-:B-1----:R-:W-:Y:S01]  /*bd50*/  IMAD.WIDE R16, R27, 0x2, R6.reuse ;  /* 0x000000021b107825 */ /* 0x102fe200078e0206 */
[----:B------:R0:W-:Y:S03]  /*bd60*/  STL.64 [R1+0x528], R4 ;  /* 0x0005280401007387 */ /* 0x0001e60000100a00 */
[--C-:B--2---:R-:W-:Y:S01]  /*bd70*/  IMAD.WIDE R10, R40, 0x2, R6.reuse ;  /* 0x00000002280a7825 */ /* 0x104fe200078e0206 */
[----:B------:R-:W-:Y:S04]  /*bd80*/  STL.64 [R1+0x540], R16 ;  /* 0x0005401001007387 */ /* 0x000fe80000100a00 */
[----:B------:R-:W2:Y:S01]  /*bd90*/  LDL R28, [R1+0x3a8] ;  /* 0x0003a800011c7983 */ /* 0x000ea20000100800 */
[----:B0-----:R-:W-:-:S03]  /*bda0*/  IMAD.WIDE R4, R41, 0x2, R6 ;  /* 0x0000000229047825 */ /* 0x001fc600078e0206 */
[----:B------:R0:W-:Y:S04]  /*bdb0*/  STL.64 [R1+0x558], R10 ;  /* 0x0005580a01007387 */ /* 0x0001e80000100a00 */
[----:B------:R-:W3:Y:S04]  /*bdc0*/  LDL R29, [R1+0x3a0] ;  /* 0x0003a000011d7983 */ /* 0x000ee80000100800 */
[----:B------:R1:W-:Y:S04]  /*bdd0*/  STL.64 [R1+0x570], R4 ;  /* 0x0005700401007387 */ /* 0x0003e80000100a00 */
[----:B------:R-:W4:Y:S01]  /*bde0*/  LDL R27, [R1+0x398] ;  /* 0x00039800011b7983 */ /* 0x000f220000100800 */
[----:B0-----:R-:W-:-:S03]  /*bdf0*/  IMAD.WIDE R10, R8, 0x2, R6 ;  /* 0x00000002080a7825 */ /* 0x001fc600078e0206 */
[----:B------:R-:W4:Y:S01]  /*be00*/  LDL R40, [R1+0x390] ;  /* 0x0003900001287983 */ /* 0x000f220000100800 */
[----:B-1----:R-:W-:-:S03]  /*be10*/  IMAD.WIDE R4, R9, 0x2, R6 ;  /* 0x0000000209047825 */ /* 0x002fc600078e0206 */
[----:B------:R-:W4:Y:S04]  /*be20*/  LDL R22, [R1+0x388] ;  /* 0x0003880001167983 */ /* 0x000f280000100800 */
[----:B------:R0:W-:Y:S04]  /*be30*/  STL.64 [R1+0x588], R10 ;  /* 0x0005880a01007387 */ /* 0x0001e80000100a00 */
[----:B------:R-:W4:Y:S04]  /*be40*/  LDL R41, [R1+0x380] ;  /* 0x0003800001297983 */ /* 0x000f280000100800 */
[----:B------:R1:W-:Y:S04]  /*be50*/  STL.64 [R1+0x5a0], R4 ;  /* 0x0005a00401007387 */ /* 0x0003e80000100a00 */
[----:B------:R-:W4:Y:S04]  /*be60*/  LDL R8, [R1+0x37c] ;  /* 0x00037c0001087983 */ /* 0x000f280000100800 */
[----:B------:R-:W4:Y:S01]  /*be70*/  LDL R9, [R1+0x378] ;  /* 0x0003780001097983 */ /* 0x000f220000100800 */
[----:B------:R-:W-:-:S04]  /*be80*/  IMAD.WIDE R16, R14, 0x2, R6 ;  /* 0x000000020e107825 */ /* 0x000fc800078e0206 */
[--C-:B0-----:R-:W-:Y:S01]  /*be90*/  IMAD.WIDE R10, R15, 0x2, R6.reuse ;  /* 0x000000020f0a7825 */ /* 0x101fe200078e0206 */
[----:B------:R0:W-:Y:S03]  /*bea0*/  STL.64 [R1+0x5b8], R16 ;  /* 0x0005b81001007387 */ /* 0x0001e60000100a00 */
[--C-:B-1----:R-:W-:Y:S01]  /*beb0*/  IMAD.WIDE R4, R26, 0x2, R6.reuse ;  /* 0x000000021a047825 */ /* 0x102fe200078e0206 */
[----:B------:R-:W4:Y:S04]  /*bec0*/  LDL R23, [R1+0x374] ;  /* 0x0003740001177983 */ /* 0x000f280000100800 */
[----:B------:R1:W-:Y:S04]  /*bed0*/  STL.64 [R1+0x5d0], R10 ;  /* 0x0005d00a01007387 */ /* 0x0003e80000100a00 */
[----:B0-----:R-:W4:Y:S04]  /*bee0*/  LDL R16, [R1+0x370] ;  /* 0x0003700001107983 */ /* 0x001f280000100800 */
[----:B------:R0:W-:Y:S04]  /*bef0*/  STL.64 [R1+0x5e8], R4 ;  /* 0x0005e80401007387 */ /* 0x0001e80000100a00 */
[----:B------:R-:W4:Y:S04]  /*bf00*/  LDL R17, [R1+0x36c] ;  /* 0x00036c0001117983 */ /* 0x000f280000100800 */
[----:B-1----:R-:W4:Y:S04]  /*bf10*/  LDL R10, [R1+0x368] ;  /* 0x00036800010a7983 */ /* 0x002f280000100800 */
[----:B------:R-:W4:Y:S04]  /*bf20*/  LDL R11, [R1+0x364] ;  /* 0x00036400010b7983 */ /* 0x000f280000100800 */
[----:B0-----:R-:W4:Y:S04]  /*bf30*/  LDL R4, [R1+0x360] ;  /* 0x0003600001047983 */ /* 0x001f280000100800 */
        /* <DEDUP_REMOVED lines=11> */
[----:B------:R-:W4:Y:S01]  /*bff0*/  LDL R26, [R1+0x330] ;  /* 0x00033000011a7983 */ /* 0x000f220000100800 */
[----:B--2---:R-:W-:-:S05]  /*c000*/  IMAD.WIDE R34, R28, 0x2, R6 ;  /* 0x000000021c227825 */ /* 0x004fca00078e0206 */
[----:B------:R4:W-:Y:S01]  /*c010*/  STL.64 [R1+0x608], R34 ;  /* 0x0006082201007387 */ /* 0x0009e20000100a00 */
[----:B---3--:R-:W-:-:S05]  /*c020*/  IMAD.WIDE R28, R29, 0x2, R6 ;  /* 0x000000021d1c7825 */ /* 0x008fca00078e0206 */
[----:B------:R0:W-:Y:S01]  /*c030*/  STL.64 [R1+0x620], R28 ;  /* 0x0006201c01007387 */ /* 0x0001e20000100a00 */
[----:B----4-:R-:W-:-:S03]  /*c040*/  IMAD.WIDE R34, R27, 0x2, R6 ;  /* 0x000000021b227825 */ /* 0x010fc600078e0206 */
[----:B------:R-:W2:Y:S04]  /*c050*/  LDL R27, [R1+0x32c] ;  /* 0x00032c00011b7983 */ /* 0x000ea80000100800 */
[----:B------:R1:W-:Y:S01]  /*c060*/  STL.64 [R1+0x640], R34 ;  /* 0x0006402201007387 */ /* 0x0003e20000100a00 */
[----:B0-----:R-:W-:-:S03]  /*c070*/  IMAD.WIDE R28, R40, 0x2, R6 ;  /* 0x00000002281c7825 */ /* 0x001fc600078e0206 */
[----:B------:R-:W3:Y:S04]  /*c080*/  LDL R40, [R1+0x328] ;  /* 0x0003280001287983 */ /* 0x000ee80000100800 */
[----:B------:R0:W-:Y:S01]  /*c090*/  STL.64 [R1+0x658], R28 ;  /* 0x0006581c01007387 */ /* 0x0001e20000100a00 */
[----:B-1----:R-:W-:-:S05]  /*c0a0*/  IMAD.WIDE R34, R22, 0x2, R6 ;  /* 0x0000000216227825 */ /* 0x002fca00078e0206 */
[----:B------:R1:W-:Y:S01]  /*c0b0*/  STL.64 [R1+0x678], R34 ;  /* 0x0006782201007387 */ /* 0x0003e20000100a00 */
[----:B0-----:R-:W-:-:S05]  /*c0c0*/  IMAD.WIDE R28, R41, 0x2, R6 ;  /* 0x00000002291c7825 */ /* 0x001fca00078e0206 */
[----:B------:R0:W-:Y:S01]  /*c0d0*/  STL.64 [R1+0x690], R28 ;  /* 0x0006901c01007387 */ /* 0x0001e20000100a00 */
[----:B-1----:R-:W-:-:S03]  /*c0e0*/  IMAD.WIDE R34, R8, 0x2, R6 ;  /* 0x0000000208227825 */ /* 0x002fc600078e0206 */
[----:B------:R-:W4:Y:S04]  /*c0f0*/  LDL R41, [R1+0x324] ;  /* 0x0003240001297983 */ /* 0x000f280000100800 */
[----:B------:R1:W-:Y:S01]  /*c100*/  STL.64 [R1+0x6b0], R34 ;  /* 0x0006b02201007387 */ /* 0x0003e20000100a00 */
[----:B0-----:R-:W-:-:S03]  /*c110*/  IMAD.WIDE R28, R9, 0x2, R6 ;  /* 0x00000002091c7825 */ /* 0x001fc600078e0206 */
[----:B------:R-:W4:Y:S04]  /*c120*/  LDL R8, [R1+0x320] ;  /* 0x0003200001087983 */ /* 0x000f280000100800 */
[----:B------:R0:W-:Y:S04]  /*c130*/  STL.64 [R1+0x6d0], R28 ;  /* 0x0006d01c01007387 */ /* 0x0001e80000100a00 */
[----:B------:R-:W4:Y:S01]  /*c140*/  LDL R9, [R1+0x31c] ;  /* 0x00031c0001097983 */ /* 0x000f220000100800 */
[----:B-1----:R-:W-:-:S04]  /*c150*/  IMAD.WIDE R34, R23, 0x2, R6 ;  /* 0x0000000217227825 */ /* 0x002fc800078e0206 */
[----:B------:R-:W-:-:S04]  /*c160*/  IMAD.WIDE R22, R17, 0x2, R6 ;  /* 0x0000000211167825 */ /* 0x000fc800078e0206 */
[--C-:B0-----:R-:W-:Y:S01]  /*c170*/  IMAD.WIDE R28, R16, 0x2, R6.reuse ;  /* 0x00000002101c7825 */ /* 0x101fe200078e0206 */
[----:B------:R-:W-:Y:S03]  /*c180*/  STL.64 [R1+0x6e8], R34 ;  /* 0x0006e82201007387 */ /* 0x000fe60000100a00 */
[--C-:B------:R-:W-:Y:S01]  /*c190*/  IMAD.WIDE R16, R10, 0x2, R6.reuse ;  /* 0x000000020a107825 */ /* 0x100fe200078e0206 */
[----:B------:R-:W-:Y:S03]  /*c1a0*/  STL.64 [R1+0x708], R28 ;  /* 0x0007081c01007387 */ /* 0x000fe60000100a00 */
[--C-:B------:R-:W-:Y:S01]  /*c1b0*/  IMAD.WIDE R10, R11, 0x2, R6.reuse ;  /* 0x000000020b0a7825 */ /* 0x100fe200078e0206 */
[----:B------:R0:W-:Y:S04]  /*c1c0*/  STL.64 [R1+0x720], R22 ;  /* 0x0007201601007387 */ /* 0x0001e80000100a00 */
[----:B------:R1:W-:Y:S04]  /*c1d0*/  STL.64 [R1+0x740], R16 ;  /* 0x0007401001007387 */ /* 0x0003e80000100a00 */
[----:B------:R1:W-:Y:S01]  /*c1e0*/  STL.64 [R1+0x758], R10 ;  /* 0x0007580a01007387 */ /* 0x0003e20000100a00 */
[----:B0-----:R-:W-:-:S04]  /*c1f0*/  IMAD.WIDE R22, R4, 0x2, R6 ;  /* 0x0000000204167825 */ /* 0x001fc800078e0206 */
[--C-:B-1----:R-:W-:Y:S01]  /*c200*/  IMAD.WIDE R16, R5, 0x2, R6.reuse ;  /* 0x0000000205107825 */ /* 0x102fe200078e0206 */
[----:B------:R-:W-:Y:S03]  /*c210*/  STL.64 [R1+0x778], R22 ;  /* 0x0007781601007387 */ /* 0x000fe60000100a00 */
[--C-:B------:R-:W-:Y:S01]  /*c220*/  IMAD.WIDE R10, R36, 0x2, R6.reuse ;  /* 0x00000002240a7825 */ /* 0x100fe200078e0206 */
[----:B------:R0:W-:Y:S03]  /*c230*/  STL.64 [R1+0x798], R16 ;  /* 0x0007981001007387 */ /* 0x0001e60000100a00 */
[--C-:B------:R-:W-:Y:S01]  /*c240*/  IMAD.WIDE R4, R24, 0x2, R6.reuse ;  /* 0x0000000218047825 */ /* 0x100fe200078e0206 */
        /* <DEDUP_REMOVED lines=16> */
[----:B------:R-:W-:Y:S04]  /*c350*/  STL.64 [R1+0x898], R16 ;  /* 0x0008981001007387 */ /* 0x000fe80000100a00 */
[----:B------:R-:W4:Y:S01]  /*c360*/  LDL R25, [R1+0x318] ;  /* 0x0003180001197983 */ /* 0x000f220000100800 */
[----:B------:R-:W-:-:S03]  /*c370*/  IMAD.WIDE R4, R26, 0x2, R6 ;  /* 0x000000021a047825 */ /* 0x000fc600078e0206 */
[----:B------:R2:W-:Y:S04]  /*c380*/  STL.64 [R1+0x8b0], R10 ;  /* 0x0008b00a01007387 */ /* 0x0005e80000100a00 */
[----:B------:R-:W4:Y:S04]  /*c390*/  LDL R35, [R1+0x314] ;  /* 0x0003140001237983 */ /* 0x000f280000100800 */
[----:B------:R3:W-:Y:S04]  /*c3a0*/  STL.64 [R1+0x8d0], R4 ;  /* 0x0008d00401007387 */ /* 0x0007e80000100a00 */
[----:B------:R-:W4:Y:S04]  /*c3b0*/  LDL R28, [R1+0x310] ;  /* 0x00031000011c7983 */ /* 0x000f280000100800 */
[----:B------:R-:W4:Y:S04]  /*c3c0*/  LDL R22, [R1+0x30c] ;  /* 0x00030c0001167983 */ /* 0x000f280000100800 */
[----:B------:R-:W4:Y:S01]  /*c3d0*/  LDL R23, [R1+0x308] ;  /* 0x0003080001177983 */ /* 0x000f220000100800 */
[----:B--2---:R-:W-:-:S05]  /*c3e0*/  IMAD.WIDE R10, R27, 0x2, R6 ;  /* 0x000000021b0a7825 */ /* 0x004fca00078e0206 */
[----:B------:R0:W-:Y:S01]  /*c3f0*/  STL.64 [R1+0x8e8], R10 ;  /* 0x0008e80a01007387 */ /* 0x0001e20000100a00 */
[----:B---3--:R-:W-:-:S03]  /*c400*/  IMAD.WIDE R4, R40, 0x2, R6 ;  /* 0x0000000228047825 */ /* 0x008fc600078e0206 */
[----:B------:R-:W2:Y:S04]  /*c410*/  LDL R38, [R1+0x304] ;  /* 0x0003040001267983 */ /* 0x000ea80000100800 */
[----:B------:R1:W-:Y:S04]  /*c420*/  STL.64 [R1+0x908], R4 ;  /* 0x0009080401007387 */ /* 0x0003e80000100a00 */
[----:B------:R-:W3:Y:S04]  /*c430*/  LDL R39, [R1+0x300] ;  /* 0x0003000001277983 */ /* 0x000ee80000100800 */
[----:B------:R-:W3:Y:S01]  /*c440*/  LDL R33, [R1+0x2fc] ;  /* 0x0002fc0001217983 */ /* 0x000ee20000100800 */
[----:B----4-:R-:W-:-:S05]  /*c450*/  IMAD.WIDE R14, R41, 0x2, R6 ;  /* 0x00000002290e7825 */ /* 0x010fca00078e0206 */
[----:B------:R4:W-:Y:S01]  /*c460*/  STL.64 [R1+0x928], R14 ;  /* 0x0009280e01007387 */ /* 0x0009e20000100a00 */
[----:B0-----:R-:W-:-:S03]  /*c470*/  IMAD.WIDE R10, R8, 0x2, R6 ;  /* 0x00000002080a7825 */ /* 0x001fc600078e0206 */
[----:B------:R-:W3:Y:S04]  /*c480*/  LDL R20, [R1+0x2f8] ;  /* 0x0002f80001147983 */ /* 0x000ee80000100800 */
[----:B------:R0:W-:Y:S01]  /*c490*/  STL.64 [R1+0x940], R10 ;  /* 0x0009400a01007387 */ /* 0x0001e20000100a00 */
[----:B-1----:R-:W-:-:S03]  /*c4a0*/  IMAD.WIDE R4, R9, 0x2, R6 ;  /* 0x0000000209047825 */ /* 0x002fc600078e0206 */
[----:B------:R-:W3:Y:S04]  /*c4b0*/  LDL R21, [R1+0x2f4] ;  /* 0x0002f40001157983 */ /* 0x000ee80000100800 */
[----:B------:R1:W-:Y:S04]  /*c4c0*/  STL.64 [R1+0x960], R4 ;  /* 0x0009600401007387 */ /* 0x0003e80000100a00 */
[----:B----4-:R-:W4:Y:S04]  /*c4d0*/  LDL R14, [R1+0x2f0] ;  /* 0x0002f000010e7983 */ /* 0x010f280000100800 */
        /* <DEDUP_REMOVED lines=12> */
[----:B-1----:R-:W4:Y:S04]  /*c5a0*/  LDL R4, [R1+0x2bc] ;  /* 0x0002bc0001047983 */ /* 0x002f280000100800 */
[----:B------:R-:W4:Y:S04]  /*c5b0*/  LDL R5, [R1+0x2b8] ;  /* 0x0002b80001057983 */ /* 0x000f280000100800 */
[----:B------:R-:W4:Y:S01]  /*c5c0*/  LDL R36, [R1+0x2b4] ;  /* 0x0002b40001247983 */ /* 0x000f220000100800 */
[----:B------:R-:W-:-:S05]  /*c5d0*/  IMAD.WIDE R24, R25, 0x2, R6 ;  /* 0x0000000219187825 */ /* 0x000fca00078e0206 */
[----:B------:R0:W-:Y:S01]  /*c5e0*/  STL.64 [R1+0x978], R24 ;  /* 0x0009781801007387 */ /* 0x0001e20000100a00 */
[----:B------:R-:W-:-:S03]  /*c5f0*/  IMAD.WIDE R34, R35, 0x2, R6 ;  /* 0x0000000223227825 */ /* 0x000fc600078e0206 */
[----:B0-----:R-:W4:Y:S04]  /*c600*/  LDL.LU.64 R24, [R1+0x3148] ;  /* 0x0031480001187983 */ /* 0x001f280000300a00 */
[----:B------:R0:W-:Y:S02]  /*c610*/  STL.64 [R1+0x998], R34 ;  /* 0x0009982201007387 */ /* 0x0001e40000100a00 */
[----:B0-----:R-:W-:-:S05]  /*c620*/  IMAD.WIDE R34, R28, 0x2, R6 ;  /* 0x000000021c227825 */ /* 0x001fca00078e0206 */
[----:B------:R0:W-:Y:S02]  /*c630*/  STL.64 [R1+0x9b0], R34 ;  /* 0x0009b02201007387 */ /* 0x0001e40000100a00 */
[----:B0-----:R-:W-:-:S04]  /*c640*/  IMAD.WIDE R34, R22, 0x2, R6 ;  /* 0x0000000216227825 */ /* 0x001fc800078e0206 */
[--C-:B------:R-:W-:Y:S01]  /*c650*/  IMAD.WIDE R22, R23, 0x2, R6.reuse ;  /* 0x0000000217167825 */ /* 0x100fe200078e0206 */
[----:B------:R0:W-:Y:S04]  /*c660*/  STL.64 [R1+0x9d0], R34 ;  /* 0x0009d02201007387 */ /* 0x0001e80000100a00 */
[----:B0-----:R-:W4:Y:S04]  /*c670*/  LDL R34, [R1+0x2a0] ;  /* 0x0002a00001227983 */ /* 0x001f280000100800 */
[----:B------:R-:W4:Y:S04]  /*c680*/  LDL R35, [R1+0x29c] ;  /* 0x00029c0001237983 */ /* 0x000f280000100800 */
[----:B------:R2:W-:Y:S02]  /*c690*/  STL.64 [R1+0x9f0], R22 ;  /* 0x0009f01601007387 */ /* 0x0005e40000100a00 */
[----:B--2---:R-:W-:-:S05]  /*c6a0*/  IMAD.WIDE R22, R38, 0x2, R6 ;  /* 0x0000000226167825 */ /* 0x004fca00078e0206 */
[----:B------:R3:W-:Y:S02]  /*c6b0*/  STL.64 [R1+0xa08], R22 ;  /* 0x000a081601007387 */ /* 0x0007e40000100a00 */
[----:B---3--:R-:W-:-:S04]  /*c6c0*/  IMAD.WIDE R22, R39, 0x2, R6 ;  /* 0x0000000227167825 */ /* 0x008fc800078e0206 */
[--C-:B------:R-:W-:Y:S01]  /*c6d0*/  IMAD.WIDE R38, R33, 0x2, R6.reuse ;  /* 0x0000000221267825 */ /* 0x100fe200078e0206 */
[----:B------:R0:W-:Y:S04]  /*c6e0*/  STL.64 [R1+0xa28], R22 ;  /* 0x000a281601007387 */ /* 0x0001e80000100a00 */
[----:B0-----:R-:W2:Y:S04]  /*c6f0*/  LDL R22, [R1+0x298] ;  /* 0x0002980001167983 */ /* 0x001ea80000100800 */
[----:B------:R-:W3:Y:S04]  /*c700*/  LDL R23, [R1+0x294] ;  /* 0x0002940001177983 */ /* 0x000ee80000100800 */
[----:B------:R0:W-:Y:S04]  /*c710*/  STL.64 [R1+0xa40], R38 ;  /* 0x000a402601007387 */ /* 0x0001e80000100a00 */
[----:B------:R-:W3:Y:S01]  /*c720*/  LDL R33, [R1+0x290] ;  /* 0x0002900001217983 */ /* 0x000ee20000100800 */
[----:B0-----:R-:W-:-:S04]  /*c730*/  IMAD.WIDE R38, R20, 0x2, R6 ;  /* 0x0000000214267825 */ /* 0x001fc800078e0206 */
[--C-:B------:R-:W-:Y:S01]  /*c740*/  IMAD.WIDE R20, R21, 0x2, R6.reuse ;  /* 0x0000000215147825 */ /* 0x100fe200078e0206 */
[----:B------:R0:W-:Y:S04]  /*c750*/  STL.64 [R1+0xa60], R38 ;  /* 0x000a602601007387 */ /* 0x0001e80000100a00 */
[----:B0-----:R-:W3:Y:S04]  /*c760*/  LDL.LU.64 R38, [R1+0x3140] ;  /* 0x0031400001267983 */ /* 0x001ee80000300a00 */
[----:B------:R4:W-:Y:S02]  /*c770*/  STL.64 [R1+0xa78], R20 ;  /* 0x000a781401007387 */ /* 0x0009e40000100a00 */
[----:B----4-:R-:W-:-:S04]  /*c780*/  IMAD.WIDE R20, R14, 0x2, R6 ;  /* 0x000000020e147825 */ /* 0x010fc800078e0206 */
[--C-:B------:R-:W-:Y:S01]  /*c790*/  IMAD.WIDE R14, R15, 0x2, R6.reuse ;  /* 0x000000020f0e7825 */ /* 0x100fe200078e0206 */
[----:B------:R0:W-:Y:S04]  /*c7a0*/  STL.64 [R1+0xa98], R20 ;  /* 0x000a981401007387 */ /* 0x0001e80000100a00 */
[----:B0-----:R-:W4:Y:S04]  /*c7b0*/  LDL.LU.64 R20, [R1+0x3138] ;  /* 0x0031380001147983 */ /* 0x001f280000300a00 */
[----:B------:R0:W-:Y:S02]  /*c7c0*/  STL.64 [R1+0xab8], R14 ;  /* 0x000ab80e01007387 */ /* 0x0001e40000100a00 */
[----:B0-----:R-:W-:-:S04]  /*c7d0*/  IMAD.WIDE R14, R26, 0x2, R6 ;  /* 0x000000021a0e7825 */ /* 0x001fc800078e0206 */
        /* <DEDUP_REMOVED lines=13> */
[----:B------:R0:W-:Y:S04]  /*c8b0*/  STL.64 [R1+0xb60], R8 ;  /* 0x000b600801007387 */ /* 0x0001e80000100a00 */
[----:B0-----:R-:W2:Y:S01]  /*c8c0*/  LDL.LU.64 R8, [R1+0x3118] ;  /* 0x0031180001087983 */ /* 0x001ea20000300a00 */
[----:B------:R-:W-:-:S05]  /*c8d0*/  IMAD.WIDE R28, R29, 0x2, R6 ;  /* 0x000000021d1c7825 */ /* 0x000fca00078e0206 */
[----:B------:R0:W-:Y:S02]  /*c8e0*/  STL.64 [R1+0xb80], R28 ;  /* 0x000b801c01007387 */ /* 0x0001e40000100a00 */
[----:B0-----:R-:W-:-:S05]  /*c8f0*/  IMAD.WIDE R28, R16, 0x2, R6 ;  /* 0x00000002101c7825 */ /* 0x001fca00078e0206 */
[----:B------:R0:W-:Y:S02]  /*c900*/  STL.64 [R1+0xb98], R28 ;  /* 0x000b981c01007387 */ /* 0x0001e40000100a00 */
[----:B0-----:R-:W-:-:S04]  /*c910*/  IMAD.WIDE R28, R17, 0x2, R6 ;  /* 0x00000002111c7825 */ /* 0x001fc800078e0206 */
[--C-:B------:R-:W-:Y:S01]  /*c920*/  IMAD.WIDE R16, R10, 0x2, R6.reuse ;  /* 0x000000020a107825 */ /* 0x100fe200078e0206 */
        /* <DEDUP_REMOVED lines=8> */
[----:B------:R0:W-:Y:S03]  /*c9b0*/  STL.64 [R1+0xc30], R16 ;  /* 0x000c301001007387 */ /* 0x0001e60000100a00 */
[----:B0-----:R-:W-:-:S04]  /*c9c0*/  IMAD.WIDE R16, R25, 0x2, R6 ;  /* 0x0000000219107825 */ /* 0x001fc800078e0206 */
[--C-:B--2---:R-:W-:Y:S02]  /*c9d0*/  IMAD.WIDE R4, R8, 0x2, R6.reuse ;  /* 0x0000000208047825 */ /* 0x104fe400078e0206 */
[----:B------:R-:W2:Y:S04]  /*c9e0*/  LDL.LU R8, [R1+0x3114] ;  /* 0x0031140001087983 */ /* 0x000ea80000300800 */
[----:B------:R0:W-:Y:S02]  /*c9f0*/  STL.64 [R1+0xc58], R10 ;  /* 0x000c580a01007387 */ /* 0x0001e40000100a00 */
[--C-:B0-----:R-:W-:Y:S02]  /*ca00*/  IMAD.WIDE R10, R9, 0x2, R6.reuse ;  /* 0x00000002090a7825 */ /* 0x101fe400078e0206 */
[----:B------:R-:W2:Y:S04]  /*ca10*/  LDL.LU R9, [R1+0x3110] ;  /* 0x0031100001097983 */ /* 0x000ea80000300800 */
[----:B------:R0:W-:Y:S04]  /*ca20*/  STL.64 [R1+0xc70], R4 ;  /* 0x000c700401007387 */ /* 0x0001e80000100a00 */
[----:B------:R1:W-:Y:S01]  /*ca30*/  STL.64 [R1+0xc90], R10 ;  /* 0x000c900a01007387 */ /* 0x0003e20000100a00 */
[----:B0-----:R-:W-:-:S05]  /*ca40*/  IMAD.WIDE R4, R31, 0x2, R6 ;  /* 0x000000021f047825 */ /* 0x001fca00078e0206 */
[----:B------:R0:W-:Y:S04]  /*ca50*/  STL.64 [R1+0xca8], R4 ;  /* 0x000ca80401007387 */ /* 0x0001e80000100a00 */
[----:B------:R3:W-:Y:S04]  /*ca60*/  STL.64 [R1+0xcc8], R16 ;  /* 0x000cc81001007387 */ /* 0x0007e80000100a00 */
[----:B------:R-:W2:Y:S01]  /*ca70*/  LDL R25, [R1+0x42c] ;  /* 0x00042c0001197983 */ /* 0x000ea20000100800 */
[----:B-1----:R-:W-:-:S04]  /*ca80*/  IMAD.WIDE R10, R34, 0x2, R6 ;  /* 0x00000002220a7825 */ /* 0x002fc800078e0206 */
[--C-:B0-----:R-:W-:Y:S01]  /*ca90*/  IMAD.WIDE R4, R35, 0x2, R6.reuse ;  /* 0x0000000223047825 */ /* 0x101fe200078e0206 */
[----:B------:R0:W-:Y:S04]  /*caa0*/  STL.64 [R1+0xce0], R10 ;  /* 0x000ce00a01007387 */ /* 0x0001e80000100a00 */
[----:B------:R-:W-:Y:S04]  /*cab0*/  STL.64 [R1+0x30d0], R34 ;  /* 0x0030d02201007387 */ /* 0x000fe80000100a00 */
[----:B------:R1:W-:Y:S04]  /*cac0*/  STL.64 [R1+0xd00], R4 ;  /* 0x000d000401007387 */ /* 0x0003e80000100a00 */
[----:B---3--:R-:W3:Y:S04]  /*cad0*/  LDL.LU R16, [R1+0x74] ;  /* 0x0000740001107983 */ /* 0x008ee80000300800 */
[----:B------:R-:W3:Y:S04]  /*cae0*/  LDL.LU R17, [R1+0x384] ;  /* 0x0003840001117983 */ /* 0x000ee80000300800 */
[----:B0-----:R-:W3:Y:S04]  /*caf0*/  LDL.LU R10, [R1+0x38c] ;  /* 0x00038c00010a7983 */ /* 0x001ee80000300800 */
[----:B------:R-:W3:Y:S01]  /*cb00*/  LDL.LU R11, [R1+0x394] ;  /* 0x00039400010b7983 */ /* 0x000ee20000300800 */
[----:B------:R-:W-:-:S03]  /*cb10*/  IMAD.WIDE R28, R22, 0x2, R6 ;  /* 0x00000002161c7825 */ /* 0x000fc600078e0206 */
[----:B------:R4:W-:Y:S01]  /*cb20*/  STL.64 [R1+0x30d8], R22 ;  /* 0x0030d81601007387 */ /* 0x0009e20000100a00 */
[----:B-1----:R-:W-:-:S03]  /*cb30*/  IMAD.WIDE R4, R23, 0x2, R6 ;  /* 0x0000000217047825 */ /* 0x002fc600078e0206 */
[----:B------:R0:W-:Y:S04]  /*cb40*/  STL.64 [R1+0xd20], R28 ;  /* 0x000d201c01007387 */ /* 0x0001e80000100a00 */
[----:B------:R1:W-:Y:S01]  /*cb50*/  STL.64 [R1+0xd38], R4 ;  /* 0x000d380401007387 */ /* 0x0003e20000100a00 */
[----:B----4-:R-:W-:-:S04]  /*cb60*/  IMAD.WIDE R22, R40, 0x2, R6 ;  /* 0x0000000228167825 */ /* 0x010fc800078e0206 */
[----:B0-----:R-:W-:-:S04]  /*cb70*/  IMAD.WIDE R28, R33, 0x2, R6 ;  /* 0x00000002211c7825 */ /* 0x001fc800078e0206 */
[--C-:B-1----:R-:W-:Y:S01]  /*cb80*/  IMAD.WIDE R4, R41, 0x2, R6.reuse ;  /* 0x0000000229047825 */ /* 0x102fe200078e0206 */
[----:B------:R-:W-:Y:S04]  /*cb90*/  STL.64 [R1+0xd58], R28 ;  /* 0x000d581c01007387 */ /* 0x000fe80000100a00 */
[----:B------:R-:W-:Y:S04]  /*cba0*/  STL.64 [R1+0x30e0], R40 ;  /* 0x0030e02801007387 */ /* 0x000fe80000100a00 */
[----:B------:R0:W-:Y:S04]  /*cbb0*/  STL.64 [R1+0xd70], R22 ;  /* 0x000d701601007387 */ /* 0x0001e80000100a00 */
[----:B------:R1:W-:Y:S04]  /*cbc0*/  STL.64 [R1+0xd88], R4 ;  /* 0x000d880401007387 */ /* 0x0003e80000100a00 */
[----:B------:R-:W-:Y:S01]  /*cbd0*/  STL.64 [R1+0x30e8], R32 ;  /* 0x0030e82001007387 */ /* 0x000fe20000100a00 */
[----:B0-----:R-:W-:-:S04]  /*cbe0*/  IMAD.WIDE R22, R32, 0x2, R6 ;  /* 0x0000000220167825 */ /* 0x001fc800078e0206 */
[--C-:B-1----:R-:W-:Y:S01]  /*cbf0*/  IMAD.WIDE R4, R26, 0x2, R6.reuse ;  /* 0x000000021a047825 */ /* 0x102fe200078e0206 */
[----:B------:R0:W-:Y:S04]  /*cc00*/  STL.64 [R1+0xda0], R22 ;  /* 0x000da01601007387 */ /* 0x0001e80000100a00 */
[----:B------:R1:W-:Y:S04]  /*cc10*/  STL.64 [R1+0x30f0], R26 ;  /* 0x0030f01a01007387 */ /* 0x0003e80000100a00 */
[----:B------:R4:W-:Y:S01]  /*cc20*/  STL.64 [R1+0xdb8], R4 ;  /* 0x000db80401007387 */ /* 0x0009e20000100a00 */
[----:B0-----:R-:W-:-:S04]  /*cc30*/  IMAD.WIDE R22, R27, 0x2, R6 ;  /* 0x000000021b167825 */ /* 0x001fc800078e0206 */
[----:B-1----:R-:W-:-:S04]  /*cc40*/  IMAD.WIDE R26, R21, 0x2, R6 ;  /* 0x00000002151a7825 */ /* 0x002fc800078e0206 */
[--C-:B----4-:R-:W-:Y:S01]  /*cc50*/  IMAD.WIDE R4, R39, 0x2, R6.reuse ;  /* 0x0000000227047825 */ /* 0x110fe200078e0206 */
[----:B------:R0:W-:Y:S04]  /*cc60*/  STL.64 [R1+0xdd0], R22 ;  /* 0x000dd01601007387 */ /* 0x0001e80000100a00 */
[----:B------:R1:W-:Y:S04]  /*cc70*/  STL.64 [R1+0xde8], R4 ;  /* 0x000de80401007387 */ /* 0x0003e80000100a00 */
[----:B------:R-:W-:Y:S01]  /*cc80*/  STL.64 [R1+0xe00], R26 ;  /* 0x000e001a01007387 */ /* 0x000fe20000100a00 */
[----:B0-----:R-:W-:-:S03]  /*cc90*/  IMAD.WIDE R22, R15, 0x2, R6 ;  /* 0x000000020f167825 */ /* 0x001fc600078e0206 */
[----:B------:R0:W-:Y:S01]  /*cca0*/  STL.64 [R1+0x30f8], R14 ;  /* 0x0030f80e01007387 */ /* 0x0001e20000100a00 */
[----:B-1----:R-:W-:-:S03]  /*ccb0*/  IMAD.WIDE R4, R14, 0x2, R6 ;  /* 0x000000020e047825 */ /* 0x002fc600078e0206 */
[----:B------:R-:W-:Y:S04]  /*ccc0*/  STL.64 [R1+0xe18], R22 ;  /* 0x000e181601007387 */ /* 0x000fe80000100a00 */
[----:B------:R1:W-:Y:S01]  /*ccd0*/  STL.64 [R1+0xe30], R4 ;  /* 0x000e300401007387 */ /* 0x0003e20000100a00 */
[----:B0-----:R-:W-:-:S03]  /*cce0*/  IMAD.WIDE R14, R20, 0x2, R6 ;  /* 0x00000002140e7825 */ /* 0x001fc600078e0206 */
[----:B------:R0:W-:Y:S04]  /*ccf0*/  STL.64 [R1+0x3100], R20 ;  /* 0x0031001401007387 */ /* 0x0001e80000100a00 */
[----:B------:R4:W-:Y:S01]  /*cd00*/  STL.64 [R1+0xe48], R14 ;  /* 0x000e480e01007387 */ /* 0x0009e20000100a00 */
[----:B-1----:R-:W-:-:S03]  /*cd10*/  IMAD.WIDE R4, R38, 0x2, R6 ;  /* 0x0000000226047825 */ /* 0x002fc600078e0206 */
[----:B------:R-:W-:Y:S04]  /*cd20*/  STL.64 [R1+0x3108], R38 ;  /* 0x0031082601007387 */ /* 0x000fe80000100a00 */
[----:B------:R1:W-:Y:S01]  /*cd30*/  STL.64 [R1+0xe60], R4 ;  /* 0x000e600401007387 */ /* 0x0003e20000100a00 */
[----:B0-----:R-:W-:-:S04]  /*cd40*/  IMAD.WIDE R20, R3, 0x2, R6 ;  /* 0x0000000203147825 */ /* 0x001fc800078e0206 */
[----:B----4-:R-:W-:-:S05]  /*cd50*/  IMAD.WIDE R14, R2, 0x2, R6 ;  /* 0x00000002020e7825 */ /* 0x010fca00078e0206 */
[----:B------:R0:W-:Y:S01]  /*cd60*/  STL.64 [R1+0xe78], R14 ;  /* 0x000e780e01007387 */ /* 0x0001e20000100a00 */
[----:B-1----:R-:W-:-:S03]  /*cd70*/  IMAD.WIDE R4, R24, 0x2, R6 ;  /* 0x0000000218047825 */ /* 0x002fc600078e0206 */
[----:B------:R1:W-:Y:S04]  /*cd80*/  STL.64 [R1+0xe90], R20 ;  /* 0x000e901401007387 */ /* 0x0003e80000100a00 */
[----:B------:R-:W-:Y:S01]  /*cd90*/  STL.64 [R1+0xea8], R4 ;  /* 0x000ea80401007387 */ /* 0x000fe20000100a00 */
[----:B0-----:R-:W-:-:S04]  /*cda0*/  IMAD.WIDE R14, R60, 0x2, R6 ;  /* 0x000000023c0e7825 */ /* 0x001fc800078e0206 */
[--C-:B-1----:R-:W-:Y:S01]  /*cdb0*/  IMAD.WIDE R20, R61, 0x2, R6.reuse ;  /* 0x000000023d147825 */ /* 0x102fe200078e0206 */
[----:B------:R0:W-:Y:S04]  /*cdc0*/  STL.64 [R1+0xec0], R14 ;  /* 0x000ec00e01007387 */ /* 0x0001e80000100a00 */
[----:B------:R-:W-:Y:S01]  /*cdd0*/  STL.64 [R1+0xed8], R20 ;  /* 0x000ed81401007387 */ /* 0x000fe20000100a00 */
[----:B0-----:R-:W-:-:S04]  /*cde0*/  IMAD.WIDE R14, R0, 0x2, R6 ;  /* 0x00000002000e7825 */ /* 0x001fc800078e0206 */
[----:B--2---:R-:W-:-:S04]  /*cdf0*/  IMAD.WIDE R4, R25, 0x2, R6 ;  /* 0x0000000219047825 */ /* 0x004fc800078e0206 */
[--C-:B------:R-:W-:Y:S01]  /*ce00*/  IMAD.WIDE R6, R30, 0x2, R8.reuse ;  /* 0x000000021e067825 */ /* 0x100fe200078e0208 */
[----:B------:R0:W-:Y:S04]  /*ce10*/  STL.64 [R1+0xf08], R4 ;  /* 0x000f080401007387 */ /* 0x0001e80000100a00 */
[----:B------:R-:W-:Y:S04]  /*ce20*/  STL.64 [R1+0xef0], R14 ;  /* 0x000ef00e01007387 */ /* 0x000fe80000100a00 */
[----:B------:R1:W-:Y:S01]  /*ce30*/  STL.64 [R1+0x1f0], R6 ;  /* 0x0001f00601007387 */ /* 0x0003e20000100a00 */
[----:B0-----:R-:W-:-:S04]  /*ce40*/  IMAD.WIDE R4, R12, 0x2, R8 ;  /* 0x000000020c047825 */ /* 0x001fc800078e0208 */
[--C-:B------:R-:W-:Y:S01]  /*ce50*/  IMAD.WIDE R12, R13, 0x2, R8.reuse ;  /* 0x000000020d0c7825 */ /* 0x100fe200078e0208 */
[----:B------:R0:W-:Y:S03]  /*ce60*/  STL.64 [R1+0x1e8], R4 ;  /* 0x0001e80401007387 */ /* 0x0001e60000100a00 */
[--C-:B-1----:R-:W-:Y:S01]  /*ce70*/  IMAD.WIDE R6, R18, 0x2, R8.reuse ;  /* 0x0000000212067825 */ /* 0x102fe200078e0208 */
[----:B------:R1:W-:Y:S04]  /*ce80*/  STL.64 [R1+0x1e0], R12 ;  /* 0x0001e00c01007387 */ /* 0x0003e80000100a00 */
[----:B------:R3:W-:Y:S01]  /*ce90*/  STL.64 [R1+0x1d8], R6 ;  /* 0x0001d80601007387 */ /* 0x0007e20000100a00 */
[----:B0-----:R-:W-:-:S04]  /*cea0*/  IMAD.WIDE R4, R19, 0x2, R8 ;  /* 0x0000000213047825 */ /* 0x001fc800078e0208 */
[--C-:B-1----:R-:W-:Y:S01]  /*ceb0*/  IMAD.WIDE R12, R37, 0x2, R8.reuse ;  /* 0x00000002250c7825 */ /* 0x102fe200078e0208 */
[----:B------:R0:W-:Y:S03]  /*cec0*/  STL.64 [R1+0x1d0], R4 ;  /* 0x0001d00401007387 */ /* 0x0001e60000100a00 */
[--C-:B---3--:R-:W-:Y:S01]  /*ced0*/  IMAD.WIDE R6, R16, 0x2, R8.reuse ;  /* 0x0000000210067825 */ /* 0x108fe200078e0208 */
        /* <DEDUP_REMOVED lines=21> */
[----:B------:R-:W-:Y:S04]  /*d030*/  STL.64 [R1+0xd8], R6 ;  /* 0x0000d80601007387 */ /* 0x000fe80000100a00 */
[----:B------:R-:W3:Y:S04]  /*d040*/  LDL R20, [R1+0x420] ;  /* 0x0004200001147983 */ /* 0x000ee80000100800 */
        /* <DEDUP_REMOVED lines=14> */
[----:B------:R-:W-:-:S04]  /*d130*/  IMAD.WIDE R28, R47, 0x2, R8 ;  /* 0x000000022f1c7825 */ /* 0x000fc800078e0208 */
[--C-:B0-----:R-:W-:Y:S01]  /*d140*/  IMAD.WIDE R4, R45, 0x2, R8.reuse ;  /* 0x000000022d047825 */ /* 0x101fe200078e0208 */
[----:B------:R-:W-:Y:S03]  /*d150*/  STL.64 [R1+0x2fa8], R28 ;  /* 0x002fa81c01007387 */ /* 0x000fe60000100a00 */
[--C-:B------:R-:W-:Y:S01]  /*d160*/  IMAD.WIDE R6, R43, 0x2, R8.reuse ;  /* 0x000000022b067825 */ /* 0x100fe200078e0208 */
[----:B------:R-:W-:Y:S03]  /*d170*/  STL.64 [R1+0x2fb0], R4 ;  /* 0x002fb00401007387 */ /* 0x000fe60000100a00 */
[--C-:B------:R-:W-:Y:S01]  /*d180*/  IMAD.WIDE R12, R42, 0x2, R8.reuse ;  /* 0x000000022a0c7825 */ /* 0x100fe200078e0208 */
[----:B------:R0:W-:Y:S03]  /*d190*/  STL.64 [R1+0x2fb8], R6 ;  /* 0x002fb80601007387 */ /* 0x0001e60000100a00 */
[--C-:B------:R-:W-:Y:S01]  /*d1a0*/  IMAD.WIDE R18, R44, 0x2, R8.reuse ;  /* 0x000000022c127825 */ /* 0x100fe200078e0208 */
[----:B------:R1:W-:Y:S03]  /*d1b0*/  STL.64 [R1+0x2fc0], R12 ;  /* 0x002fc00c01007387 */ /* 0x0003e60000100a00 */
[--C-:B------:R-:W-:Y:S01]  /*d1c0*/  IMAD.WIDE R24, R46, 0x2, R8.reuse ;  /* 0x000000022e187825 */ /* 0x100fe200078e0208 */
[----:B------:R-:W-:Y:S03]  /*d1d0*/  STL.64 [R1+0x2fc8], R18 ;  /* 0x002fc81201007387 */ /* 0x000fe60000100a00 */
[--C-:B------:R-:W-:Y:S01]  /*d1e0*/  IMAD.WIDE R30, R48, 0x2, R8.reuse ;  /* 0x00000002301e7825 */ /* 0x100fe200078e0208 */
[----:B------:R-:W-:Y:S03]  /*d1f0*/  STL.64 [R1+0x2fd0], R24 ;  /* 0x002fd01801007387 */ /* 0x000fe60000100a00 */
[--C-:B------:R-:W-:Y:S01]  /*d200*/  IMAD.WIDE R36, R50, 0x2, R8.reuse ;  /* 0x0000000232247825 */ /* 0x100fe200078e0208 */
[----:B------:R-:W-:Y:S03]  /*d210*/  STL.64 [R1+0x2fd8], R30 ;  /* 0x002fd81e01007387 */ /* 0x000fe60000100a00 */
[--C-:B0-----:R-:W-:Y:S01]  /*d220*/  IMAD.WIDE R6, R52, 0x2, R8.reuse ;  /* 0x0000000234067825 */ /* 0x101fe200078e0208 */
[----:B------:R-:W-:Y:S03]  /*d230*/  STL.64 [R1+0x2fe0], R36 ;  /* 0x002fe02401007387 */ /* 0x000fe60000100a00 */
[--C-:B-1----:R-:W-:Y:S01]  /*d240*/  IMAD.WIDE R12, R54, 0x2, R8.reuse ;  /* 0x00000002360c7825 */ /* 0x102fe200078e0208 */
[----:B------:R2:W-:Y:S03]  /*d250*/  STL.64 [R1+0x440], R6 ;  /* 0x0004400601007387 */ /* 0x0005e60000100a00 */
[--C-:B------:R-:W-:Y:S01]  /*d260*/  IMAD.WIDE R4, R56, 0x2, R8.reuse ;  /* 0x0000000238047825 */ /* 0x100fe200078e0208 */
[----:B------:R3:W-:Y:S04]  /*d270*/  STL.64 [R1+0x458], R12 ;  /* 0x0004580c01007387 */ /* 0x0007e80000100a00 */
[----:B------:R4:W-:Y:S01]  /*d280*/  STL.64 [R1+0x470], R4 ;  /* 0x0004700401007387 */ /* 0x0009e20000100a00 */
[----:B--2---:R-:W-:-:S05]  /*d290*/  IMAD.WIDE R6, R39, 0x2, R8 ;  /* 0x0000000227067825 */ /* 0x004fca00078e0208 */
[----:B------:R0:W-:Y:S01]  /*d2a0*/  STL.64 [R1+0x488], R6 ;  /* 0x0004880601007387 */ /* 0x0001e20000100a00 */
[----:B---3--:R-:W-:-:S05]  /*d2b0*/  IMAD.WIDE R12, R20, 0x2, R8 ;  /* 0x00000002140c7825 */ /* 0x008fca00078e0208 */
[----:B------:R1:W-:Y:S01]  /*d2c0*/  STL.64 [R1+0x4a0], R12 ;  /* 0x0004a00c01007387 */ /* 0x0003e20000100a00 */
[----:B----4-:R-:W-:-:S04]  /*d2d0*/  IMAD.WIDE R4, R21, 0x2, R8 ;  /* 0x0000000215047825 */ /* 0x010fc800078e0208 */
[--C-:B0-----:R-:W-:Y:S01]  /*d2e0*/  IMAD.WIDE R6, R14, 0x2, R8.reuse ;  /* 0x000000020e067825 */ /* 0x101fe200078e0208 */
        /* <DEDUP_REMOVED lines=9> */
[----:B------:R-:W-:Y:S01]  /*d380*/  STL.64 [R1+0x530], R12 ;  /* 0x0005300c01007387 */ /* 0x000fe20000100a00 */
[----:B0-----:R-:W-:-:S04]  /*d390*/  IMAD.WIDE R4, R33, 0x2, R8 ;  /* 0x0000000221047825 */ /* 0x001fc800078e0208 */
[--C-:B-1----:R-:W-:Y:S02]  /*d3a0*/  IMAD.WIDE R6, R22, 0x2, R8.reuse ;  /* 0x0000000216067825 */ /* 0x102fe400078e0208 */
[----:B------:R-:W2:Y:S04]  /*d3b0*/  LDL R22, [R1+0x3b0] ;  /* 0x0003b00001167983 */ /* 0x000ea80000100800 */
[----:B------:R0:W-:Y:S04]  /*d3c0*/  STL.64 [R1+0x548], R4 ;  /* 0x0005480401007387 */ /* 0x0001e80000100a00 */
[----:B------:R1:W-:Y:S01]  /*d3d0*/  STL.64 [R1+0x560], R6 ;  /* 0x0005600601007387 */ /* 0x0003e20000100a00 */
[----:B0-----:R-:W-:-:S03]  /*d3e0*/  IMAD.WIDE R4, R23, 0x2, R8 ;  /* 0x0000000217047825 */ /* 0x001fc600078e0208 */
[----:B------:R-:W3:Y:S01]  /*d3f0*/  LDL R23, [R1+0x3a8] ;  /* 0x0003a80001177983 */ /* 0x000ee20000100800 */
[----:B-1----:R-:W-:-:S03]  /*d400*/  IMAD.WIDE R6, R34, 0x2, R8 ;  /* 0x0000000222067825 */ /* 0x002fc600078e0208 */
[----:B------:R0:W-:Y:S04]  /*d410*/  STL.64 [R1+0x578], R4 ;  /* 0x0005780401007387 */ /* 0x0001e80000100a00 */
[----:B------:R1:W-:Y:S04]  /*d420*/  STL.64 [R1+0x590], R6 ;  /* 0x0005900601007387 */ /* 0x0003e80000100a00 */
[----:B------:R-:W4:Y:S01]  /*d430*/  LDL R25, [R1+0x3a0] ;  /* 0x0003a00001197983 */ /* 0x000f220000100800 */
[----:B0-----:R-:W-:-:S03]  /*d440*/  IMAD.WIDE R4, R35, 0x2, R8 ;  /* 0x0000000223047825 */ /* 0x001fc600078e0208 */
[----:B------:R-:W4:Y:S04]  /*d450*/  LDL R18, [R1+0x398] ;  /* 0x0003980001127983 */ /* 0x000f280000100800 */
[----:B------:R0:W-:Y:S04]  /*d460*/  STL.64 [R1+0x5a8], R4 ;  /* 0x0005a80401007387 */ /* 0x0001e80000100a00 */
[----:B------:R-:W4:Y:S04]  /*d470*/  LDL R19, [R1+0x390] ;  /* 0x0003900001137983 */ /* 0x000f280000100800 */
[----:B------:R-:W4:Y:S04]  /*d480*/  LDL R12, [R1+0x388] ;  /* 0x00038800010c7983 */ /* 0x000f280000100800 */
[----:B------:R-:W4:Y:S04]  /*d490*/  LDL R34, [R1+0x380] ;  /* 0x0003800001227983 */ /* 0x000f280000100800 */
[----:B------:R-:W4:Y:S01]  /*d4a0*/  LDL R35, [R1+0x37c] ;  /* 0x00037c0001237983 */ /* 0x000f220000100800 */
[----:B-1----:R-:W-:-:S03]  /*d4b0*/  IMAD.WIDE R6, R40, 0x2, R8 ;  /* 0x0000000228067825 */ /* 0x002fc600078e0208 */
[----:B------:R-:W4:Y:S01]  /*d4c0*/  LDL R13, [R1+0x378] ;  /* 0x00037800010d7983 */ /* 0x000f220000100800 */
[----:B0-----:R-:W-:-:S03]  /*d4d0*/  IMAD.WIDE R4, R41, 0x2, R8 ;  /* 0x0000000229047825 */ /* 0x001fc600078e0208 */
[----:B------:R0:W-:Y:S04]  /*d4e0*/  STL.64 [R1+0x5c0], R6 ;  /* 0x0005c00601007387 */ /* 0x0001e80000100a00 */
[----:B0-----:R-:W4:Y:S04]  /*d4f0*/  LDL R6, [R1+0x374] ;  /* 0x0003740001067983 */ /* 0x001f280000100800 */
[----:B------:R0:W-:Y:S04]  /*d500*/  STL.64 [R1+0x5d8], R4 ;  /* 0x0005d80401007387 */ /* 0x0001e80000100a00 */
[----:B------:R-:W4:Y:S04]  /*d510*/  LDL R7, [R1+0x370] ;  /* 0x0003700001077983 */ /* 0x000f280000100800 */
        /* <DEDUP_REMOVED lines=16> */
[----:B--2---:R-:W-:-:S03]  /*d620*/  IMAD.WIDE R30, R22, 0x2, R8 ;  /* 0x00000002161e7825 */ /* 0x004fc600078e0208 */
[----:B------:R-:W2:Y:S04]  /*d630*/  LDL R22, [R1+0x32c] ;  /* 0x00032c0001167983 */ /* 0x000ea80000100800 */
[----:B------:R4:W-:Y:S01]  /*d640*/  STL.64 [R1+0x5f0], R30 ;  /* 0x0005f01e01007387 */ /* 0x0009e20000100a00 */
[----:B---3--:R-:W-:-:S03]  /*d650*/  IMAD.WIDE R36, R23, 0x2, R8 ;  /* 0x0000000217247825 */ /* 0x008fc600078e0208 */
[----:B------:R-:W3:Y:S04]  /*d660*/  LDL R23, [R1+0x328] ;  /* 0x0003280001177983 */ /* 0x000ee80000100800 */
[----:B------:R-:W-:Y:S01]  /*d670*/  STL.64 [R1+0x610], R36 ;  /* 0x0006102401007387 */ /* 0x000fe20000100a00 */
[----:B----4-:R-:W-:-:S04]  /*d680*/  IMAD.WIDE R30, R25, 0x2, R8 ;  /* 0x00000002191e7825 */ /* 0x010fc800078e0208 */
[--C-:B------:R-:W-:Y:S01]  /*d690*/  IMAD.WIDE R24, R18, 0x2, R8.reuse ;  /* 0x0000000212187825 */ /* 0x100fe200078e0208 */
[----:B------:R0:W-:Y:S03]  /*d6a0*/  STL.64 [R1+0x628], R30 ;  /* 0x0006281e01007387 */ /* 0x0001e60000100a00 */
[--C-:B------:R-:W-:Y:S01]  /*d6b0*/  IMAD.WIDE R18, R19, 0x2, R8.reuse ;  /* 0x0000000213127825 */ /* 0x100fe200078e0208 */
[----:B------:R1:W-:Y:S03]  /*d6c0*/  STL.64 [R1+0x648], R24 ;  /* 0x0006481801007387 */ /* 0x0003e60000100a00 */
[--C-:B0-----:R-:W-:Y:S01]  /*d6d0*/  IMAD.WIDE R30, R12, 0x2, R8.reuse ;  /* 0x000000020c1e7825 */ /* 0x101fe200078e0208 */
[----:B------:R0:W-:Y:S04]  /*d6e0*/  STL.64 [R1+0x660], R18 ;  /* 0x0006601201007387 */ /* 0x0001e80000100a00 */
[----:B------:R-:W-:Y:S01]  /*d6f0*/  STL.64 [R1+0x680], R30 ;  /* 0x0006801e01007387 */ /* 0x000fe20000100a00 */
[----:B-1----:R-:W-:-:S03]  /*d700*/  IMAD.WIDE R24, R34, 0x2, R8 ;  /* 0x0000000222187825 */ /* 0x002fc600078e0208 */
[----:B------:R-:W4:Y:S01]  /*d710*/  LDL R34, [R1+0x324] ;  /* 0x0003240001227983 */ /* 0x000f220000100800 */
[----:B0-----:R-:W-:-:S03]  /*d720*/  IMAD.WIDE R18, R35, 0x2, R8 ;  /* 0x0000000223127825 */ /* 0x001fc600078e0208 */
[----:B------:R-:W-:Y:S04]  /*d730*/  STL.64 [R1+0x698], R24 ;  /* 0x0006981801007387 */ /* 0x000fe80000100a00 */
[----:B------:R-:W4:Y:S01]  /*d740*/  LDL R35, [R1+0x320] ;  /* 0x0003200001237983 */ /* 0x000f220000100800 */
[----:B------:R-:W-:-:S03]  /*d750*/  IMAD.WIDE R12, R13, 0x2, R8 ;  /* 0x000000020d0c7825 */ /* 0x000fc600078e0208 */
[----:B------:R0:W-:Y:S04]  /*d760*/  STL.64 [R1+0x6b8], R18 ;  /* 0x0006b81201007387 */ /* 0x0001e80000100a00 */
[----:B------:R1:W-:Y:S01]  /*d770*/  STL.64 [R1+0x6d8], R12 ;  /* 0x0006d80c01007387 */ /* 0x0003e20000100a00 */
[----:B0-----:R-:W-:-:S04]  /*d780*/  IMAD.WIDE R18, R6, 0x2, R8 ;  /* 0x0000000206127825 */ /* 0x001fc800078e0208 */
[--C-:B------:R-:W-:Y:S01]  /*d790*/  IMAD.WIDE R6, R7, 0x2, R8.reuse ;  /* 0x0000000207067825 */ /* 0x100fe200078e0208 */
[----:B------:R-:W-:Y:S03]  /*d7a0*/  STL.64 [R1+0x6f0], R18 ;  /* 0x0006f01201007387 */ /* 0x000fe60000100a00 */
        /* <DEDUP_REMOVED lines=27> */
[----:B------:R-:W-:Y:S04]  /*d960*/  STL.64 [R1+0x880], R12 ;  /* 0x0008800c01007387 */ /* 0x000fe80000100a00 */
[----:B------:R-:W4:Y:S01]  /*d970*/  LDL R39, [R1+0x31c] ;  /* 0x00031c0001277983 */ /* 0x000f220000100800 */
[----:B0-----:R-:W-:-:S03]  /*d980*/  IMAD.WIDE R6, R40, 0x2, R8 ;  /* 0x0000000228067825 */ /* 0x001fc600078e0208 */
[----:B------:R0:W-:Y:S04]  /*d990*/  STL.64 [R1+0x8a0], R4 ;  /* 0x0008a00401007387 */ /* 0x0001e80000100a00 */
[----:B------:R2:W-:Y:S04]  /*d9a0*/  STL.64 [R1+0x8b8], R6 ;  /* 0x0008b80601007387 */ /* 0x0005e80000100a00 */
[----:B------:R-:W4:Y:S01]  /*d9b0*/  LDL R20, [R1+0x318] ;  /* 0x0003180001147983 */ /* 0x000f220000100800 */
[----:B0-----:R-:W-:-:S05]  /*d9c0*/  IMAD.WIDE R4, R41, 0x2, R8 ;  /* 0x0000000229047825 */ /* 0x001fca00078e0208 */
[----:B------:R3:W-:Y:S01]  /*d9d0*/  STL.64 [R1+0x8d8], R4 ;  /* 0x0008d80401007387 */ /* 0x0007e20000100a00 */
[----:B--2---:R-:W-:-:S05]  /*d9e0*/  IMAD.WIDE R6, R22, 0x2, R8 ;  /* 0x0000000216067825 */ /* 0x004fca00078e0208 */
[----:B------:R-:W-:Y:S04]  /*d9f0*/  STL.64 [R1+0x8f0], R6 ;  /* 0x0008f00601007387 */ /* 0x000fe80000100a00 */
[----:B------:R-:W2:Y:S04]  /*da00*/  LDL R21, [R1+0x314] ;  /* 0x0003140001157983 */ /* 0x000ea80000100800 */
[----:B------:R-:W2:Y:S01]  /*da10*/  LDL R14, [R1+0x310] ;  /* 0x00031000010e7983 */ /* 0x000ea20000100800 */
[----:B---3--:R-:W-:-:S05]  /*da20*/  IMAD.WIDE R4, R23, 0x2, R8 ;  /* 0x0000000217047825 */ /* 0x008fca00078e0208 */
[----:B------:R0:W-:Y:S04]  /*da30*/  STL.64 [R1+0x910], R4 ;  /* 0x0009100401007387 */ /* 0x0001e80000100a00 */
[----:B------:R-:W3:Y:S04]  /*da40*/  LDL R15, [R1+0x30c] ;  /* 0x00030c00010f7983 */ /* 0x000ee80000100800 */
[----:B------:R-:W3:Y:S04]  /*da50*/  LDL R26, [R1+0x304] ;  /* 0x00030400011a7983 */ /* 0x000ee80000100800 */
[----:B0-----:R-:W3:Y:S04]  /*da60*/  LDL R5, [R1+0x308] ;  /* 0x0003080001057983 */ /* 0x001ee80000100800 */
[----:B------:R-:W3:Y:S04]  /*da70*/  LDL R27, [R1+0x300] ;  /* 0x00030000011b7983 */ /* 0x000ee80000100800 */
[----:B------:R-:W3:Y:S01]  /*da80*/  LDL R32, [R1+0x2fc] ;  /* 0x0002fc0001207983 */ /* 0x000ee20000100800 */
[----:B----4-:R-:W-:-:S05]  /*da90*/  IMAD.WIDE R12, R34, 0x2, R8 ;  /* 0x00000002220c7825 */ /* 0x010fca00078e0208 */
[----:B------:R0:W-:Y:S01]  /*daa0*/  STL.64 [R1+0x930], R12 ;  /* 0x0009300c01007387 */ /* 0x0001e20000100a00 */
[----:B------:R-:W-:-:S03]  /*dab0*/  IMAD.WIDE R6, R35, 0x2, R8 ;  /* 0x0000000223067825 */ /* 0x000fc600078e0208 */
        /* <DEDUP_REMOVED lines=21> */
[----:B------:R0:W-:Y:S02]  /*dc10*/  STL.64 [R1+0x968], R38 ;  /* 0x0009682601007387 */ /* 0x0001e40000100a00 */
[----:B0-----:R-:W-:-:S05]  /*dc20*/  IMAD.WIDE R38, R20, 0x2, R8 ;  /* 0x0000000214267825 */ /* 0x001fca00078e0208 */
[----:B------:R0:W-:Y:S04]  /*dc30*/  STL.64 [R1+0x980], R38 ;  /* 0x0009802601007387 */ /* 0x0001e80000100a00 */
[----:B0-----:R-:W4:Y:S04]  /*dc40*/  LDL.LU.64 R38, [R1+0x3108] ;  /* 0x0031080001267983 */ /* 0x001f280000300a00 */
[----:B------:R-:W4:Y:S01]  /*dc50*/  LDL R29, [R1+0x2ac] ;  /* 0x0002ac00011d7983 */ /* 0x000f220000100800 */
[----:B--2---:R-:W-:-:S05]  /*dc60*/  IMAD.WIDE R20, R21, 0x2, R8 ;  /* 0x0000000215147825 */ /* 0x004fca00078e0208 */
[----:B------:R0:W-:Y:S02]  /*dc70*/  STL.64 [R1+0x9a0], R20 ;  /* 0x0009a01401007387 */ /* 0x0001e40000100a00 */
[----:B0-----:R-:W-:-:S04]  /*dc80*/  IMAD.WIDE R20, R14, 0x2, R8 ;  /* 0x000000020e147825 */ /* 0x001fc800078e0208 */
[--C-:B---3--:R-:W-:Y:S01]  /*dc90*/  IMAD.WIDE R14, R15, 0x2, R8.reuse ;  /* 0x000000020f0e7825 */ /* 0x108fe200078e0208 */
[----:B------:R0:W-:Y:S03]  /*dca0*/  STL.64 [R1+0x9b8], R20 ;  /* 0x0009b81401007387 */ /* 0x0001e60000100a00 */
[--C-:B------:R-:W-:Y:S01]  /*dcb0*/  IMAD.WIDE R4, R5, 0x2, R8.reuse ;  /* 0x0000000205047825 */ /* 0x100fe200078e0208 */
[----:B0-----:R-:W2:Y:S04]  /*dcc0*/  LDL.LU.64 R20, [R1+0x3100] ;  /* 0x0031000001147983 */ /* 0x001ea80000300a00 */
[----:B------:R0:W-:Y:S04]  /*dcd0*/  STL.64 [R1+0x9d8], R14 ;  /* 0x0009d80e01007387 */ /* 0x0001e80000100a00 */
[----:B0-----:R-:W3:Y:S04]  /*dce0*/  LDL.LU.64 R14, [R1+0x30f8] ;  /* 0x0030f800010e7983 */ /* 0x001ee80000300a00 */
[----:B------:R0:W-:Y:S02]  /*dcf0*/  STL.64 [R1+0x9f8], R4 ;  /* 0x0009f80401007387 */ /* 0x0001e40000100a00 */
[----:B0-----:R-:W-:-:S04]  /*dd00*/  IMAD.WIDE R4, R26, 0x2, R8 ;  /* 0x000000021a047825 */ /* 0x001fc800078e0208 */
[--C-:B------:R-:W-:Y:S01]  /*dd10*/  IMAD.WIDE R26, R27, 0x2, R8.reuse ;  /* 0x000000021b1a7825 */ /* 0x100fe200078e0208 */
[----:B------:R0:W-:Y:S04]  /*dd20*/  STL.64 [R1+0xa10], R4 ;  /* 0x000a100401007387 */ /* 0x0001e80000100a00 */
[----:B0-----:R-:W2:Y:S04]  /*dd30*/  LDL R4, [R1+0x2a8] ;  /* 0x0002a80001047983 */ /* 0x001ea80000100800 */
[----:B------:R-:W3:Y:S04]  /*dd40*/  LDL R5, [R1+0x2a4] ;  /* 0x0002a40001057983 */ /* 0x000ee80000100800 */
[----:B------:R0:W-:Y:S02]  /*dd50*/  STL.64 [R1+0xa30], R26 ;  /* 0x000a301a01007387 */ /* 0x0001e40000100a00 */
[----:B0-----:R-:W-:-:S04]  /*dd60*/  IMAD.WIDE R26, R32, 0x2, R8 ;  /* 0x00000002201a7825 */ /* 0x001fc800078e0208 */
[--C-:B----4-:R-:W-:Y:S01]  /*dd70*/  IMAD.WIDE R32, R33, 0x2, R8.reuse ;  /* 0x0000000221207825 */ /* 0x110fe200078e0208 */
        /* <DEDUP_REMOVED lines=18> */
[----:B0-----:R-:W4:Y:S01]  /*dea0*/  LDL.LU.64 R34, [R1+0x30d0] ;  /* 0x0030d00001227983 */ /* 0x001f220000300a00 */
        /* <DEDUP_REMOVED lines=16> */
[----:B------:R-:W-:Y:S03]  /*dfb0*/  STL.64 [R1+0xbf8], R24 ;  /* 0x000bf81801007387 */ /* 0x000fe60000100a00 */
[----:B------:R-:W-:-:S04]  /*dfc0*/  IMAD.WIDE R12, R6, 0x2, R8 ;  /* 0x00000002060c7825 */ /* 0x000fc800078e0208 */
[--C-:B------:R-:W-:Y:S01]  /*dfd0*/  IMAD.WIDE R6, R7, 0x2, R8.reuse ;  /* 0x0000000207067825 */ /* 0x100fe200078e0208 */
[----:B0-----:R-:W4:Y:S04]  /*dfe0*/  LDL R30, [R1+0x258] ;  /* 0x00025800011e7983 */ /* 0x001f280000100800 */
[----:B------:R-:W-:Y:S04]  /*dff0*/  STL.64 [R1+0xc10], R18 ;  /* 0x000c101201007387 */ /* 0x000fe80000100a00 */
[----:B------:R0:W-:Y:S04]  /*e000*/  STL.64 [R1+0xc38], R12 ;  /* 0x000c380c01007387 */ /* 0x0001e80000100a00 */
[----:B------:R-:W4:Y:S04]  /*e010*/  LDL R31, [R1+0x42c] ;  /* 0x00042c00011f7983 */ /* 0x000f280000100800 */
[----:B------:R1:W-:Y:S01]  /*e020*/  STL.64 [R1+0xc60], R6 ;  /* 0x000c600601007387 */ /* 0x0003e20000100a00 */
[----:B0-----:R-:W-:-:S05]  /*e030*/  IMAD.WIDE R12, R28, 0x2, R8 ;  /* 0x000000021c0c7825 */ /* 0x001fca00078e0208 */
[----:B------:R0:W-:Y:S01]  /*e040*/  STL.64 [R1+0xc78], R12 ;  /* 0x000c780c01007387 */ /* 0x0001e20000100a00 */
[----:B-1----:R-:W-:-:S03]  /*e050*/  IMAD.WIDE R6, R29, 0x2, R8 ;  /* 0x000000021d067825 */ /* 0x002fc600078e0208 */
[----:B------:R-:W4:Y:S04]  /*e060*/  LDL.LU R18, [R1+0x30] ;  /* 0x0000300001127983 */ /* 0x000f280000300800 */
[----:B0-----:R-:W4:Y:S04]  /*e070*/  LDL.LU R12, [R1+0x34] ;  /* 0x00003400010c7983 */ /* 0x001f280000300800 */
[----:B------:R2:W-:Y:S04]  /*e080*/  STL.64 [R1+0xc98], R6 ;  /* 0x000c980601007387 */ /* 0x0005e80000100a00 */
[----:B------:R-:W4:Y:S04]  /*e090*/  LDL.LU R13, [R1+0x44] ;  /* 0x00004400010d7983 */ /* 0x000f280000300800 */
[----:B------:R-:W4:Y:S04]  /*e0a0*/  LDL.LU R19, [R1+0x68] ;  /* 0x0000680001137983 */ /* 0x000f280000300800 */
[----:B------:R-:W4:Y:S04]  /*e0b0*/  LDL.LU R28, [R1+0x6c] ;  /* 0x00006c00011c7983 */ /* 0x000f280000300800 */
[----:B------:R-:W4:Y:S01]  /*e0c0*/  LDL.LU R29, [R1+0x70] ;  /* 0x00007000011d7983 */ /* 0x000f220000300800 */
[----:B--2---:R-:W-:-:S04]  /*e0d0*/  IMAD.WIDE R6, R4, 0x2, R8 ;  /* 0x0000000204067825 */ /* 0x004fc800078e0208 */
[--C-:B---3--:R-:W-:Y:S01]  /*e0e0*/  IMAD.WIDE R4, R5, 0x2, R8.reuse ;  /* 0x0000000205047825 */ /* 0x108fe200078e0208 */
[----:B------:R-:W-:Y:S04]  /*e0f0*/  STL.64 [R1+0xcb0], R6 ;  /* 0x000cb00601007387 */ /* 0x000fe80000100a00 */
[----:B------:R4:W-:Y:S02]  /*e100*/  STL.64 [R1+0xcd0], R4 ;  /* 0x000cd00401007387 */ /* 0x0009e40000100a00 */
[----:B----4-:R-:W-:-:S04]  /*e110*/  IMAD.WIDE R4, R22, 0x2, R8 ;  /* 0x0000000216047825 */ /* 0x010fc800078e0208 */
[----:B------:R-:W-:-:S04]  /*e120*/  IMAD.WIDE R22, R23, 0x2, R8 ;  /* 0x0000000217167825 */ /* 0x000fc800078e0208 */
[----:B------:R-:W-:-:S04]  /*e130*/  IMAD.WIDE R24, R34, 0x2, R8 ;  /* 0x0000000222187825 */ /* 0x000fc800078e0208 */
[--C-:B------:R-:W-:Y:S01]  /*e140*/  IMAD.WIDE R6, R35, 0x2, R8.reuse ;  /* 0x0000000223067825 */ /* 0x100fe200078e0208 */
[----:B------:R-:W-:Y:S04]  /*e150*/  STL.64 [R1+0xce8], R24 ;  /* 0x000ce81801007387 */ /* 0x000fe80000100a00 */
[----:B------:R0:W-:Y:S04]  /*e160*/  STL.64 [R1+0xd08], R6 ;  /* 0x000d080601007387 */ /* 0x0001e80000100a00 */
[----:B------:R1:W-:Y:S04]  /*e170*/  STL.64 [R1+0xd28], R4 ;  /* 0x000d280401007387 */ /* 0x0003e80000100a00 */
[----:B------:R2:W-:Y:S01]  /*e180*/  STL.64 [R1+0xd40], R22 ;  /* 0x000d401601007387 */ /* 0x0005e20000100a00 */
[----:B0-----:R-:W-:-:S04]  /*e190*/  IMAD.WIDE R6, R33, 0x2, R8 ;  /* 0x0000000221067825 */ /* 0x001fc800078e0208 */
[--C-:B-1----:R-:W-:Y:S02]  /*e1a0*/  IMAD.WIDE R4, R40, 0x2, R8.reuse ;  /* 0x0000000228047825 */ /* 0x102fe400078e0208 */
[----:B------:R-:W3:Y:S02]  /*e1b0*/  LDL.LU R40, [R1+0x30cc] ;  /* 0x0030cc0001287983 */ /* 0x000ee40000300800 */
[--C-:B--2---:R-:W-:Y:S02]  /*e1c0*/  IMAD.WIDE R22, R41, 0x2, R8.reuse ;  /* 0x0000000229167825 */ /* 0x104fe400078e0208 */
[----:B------:R0:W-:Y:S04]  /*e1d0*/  STL.64 [R1+0xd60], R6 ;  /* 0x000d600601007387 */ /* 0x0001e80000100a00 */
[----:B------:R-:W3:Y:S04]  /*e1e0*/  LDL.LU R41, [R1+0x30c8] ;  /* 0x0030c80001297983 */ /* 0x000ee80000300800 */
[----:B------:R1:W-:Y:S01]  /*e1f0*/  STL.64 [R1+0xd78], R4 ;  /* 0x000d780401007387 */ /* 0x0003e20000100a00 */
[----:B0-----:R-:W-:-:S03]  /*e200*/  IMAD.WIDE R6, R26, 0x2, R8 ;  /* 0x000000021a067825 */ /* 0x001fc600078e0208 */
[----:B------:R0:W-:Y:S01]  /*e210*/  STL.64 [R1+0xd90], R22 ;  /* 0x000d901601007387 */ /* 0x0001e20000100a00 */
[----:B-1----:R-:W-:-:S04]  /*e220*/  IMAD.WIDE R4, R32, 0x2, R8 ;  /* 0x0000000220047825 */ /* 0x002fc800078e0208 */
[--C-:B0-----:R-:W-:Y:S01]  /*e230*/  IMAD.WIDE R22, R27, 0x2, R8.reuse ;  /* 0x000000021b167825 */ /* 0x101fe200078e0208 */
[----:B------:R0:W-:Y:S04]  /*e240*/  STL.64 [R1+0xda8], R4 ;  /* 0x000da80401007387 */ /* 0x0001e80000100a00 */
        /* <DEDUP_REMOVED lines=9> */
[--C-:B-1----:R-:W-:Y:S01]  /*e2e0*/  IMAD.WIDE R6, R20, 0x2, R8.reuse ;  /* 0x0000000214067825 */ /* 0x102fe200078e0208 */
[----:B------:R0:W-:Y:S03]  /*e2f0*/  STL.64 [R1+0xe38], R4 ;  /* 0x000e380401007387 */ /* 0x0001e60000100a00 */
[--C-:B------:R-:W-:Y:S01]  /*e300*/  IMAD.WIDE R14, R38, 0x2, R8.reuse ;  /* 0x00000002260e7825 */ /* 0x100fe200078e0208 */
[----:B------:R1:W-:Y:S04]  /*e310*/  STL.64 [R1+0xe50], R6 ;  /* 0x000e500601007387 */ /* 0x0003e80000100a00 */
[----:B------:R-:W-:Y:S01]  /*e320*/  STL.64 [R1+0xe68], R14 ;  /* 0x000e680e01007387 */ /* 0x000fe20000100a00 */
[----:B0-----:R-:W-:-:S03]  /*e330*/  IMAD.WIDE R4, R2, 0x2, R8 ;  /* 0x0000000202047825 */ /* 0x001fc600078e0208 */
[----:B------:R0:W-:Y:S01]  /*e340*/  STL.64 [R1+0x30b8], R2 ;  /* 0x0030b80201007387 */ /* 0x0001e20000100a00 */
[----:B-1----:R-:W-:-:S03]  /*e350*/  IMAD.WIDE R6, R3, 0x2, R8 ;  /* 0x0000000203067825 */ /* 0x002fc600078e0208 */
[----:B------:R1:W-:Y:S04]  /*e360*/  STL.64 [R1+0xe80], R4 ;  /* 0x000e800401007387 */ /* 0x0003e80000100a00 */
[----:B------:R2:W-:Y:S01]  /*e370*/  STL.64 [R1+0xe98], R6 ;  /* 0x000e980601007387 */ /* 0x0005e20000100a00 */
[----:B0-----:R-:W-:-:S04]  /*e380*/  IMAD.WIDE R2, R61, 0x2, R8 ;  /* 0x000000023d027825 */ /* 0x001fc800078e0208 */
[----:B-1----:R-:W-:-:S04]  /*e390*/  IMAD.WIDE R4, R30, 0x2, R8 ;  /* 0x000000021e047825 */ /* 0x002fc800078e0208 */
[--C-:B--2---:R-:W-:Y:S01]  /*e3a0*/  IMAD.WIDE R6, R60, 0x2, R8.reuse ;  /* 0x000000023c067825 */ /* 0x104fe200078e0208 */
[----:B------:R0:W-:Y:S04]  /*e3b0*/  STL.64 [R1+0xeb0], R4 ;  /* 0x000eb00401007387 */ /* 0x0001e80000100a00 */
[----:B------:R-:W-:Y:S04]  /*e3c0*/  STL.64 [R1+0xec8], R6 ;  /* 0x000ec80601007387 */ /* 0x000fe80000100a00 */
[----:B------:R-:W-:Y:S01]  /*e3d0*/  STL.64 [R1+0x30c0], R30 ;  /* 0x0030c01e01007387 */ /* 0x000fe20000100a00 */
[----:B0-----:R-:W-:-:S03]  /*e3e0*/  IMAD.WIDE R4, R31, 0x2, R8 ;  /* 0x000000021f047825 */ /* 0x001fc600078e0208 */
[----:B------:R0:W-:Y:S04]  /*e3f0*/  STL.64 [R1+0xee0], R2 ;  /* 0x000ee00201007387 */ /* 0x0001e80000100a00 */
[----:B------:R1:W-:Y:S01]  /*e400*/  STL.64 [R1+0xf10], R4 ;  /* 0x000f100401007387 */ /* 0x0003e20000100a00 */
[----:B0-----:R-:W-:-:S05]  /*e410*/  IMAD.WIDE R2, R0, 0x2, R8 ;  /* 0x0000000200027825 */ /* 0x001fca00078e0208 */
[----:B------:R0:W-:Y:S01]  /*e420*/  STL.64 [R1+0xef8], R2 ;  /* 0x000ef80201007387 */ /* 0x0001e20000100a00 */
[----:B---3--:R-:W-:-:S04]  /*e430*/  IMAD.WIDE R6, R18, 0x2, R40 ;  /* 0x0000000212067825 */ /* 0x008fc800078e0228 */
[--C-:B-1----:R-:W-:Y:S01]  /*e440*/  IMAD.WIDE R4, R12, 0x2, R40.reuse ;  /* 0x000000020c047825 */ /* 0x102fe200078e0228 */
[----:B------:R1:W-:Y:S03]  /*e450*/  STL.64 [R1+0x178], R6 ;  /* 0x0001780601007387 */ /* 0x0003e60000100a00 */
[--C-:B0-----:R-:W-:Y:S01]  /*e460*/  IMAD.WIDE R2, R13, 0x2, R40.reuse ;  /* 0x000000020d027825 */ /* 0x101fe200078e0228 */
[----:B------:R0:W-:Y:S03]  /*e470*/  STL.64 [R1+0x170], R4 ;  /* 0x0001700401007387 */ /* 0x0001e60000100a00 */
[--C-:B------:R-:W-:Y:S01]  /*e480*/  IMAD.WIDE R34, R16, 0x2, R40.reuse ;  /* 0x0000000210227825 */ /* 0x100fe200078e0228 */
[----:B------:R2:W-:Y:S03]  /*e490*/  STL.64 [R1+0x168], R2 ;  /* 0x0001680201007387 */ /* 0x0005e60000100a00 */
[----:B-1----:R-:W-:-:S04]  /*e4a0*/  IMAD.WIDE R6, R19, 0x2, R40 ;  /* 0x0000000213067825 */ /* 0x002fc800078e0228 */
[--C-:B0-----:R-:W-:Y:S01]  /*e4b0*/  IMAD.WIDE R4, R28, 0x2, R40.reuse ;  /* 0x000000021c047825 */ /* 0x101fe200078e0228 */
[----:B------:R0:W-:Y:S03]  /*e4c0*/  STL.64 [R1+0x160], R6 ;  /* 0x0001600601007387 */ /* 0x0001e60000100a00 */
[--C-:B--2---:R-:W-:Y:S01]  /*e4d0*/  IMAD.WIDE R2, R29, 0x2, R40.reuse ;  /* 0x000000021d027825 */ /* 0x104fe200078e0228 */
[----:B------:R1:W-:Y:S04]  /*e4e0*/  STL.64 [R1+0x158], R4 ;  /* 0x0001580401007387 */ /* 0x0003e80000100a00 */
[----:B------:R-:W-:Y:S04]  /*e4f0*/  STL.64 [R1+0x3060], R34 ;  /* 0x0030602201007387 */ /* 0x000fe80000100a00 */
[----:B------:R2:W-:Y:S01]  /*e500*/  STL.64 [R1+0x150], R2 ;  /* 0x0001500201007387 */ /* 0x0005e20000100a00 */
[----:B0-----:R-:W-:-:S04]  /*e510*/  IMAD.WIDE R6, R10, 0x2, R40 ;  /* 0x000000020a067825 */ /* 0x001fc800078e0228 */
[----:B-1----:R-:W-:-:S04]  /*e520*/  IMAD.WIDE R4, R11, 0x2, R40 ;  /* 0x000000020b047825 */ /* 0x002fc800078e0228 */
[----:B--2---:R-:W-:-:S04]  /*e530*/  IMAD.WIDE R2, R17, 0x2, R40 ;  /* 0x0000000211027825 */ /* 0x004fc800078e0228 */
[--C-:B------:R-:W-:Y:S01]  /*e540*/  IMAD.WIDE R36, R58, 0x2, R40.reuse ;  /* 0x000000023a247825 */ /* 0x100fe200078e0228 */
[----:B------:R0:W-:Y:S04]  /*e550*/  STL.64 [R1+0x140], R2 ;  /* 0x0001400201007387 */ /* 0x0001e80000100a00 */
[----:B------:R1:W-:Y:S04]  /*e560*/  STL.64 [R1+0x138], R6 ;  /* 0x0001380601007387 */ /* 0x0003e80000100a00 */
[----:B------:R2:W-:Y:S01]  /*e570*/  STL.64 [R1+0x130], R4 ;  /* 0x0001300401007387 */ /* 0x0005e20000100a00 */
[----:B0-----:R-:W-:-:S03]  /*e580*/  IMAD.WIDE R2, R59, 0x2, R40 ;  /* 0x000000023b027825 */ /* 0x001fc600078e0228 */
[----:B------:R-:W-:Y:S01]  /*e590*/  STL.64 [R1+0x3028], R36 ;  /* 0x0030282401007387 */ /* 0x000fe20000100a00 */
[----:B-1----:R-:W-:-:S03]  /*e5a0*/  IMAD.WIDE R6, R57, 0x2, R40 ;  /* 0x0000000239067825 */ /* 0x002fc600078e0228 */
[----:B------:R0:W-:Y:S01]  /*e5b0*/  STL.64 [R1+0x128], R2 ;  /* 0x0001280201007387 */ /* 0x0001e20000100a00 */
[----:B--2---:R-:W-:-:S03]  /*e5c0*/  IMAD.WIDE R4, R55, 0x2, R40 ;  /* 0x0000000237047825 */ /* 0x004fc600078e0228 */
[----:B------:R-:W-:Y:S01]  /*e5d0*/  STL.64 [R1+0x3020], R6 ;  /* 0x0030200601007387 */ /* 0x000fe20000100a00 */
[----:B------:R-:W-:-:S03]  /*e5e0*/  IMAD.WIDE R24, R51, 0x2, R40 ;  /* 0x0000000233187825 */ /* 0x000fc600078e0228 */
[----:B------:R-:W2:Y:S01]  /*e5f0*/  LDL R30, [R1+0x428] ;  /* 0x00042800011e7983 */ /* 0x000ea20000100800 */
[----:B0-----:R-:W-:-:S03]  /*e600*/  IMAD.WIDE R2, R53, 0x2, R40 ;  /* 0x0000000235027825 */ /* 0x001fc600078e0228 */
[----:B------:R0:W-:Y:S01]  /*e610*/  STL.64 [R1+0x100], R4 ;  /* 0x0001000401007387 */ /* 0x0001e20000100a00 */
[----:B------:R-:W-:-:S03]  /*e620*/  IMAD.WIDE R22, R47, 0x2, R40 ;  /* 0x000000022f167825 */ /* 0x000fc600078e0228 */
[----:B------:R-:W3:Y:S01]  /*e630*/  LDL R31, [R1+0x418] ;  /* 0x00041800011f7983 */ /* 0x000ee20000100800 */
[----:B------:R-:W-:-:S03]  /*e640*/  IMAD.WIDE R60, R45, 0x2, R40 ;  /* 0x000000022d3c7825 */ /* 0x000fc600078e0228 */
[----:B------:R1:W-:Y:S01]  /*e650*/  STL.64 [R1+0xe8], R2 ;  /* 0x0000e80201007387 */ /* 0x0003e20000100a00 */
[----:B0-----:R-:W-:-:S03]  /*e660*/  IMAD.WIDE R4, R49, 0x2, R40 ;  /* 0x0000000231047825 */ /* 0x001fc600078e0228 */
[----:B------:R-:W4:Y:S01]  /*e670*/  LDL R6, [R1+0x410] ;  /* 0x0004100001067983 */ /* 0x000f220000100800 */
[----:B------:R-:W-:-:S03]  /*e680*/  IMAD.WIDE R8, R43, 0x2, R40 ;  /* 0x000000022b087825 */ /* 0x000fc600078e0228 */
[----:B------:R-:W4:Y:S01]  /*e690*/  LDL R7, [R1+0x408] ;  /* 0x0004080001077983 */ /* 0x000f220000100800 */
[----:B------:R-:W-:-:S03]  /*e6a0*/  IMAD.WIDE R14, R42, 0x2, R40 ;  /* 0x000000022a0e7825 */ /* 0x000fc600078e0228 */
[----:B-1----:R-:W4:Y:S04]  /*e6b0*/  LDL R2, [R1+0x400] ;  /* 0x0004000001027983 */ /* 0x002f280000100800 */
[----:B------:R-:W4:Y:S04]  /*e6c0*/  LDL R3, [R1+0x3f8] ;  /* 0x0003f80001037983 */ /* 0x000f280000100800 */
[----:B------:R-:W4:Y:S04]  /*e6d0*/  LDL R36, [R1+0x3f0] ;  /* 0x0003f00001247983 */ /* 0x000f280000100800 */
[----:B------:R-:W4:Y:S04]  /*e6e0*/  LDL R37, [R1+0x3e8] ;  /* 0x0003e80001257983 */ /* 0x000f280000100800 */
[----:B------:R-:W-:Y:S04]  /*e6f0*/  STL.64 [R1+0x2fe8], R24 ;  /* 0x002fe81801007387 */ /* 0x000fe80000100a00 */
[----:B------:R-:W-:Y:S04]  /*e700*/  STL.64 [R1+0x2ff0], R4 ;  /* 0x002ff00401007387 */ /* 0x000fe80000100a00 */
[----:B------:R-:W-:Y:S04]  /*e710*/  STL.64 [R1+0x2ff8], R22 ;  /* 0x002ff81601007387 */ /* 0x000fe80000100a00 */
[----:B------:R-:W-:Y:S04]  /*e720*/  STL.64 [R1+0x3000], R60 ;  /* 0x0030003c01007387 */ /* 0x000fe80000100a00 */
[----:B------:R-:W-:Y:S04]  /*e730*/  STL.64 [R1+0x3008], R8 ;  /* 0x0030080801007387 */ /* 0x000fe80000100a00 */
[----:B------:R0:W-:Y:S04]  /*e740*/  STL.64 [R1+0x3010], R14 ;  /* 0x0030100e01007387 */ /* 0x0001e80000100a00 */
[----:B0-----:R-:W3:Y:S01]  /*e750*/  LDL R15, [R1+0x420] ;  /* 0x00042000010f7983 */ /* 0x001ee20000100800 */
[----:B------:R-:W-:-:S04]  /*e760*/  IMAD.WIDE R20, R44, 0x2, R40 ;  /* 0x000000022c147825 */ /* 0x000fc800078e0228 */
[--C-:B------:R-:W-:Y:S01]  /*e770*/  IMAD.WIDE R26, R46, 0x2, R40.reuse ;  /* 0x000000022e1a7825 */ /* 0x100fe200078e0228 */
[----:B------:R-:W-:Y:S03]  /*e780*/  STL.64 [R1+0x3018], R20 ;  /* 0x0030181401007387 */ /* 0x000fe60000100a00 */
[--C-:B------:R-:W-:Y:S01]  /*e790*/  IMAD.WIDE R32, R48, 0x2, R40.reuse ;  /* 0x0000000230207825 */ /* 0x100fe200078e0228 */
[----:B------:R-:W-:Y:S03]  /*e7a0*/  STL.64 [R1+0x3030], R26 ;  /* 0x0030301a01007387 */ /* 0x000fe60000100a00 */
[--C-:B------:R-:W-:Y:S01]  /*e7b0*/  IMAD.WIDE R38, R50, 0x2, R40.reuse ;  /* 0x0000000232267825 */ /* 0x100fe200078e0228 */
[----:B------:R-:W-:Y:S03]  /*e7c0*/  STL.64 [R1+0x3038], R32 ;  /* 0x0030382001007387 */ /* 0x000fe60000100a00 */
[--C-:B------:R-:W-:Y:S01]  /*e7d0*/  IMAD.WIDE R4, R52, 0x2, R40.reuse ;  /* 0x0000000234047825 */ /* 0x100fe200078e0228 */
[----:B------:R-:W-:Y:S04]  /*e7e0*/  STL.64 [R1+0x3040], R38 ;  /* 0x0030402601007387 */ /* 0x000fe80000100a00 */
[----:B------:R-:W4:Y:S04]  /*e7f0*/  LDL R8, [R1+0x3e0] ;  /* 0x0003e00001087983 */ /* 0x000f280000100800 */
[----:B------:R-:W4:Y:S04]  /*e800*/  LDL R9, [R1+0x3d8] ;  /* 0x0003d80001097983 */ /* 0x000f280000100800 */
[----:B------:R0:W-:Y:S04]  /*e810*/  STL.64 [R1+0x448], R4 ;  /* 0x0004480401007387 */ /* 0x0001e80000100a00 */
[----:B------:R-:W4:Y:S04]  /*e820*/  LDL R60, [R1+0x3d0] ;  /* 0x0003d000013c7983 */ /* 0x000f280000100800 */
[----:B------:R-:W4:Y:S04]  /*e830*/  LDL R61, [R1+0x3c8] ;  /* 0x0003c800013d7983 */ /* 0x000f280000100800 */
[----:B------:R-:W4:Y:S04]  /*e840*/  LDL R22, [R1+0x3c0] ;  /* 0x0003c00001167983 */ /* 0x000f280000100800 */
[----:B------:R-:W4:Y:S04]  /*e850*/  LDL R23, [R1+0x3b8] ;  /* 0x0003b80001177983 */ /* 0x000f280000100800 */
[----:B0-----:R-:W4:Y:S04]  /*e860*/  LDL R4, [R1+0x3b0] ;  /* 0x0003b00001047983 */ /* 0x001f280000100800 */
[----:B------:R-:W4:Y:S04]  /*e870*/  LDL R5, [R1+0x3a8] ;  /* 0x0003a80001057983 */ /* 0x000f280000100800 */
[----:B------:R-:W4:Y:S01]  /*e880*/  LDL R24, [R1+0x3a0] ;  /* 0x0003a00001187983 */ /* 0x000f220000100800 */
[----:B------:R-:W-:-:S03]  /*e890*/  IMAD.WIDE R32, R54, 0x2, R40 ;  /* 0x0000000236207825 */ /* 0x000fc600078e0228 */
[----:B------:R-:W4:Y:S01]  /*e8a0*/  LDL R34, [R1+0x398] ;  /* 0x0003980001227983 */ /* 0x000f220000100800 */
[----:B------:R-:W-:-:S03]  /*e8b0*/  IMAD.WIDE R26, R56, 0x2, R40 ;  /* 0x00000002381a7825 */ /* 0x000fc600078e0228 */
[----:B------:R-:W4:Y:S04]  /*e8c0*/  LDL R35, [R1+0x390] ;  /* 0x0003900001237983 */ /* 0x000f280000100800 */
[----:B------:R-:W-:Y:S04]  /*e8d0*/  STL.64 [R1+0x460], R32 ;  /* 0x0004602001007387 */ /* 0x000fe80000100a00 */
[----:B------:R-:W4:Y:S04]  /*e8e0*/  LDL R25, [R1+0x388] ;  /* 0x0003880001197983 */ /* 0x000f280000100800 */
[----:B------:R-:W-:Y:S01]  /*e8f0*/  STL.64 [R1+0x478], R26 ;  /* 0x0004781a01007387 */ /* 0x000fe20000100a00 */
[----:B--2---:R-:W-:-:S03]  /*e900*/  IMAD.WIDE R20, R30, 0x2, R40 ;  /* 0x000000021e147825 */ /* 0x004fc600078e0228 */
[----:B------:R-:W2:Y:S04]  /*e910*/  LDL R30, [R1+0x380] ;  /* 0x00038000011e7983 */ /* 0x000ea80000100800 */
[----:B------:R3:W-:Y:S02]  /*e920*/  STL.64 [R1+0x490], R20 ;  /* 0x0004901401007387 */ /* 0x0007e40000100a00 */
[----:B---3--:R-:W-:-:S04]  /*e930*/  IMAD.WIDE R20, R15, 0x2, R40 ;  /* 0x000000020f147825 */ /* 0x008fc800078e0228 */
[--C-:B------:R-:W-:Y:S02]  /*e940*/  IMAD.WIDE R14, R31, 0x2, R40.reuse ;  /* 0x000000021f0e7825 */ /* 0x100fe400078e0228 */
[----:B------:R-:W3:Y:S04]  /*e950*/  LDL R31, [R1+0x37c] ;  /* 0x00037c00011f7983 */ /* 0x000ee80000100800 */
[----:B------:R4:W-:Y:S04]  /*e960*/  STL.64 [R1+0x4a8], R20 ;  /* 0x0004a81401007387 */ /* 0x0009e80000100a00 */
[----:B------:R0:W-:Y:S01]  /*e970*/  STL.64 [R1+0x4c0], R14 ;  /* 0x0004c00e01007387 */ /* 0x0001e20000100a00 */
[----:B----4-:R-:W-:-:S04]  /*e980*/  IMAD.WIDE R20, R6, 0x2, R40 ;  /* 0x0000000206147825 */ /* 0x010fc800078e0228 */
[--C-:B------:R-:W-:Y:S01]  /*e990*/  IMAD.WIDE R6, R7, 0x2, R40.reuse ;  /* 0x0000000207067825 */ /* 0x100fe200078e0228 */
[----:B------:R-:W-:Y:S03]  /*e9a0*/  STL.64 [R1+0x4d8], R20 ;  /* 0x0004d81401007387 */ /* 0x000fe60000100a00 */
[--C-:B0-----:R-:W-:Y:S01]  /*e9b0*/  IMAD.WIDE R14, R2, 0x2, R40.reuse ;  /* 0x00000002020e7825 */ /* 0x101fe200078e0228 */
[----:B------:R0:W-:Y:S03]  /*e9c0*/  STL.64 [R1+0x4f0], R6 ;  /* 0x0004f00601007387 */ /* 0x0001e60000100a00 */
[--C-:B------:R-:W-:Y:S01]  /*e9d0*/  IMAD.WIDE R2, R3, 0x2, R40.reuse ;  /* 0x0000000203027825 */ /* 0x100fe200078e0228 */
[----:B0-----:R-:W4:Y:S04]  /*e9e0*/  LDL R6, [R1+0x378] ;  /* 0x0003780001067983 */ /* 0x001f280000100800 */
[----:B------:R-:W-:Y:S04]  /*e9f0*/  STL.64 [R1+0x508], R14 ;  /* 0x0005080e01007387 */ /* 0x000fe80000100a00 */
[----:B------:R-:W4:Y:S04]  /*ea00*/  LDL R7, [R1+0x374] ;  /* 0x0003740001077983 */ /* 0x000f280000100800 */
[----:B------:R0:W-:Y:S04]  /*ea10*/  STL.64 [R1+0x520], R2 ;  /* 0x0005200201007387 */ /* 0x0001e80000100a00 */
[----:B0-----:R-:W4:Y:S04]  /*ea20*/  LDL R2, [R1+0x370] ;  /* 0x0003700001027983 */ /* 0x001f280000100800 */
[----:B------:R-:W4:Y:S01]  /*ea30*/  LDL R3, [R1+0x36c] ;  /* 0x00036c0001037983 */ /* 0x000f220000100800 */
[----:B------:R-:W-:-:S03]  /*ea40*/  IMAD.WIDE R20, R36, 0x2, R40 ;  /* 0x0000000224147825 */ /* 0x000fc600078e0228 */
[----:B------:R-:W4:Y:S01]  /*ea50*/  LDL R36, [R1+0x368] ;  /* 0x0003680001247983 */ /* 0x000f220000100800 */
[----:B------:R-:W-:-:S03]  /*ea60*/  IMAD.WIDE R14, R37, 0x2, R40 ;  /* 0x00000002250e7825 */ /* 0x000fc600078e0228 */
[----:B------:R0:W-:Y:S01]  /*ea70*/  STL.64 [R1+0x538], R20 ;  /* 0x0005381401007387 */ /* 0x0001e20000100a00 */
[----:B------:R-:W-:-:S03]  /*ea80*/  IMAD.WIDE R26, R8, 0x2, R40 ;  /* 0x00000002081a7825 */ /* 0x000fc600078e0228 */
[----:B------:R-:W4:Y:S04]  /*ea90*/  LDL R37, [R1+0x364] ;  /* 0x0003640001257983 */ /* 0x000f280000100800 */
[----:B------:R1:W-:Y:S01]  /*eaa0*/  STL.64 [R1+0x550], R14 ;  /* 0x0005500e01007387 */ /* 0x0003e20000100a00 */
[----:B0-----:R-:W-:-:S03]  /*eab0*/  IMAD.WIDE R20, R9, 0x2, R40 ;  /* 0x0000000209147825 */ /* 0x001fc600078e0228 */
[----:B------:R-:W-:Y:S01]  /*eac0*/  STL.64 [R1+0x568], R26 ;  /* 0x0005681a01007387 */ /* 0x000fe20000100a00 */
[----:B------:R-:W-:-:S04]  /*ead0*/  IMAD.WIDE R8, R61, 0x2, R40 ;  /* 0x000000023d087825 */ /* 0x000fc800078e0228 */
[--C-:B-1----:R-:W-:Y:S01]  /*eae0*/  IMAD.WIDE R14, R60, 0x2, R40.reuse ;  /* 0x000000023c0e7825 */ /* 0x102fe200078e0228 */
        /* <DEDUP_REMOVED lines=15> */
[----:B0-----:R-:W4:Y:S04]  /*ebe0*/  LDL R14, [R1+0x360] ;  /* 0x00036000010e7983 */ /* 0x001f280000100800 */
[----:B------:R0:W-:Y:S04]  /*ebf0*/  STL.64 [R1+0x650], R8 ;  /* 0x0006500801007387 */ /* 0x0001e80000100a00 */
[----:B------:R-:W4:Y:S04]  /*ec00*/  LDL R34, [R1+0x35c] ;  /* 0x00035c0001227983 */ /* 0x000f280000100800 */
[----:B------:R2:W-:Y:S04]  /*ec10*/  STL.64 [R1+0x668], R4 ;  /* 0x0006680401007387 */ /* 0x0005e80000100a00 */
[----:B------:R-:W4:Y:S01]  /*ec20*/  LDL R35, [R1+0x358] ;  /* 0x0003580001237983 */ /* 0x000f220000100800 */
[----:B0-----:R-:W-:-:S03]  /*ec30*/  IMAD.WIDE R8, R25, 0x2, R40 ;  /* 0x0000000219087825 */ /* 0x001fc600078e0228 */
[----:B------:R-:W4:Y:S04]  /*ec40*/  LDL R15, [R1+0x354] ;  /* 0x00035400010f7983 */ /* 0x000f280000100800 */
[----:B------:R-:W-:Y:S01]  /*ec50*/  STL.64 [R1+0x688], R8 ;  /* 0x0006880801007387 */ /* 0x000fe20000100a00 */
[----:B--2---:R-:W-:-:S03]  /*ec60*/  IMAD.WIDE R4, R30, 0x2, R40 ;  /* 0x000000021e047825 */ /* 0x004fc600078e0228 */
[----:B------:R-:W2:Y:S04]  /*ec70*/  LDL R30, [R1+0x350] ;  /* 0x00035000011e7983 */ /* 0x000ea80000100800 */
[----:B------:R0:W-:Y:S04]  /*ec80*/  STL.64 [R1+0x6a8], R4 ;  /* 0x0006a80401007387 */ /* 0x0001e80000100a00 */
[----:B------:R-:W2:Y:S04]  /*ec90*/  LDL R24, [R1+0x348] ;  /* 0x0003480001187983 */ /* 0x000ea80000100800 */
[----:B0-----:R-:W2:Y:S01]  /*eca0*/  LDL R5, [R1+0x34c] ;  /* 0x00034c0001057983 */ /* 0x001ea20000100800 */
[----:B---3--:R-:W-:-:S05]  /*ecb0*/  IMAD.WIDE R8, R31, 0x2, R40 ;  /* 0x000000021f087825 */ /* 0x008fca00078e0228 */
[----:B------:R0:W-:Y:S04]  /*ecc0*/  STL.64 [R1+0x6c0], R8 ;  /* 0x0006c00801007387 */ /* 0x0001e80000100a00 */
[----:B------:R-:W3:Y:S04]  /*ecd0*/  LDL R25, [R1+0x344] ;  /* 0x0003440001197983 */ /* 0x000ee80000100800 */
[----:B------:R-:W3:Y:S01]  /*ece0*/  LDL R31, [R1+0x340] ;  /* 0x00034000011f7983 */ /* 0x000ee20000100800 */
[----:B----4-:R-:W-:-:S04]  /*ecf0*/  IMAD.WIDE R22, R6, 0x2, R40 ;  /* 0x0000000206167825 */ /* 0x010fc800078e0228 */
[--C-:B------:R-:W-:Y:S01]  /*ed00*/  IMAD.WIDE R20, R7, 0x2, R40.reuse ;  /* 0x0000000207147825 */ /* 0x100fe200078e0228 */
[----:B------:R-:W-:Y:S04]  /*ed10*/  STL.64 [R1+0x6e0], R22 ;  /* 0x0006e01601007387 */ /* 0x000fe80000100a00 */
[----:B------:R1:W-:Y:S01]  /*ed20*/  STL.64 [R1+0x6f8], R20 ;  /* 0x0006f81401007387 */ /* 0x0003e20000100a00 */
[----:B0-----:R-:W-:-:S03]  /*ed30*/  IMAD.WIDE R8, R2, 0x2, R40 ;  /* 0x0000000202087825 */ /* 0x001fc600078e0228 */
[----:B------:R-:W4:Y:S01]  /*ed40*/  LDL R2, [R1+0x33c] ;  /* 0x00033c0001027983 */ /* 0x000f220000100800 */
[----:B------:R-:W-:-:S03]  /*ed50*/  IMAD.WIDE R6, R3, 0x2, R40 ;  /* 0x0000000203067825 */ /* 0x000fc600078e0228 */
[----:B------:R0:W-:Y:S04]  /*ed60*/  STL.64 [R1+0x718], R8 ;  /* 0x0007180801007387 */ /* 0x0001e80000100a00 */
[----:B------:R-:W4:Y:S01]  /*ed70*/  LDL R3, [R1+0x338] ;  /* 0x0003380001037983 */ /* 0x000f220000100800 */
[----:B-1----:R-:W-:-:S03]  /*ed80*/  IMAD.WIDE R20, R36, 0x2, R40 ;  /* 0x0000000224147825 */ /* 0x002fc600078e0228 */
[----:B------:R1:W-:Y:S04]  /*ed90*/  STL.64 [R1+0x730], R6 ;  /* 0x0007300601007387 */ /* 0x0003e80000100a00 */
[----:B0-----:R-:W4:Y:S04]  /*eda0*/  LDL R8, [R1+0x334] ;  /* 0x0003340001087983 */ /* 0x001f280000100800 */
[----:B------:R-:W-:Y:S01]  /*edb0*/  STL.64 [R1+0x750], R20 ;  /* 0x0007501401007387 */ /* 0x000fe20000100a00 */
[----:B-1----:R-:W-:-:S03]  /*edc0*/  IMAD.WIDE R6, R37, 0x2, R40 ;  /* 0x0000000225067825 */ /* 0x002fc600078e0228 */
[----:B------:R-:W4:Y:S04]  /*edd0*/  LDL R9, [R1+0x330] ;  /* 0x0003300001097983 */ /* 0x000f280000100800 */
[----:B------:R0:W-:Y:S04]  /*ede0*/  STL.64 [R1+0x770], R6 ;  /* 0x0007700601007387 */ /* 0x0001e80000100a00 */
        /* <DEDUP_REMOVED lines=8> */
[----:B------:R-:W4:Y:S01]  /*ee70*/  LDL R37, [R1+0x30c] ;  /* 0x00030c0001257983 */ /* 0x000f220000100800 */
[----:B------:R-:W-:-:S05]  /*ee80*/  IMAD.WIDE R32, R14, 0x2, R40 ;  /* 0x000000020e207825 */ /* 0x000fca00078e0228 */
[----:B------:R-:W-:Y:S01]  /*ee90*/  STL.64 [R1+0x788], R32 ;  /* 0x0007882001007387 */ /* 0x000fe20000100a00 */
[----:B------:R-:W-:-:S03]  /*eea0*/  IMAD.WIDE R26, R34, 0x2, R40 ;  /* 0x00000002221a7825 */ /* 0x000fc600078e0228 */
[----:B------:R-:W4:Y:S01]  /*eeb0*/  LDL R34, [R1+0x308] ;  /* 0x0003080001227983 */ /* 0x000f220000100800 */
[----:B------:R-:W-:-:S03]  /*eec0*/  IMAD.WIDE R20, R35, 0x2, R40 ;  /* 0x0000000223147825 */ /* 0x000fc600078e0228 */
[----:B------:R-:W-:Y:S01]  /*eed0*/  STL.64 [R1+0x7a8], R26 ;  /* 0x0007a81a01007387 */ /* 0x000fe20000100a00 */
[----:B------:R-:W-:-:S03]  /*eee0*/  IMAD.WIDE R14, R15, 0x2, R40 ;  /* 0x000000020f0e7825 */ /* 0x000fc600078e0228 */
[----:B------:R-:W4:Y:S04]  /*eef0*/  LDL R35, [R1+0x304] ;  /* 0x0003040001237983 */ /* 0x000f280000100800 */
[----:B------:R2:W-:Y:S02]  /*ef00*/  STL.64 [R1+0x7c0], R20 ;  /* 0x0007c01401007387 */ /* 0x0005e40000100a00 */
[--C-:B--2---:R-:W-:Y:S02]  /*ef10*/  IMAD.WIDE R20, R30, 0x2, R40.reuse ;  /* 0x000000021e147825 */ /* 0x104fe400078e0228 */
[----:B------:R-:W2:Y:S04]  /*ef20*/  LDL R30, [R1+0x300] ;  /* 0x00030000011e7983 */ /* 0x000ea80000100800 */
[----:B------:R0:W-:Y:S01]  /*ef30*/  STL.64 [R1+0x7e0], R14 ;  /* 0x0007e00e01007387 */ /* 0x0001e20000100a00 */
[----:B------:R-:W-:-:S03]  /*ef40*/  IMAD.WIDE R26, R24, 0x2, R40 ;  /* 0x00000002181a7825 */ /* 0x000fc600078e0228 */
[----:B------:R3:W-:Y:S01]  /*ef50*/  STL.64 [R1+0x7f8], R20 ;  /* 0x0007f81401007387 */ /* 0x0007e20000100a00 */
[----:B0-----:R-:W-:-:S05]  /*ef60*/  IMAD.WIDE R14, R5, 0x2, R40 ;  /* 0x00000002050e7825 */ /* 0x001fca00078e0228 */
[----:B------:R0:W-:Y:S04]  /*ef70*/  STL.64 [R1+0x818], R14 ;  /* 0x0008180e01007387 */ /* 0x0001e80000100a00 */
[----:B------:R-:W-:Y:S04]  /*ef80*/  STL.64 [R1+0x838], R26 ;  /* 0x0008381a01007387 */ /* 0x000fe80000100a00 */
[----:B------:R-:W2:Y:S01]  /*ef90*/  LDL R5, [R1+0x2fc] ;  /* 0x0002fc0001057983 */ /* 0x000ea20000100800 */
[----:B---3--:R-:W-:-:S04]  /*efa0*/  IMAD.WIDE R20, R25, 0x2, R40 ;  /* 0x0000000219147825 */ /* 0x008fc800078e0228 */
[--C-:B0-----:R-:W-:Y:S01]  /*efb0*/  IMAD.WIDE R14, R31, 0x2, R40.reuse ;  /* 0x000000021f0e7825 */ /* 0x101fe200078e0228 */
[----:B------:R4:W-:Y:S04]  /*efc0*/  STL.64 [R1+0x850], R20 ;  /* 0x0008501401007387 */ /* 0x0009e80000100a00 */
[----:B------:R-:W3:Y:S04]  /*efd0*/  LDL R24, [R1+0x2f8] ;  /* 0x0002f80001187983 */ /* 0x000ee80000100800 */
[----:B------:R0:W-:Y:S04]  /*efe0*/  STL.64 [R1+0x870], R14 ;  /* 0x0008700e01007387 */ /* 0x0001e80000100a00 */
[----:B------:R-:W3:Y:S04]  /*eff0*/  LDL R25, [R1+0x2f4] ;  /* 0x0002f40001197983 */ /* 0x000ee80000100800 */
[----:B------:R-:W3:Y:S01]  /*f000*/  LDL R31, [R1+0x2f0] ;  /* 0x0002f000011f7983 */ /* 0x000ee20000100800 */
[----:B----4-:R-:W-:-:S03]  /*f010*/  IMAD.WIDE R20, R2, 0x2, R40 ;  /* 0x0000000202147825 */ /* 0x010fc600078e0228 */
[----:B------:R-:W4:Y:S04]  /*f020*/  LDL R2, [R1+0x2ec] ;  /* 0x0002ec0001027983 */ /* 0x000f280000100800 */
[----:B------:R-:W-:Y:S01]  /*f030*/  STL.64 [R1+0x888], R20 ;  /* 0x0008881401007387 */ /* 0x000fe20000100a00 */
[----:B0-----:R-:W-:-:S03]  /*f040*/  IMAD.WIDE R14, R3, 0x2, R40 ;  /* 0x00000002030e7825 */ /* 0x001fc600078e0228 */
[----:B------:R-:W4:Y:S04]  /*f050*/  LDL R3, [R1+0x2e8] ;  /* 0x0002e80001037983 */ /* 0x000f280000100800 */
        /* <DEDUP_REMOVED lines=12> */
[----:B------:R-:W-:Y:S01]  /*f120*/  STL.64 [R1+0x950], R20 ;  /* 0x0009501401007387 */ /* 0x000fe20000100a00 */
        /* <DEDUP_REMOVED lines=8> */
[----:B------:R-:W4:Y:S04]  /*f1b0*/  LDL R6, [R1+0x2e4] ;  /* 0x0002e40001067983 */ /* 0x000f280000100800 */
[----:B------:R0:W-:Y:S04]  /*f1c0*/  STL.64 [R1+0x9c8], R14 ;  /* 0x0009c80e01007387 */ /* 0x0001e80000100a00 */
[----:B------:R-:W4:Y:S04]  /*f1d0*/  LDL R7, [R1+0x2e0] ;  /* 0x0002e00001077983 */ /* 0x000f280000100800 */
[----:B------:R1:W-:Y:S01]  /*f1e0*/  STL.64 [R1+0x9e0], R8 ;  /* 0x0009e00801007387 */ /* 0x0003e20000100a00 */
[----:B0-----:R-:W-:-:S03]  /*f1f0*/  IMAD.WIDE R14, R34, 0x2, R40 ;  /* 0x00000002220e7825 */ /* 0x001fc600078e0228 */
[----:B------:R-:W4:Y:S04]  /*f200*/  LDL R36, [R1+0x2dc] ;  /* 0x0002dc0001247983 */ /* 0x000f280000100800 */
[----:B------:R-:W4:Y:S01]  /*f210*/  LDL.LU R26, [R1+0x29c] ;  /* 0x00029c00011a7983 */ /* 0x000f220000300800 */
[----:B-1----:R-:W-:-:S03]  /*f220*/  IMAD.WIDE R8, R35, 0x2, R40 ;  /* 0x0000000223087825 */ /* 0x002fc600078e0228 */
[----:B------:R-:W-:Y:S04]  /*f230*/  STL.64 [R1+0xa00], R14 ;  /* 0x000a000e01007387 */ /* 0x000fe80000100a00 */
[----:B------:R-:W4:Y:S04]  /*f240*/  LDL.LU R27, [R1+0x298] ;  /* 0x00029800011b7983 */ /* 0x000f280000300800 */
[----:B------:R2:W-:Y:S04]  /*f250*/  STL.64 [R1+0xa18], R8 ;  /* 0x000a180801007387 */ /* 0x0005e80000100a00 */
[----:B------:R-:W4:Y:S04]  /*f260*/  LDL R37, [R1+0x2d8] ;  /* 0x0002d80001257983 */ /* 0x000f280000100800 */
[----:B------:R-:W4:Y:S01]  /*f270*/  LDL R34, [R1+0x2d4] ;  /* 0x0002d40001227983 */ /* 0x000f220000100800 */
[----:B--2---:R-:W-:-:S05]  /*f280*/  IMAD.WIDE R8, R30, 0x2, R40 ;  /* 0x000000021e087825 */ /* 0x004fca00078e0228 */
[----:B------:R3:W-:Y:S04]  /*f290*/  STL.64 [R1+0xa38], R8 ;  /* 0x000a380801007387 */ /* 0x0007e80000100a00 */
[----:B------:R-:W2:Y:S04]  /*f2a0*/  LDL R35, [R1+0x2d0] ;  /* 0x0002d00001237983 */ /* 0x000ea80000100800 */
[----:B------:R-:W2:Y:S01]  /*f2b0*/  LDL R30, [R1+0x2cc] ;  /* 0x0002cc00011e7983 */ /* 0x000ea20000100800 */
[----:B------:R-:W-:-:S05]  /*f2c0*/  IMAD.WIDE R4, R5, 0x2, R40 ;  /* 0x0000000205047825 */ /* 0x000fca00078e0228 */
[----:B------:R0:W-:Y:S01]  /*f2d0*/  STL.64 [R1+0xa50], R4 ;  /* 0x000a500401007387 */ /* 0x0001e20000100a00 */
[----:B---3--:R-:W-:-:S05]  /*f2e0*/  IMAD.WIDE R8, R24, 0x2, R40 ;  /* 0x0000000218087825 */ /* 0x008fca00078e0228 */
[----:B------:R1:W-:Y:S01]  /*f2f0*/  STL.64 [R1+0xa70], R8 ;  /* 0x000a700801007387 */ /* 0x0003e20000100a00 */
[----:B------:R-:W-:-:S04]  /*f300*/  IMAD.WIDE R14, R25, 0x2, R40 ;  /* 0x00000002190e7825 */ /* 0x000fc800078e0228 */
[--C-:B0-----:R-:W-:Y:S01]  /*f310*/  IMAD.WIDE R4, R31, 0x2, R40.reuse ;  /* 0x000000021f047825 */ /* 0x101fe200078e0228 */
[----:B-1----:R-:W3:Y:S04]  /*f320*/  LDL.LU R8, [R1+0x280] ;  /* 0x0002800001087983 */ /* 0x002ee80000300800 */
[----:B------:R4:W-:Y:S04]  /*f330*/  STL.64 [R1+0xa90], R14 ;  /* 0x000a900e01007387 */ /* 0x0009e80000100a00 */
[----:B------:R-:W3:Y:S04]  /*f340*/  LDL.LU R9, [R1+0x27c] ;  /* 0x00027c0001097983 */ /* 0x000ee80000300800 */
[----:B------:R0:W-:Y:S04]  /*f350*/  STL.64 [R1+0xaa8], R4 ;  /* 0x000aa80401007387 */ /* 0x0001e80000100a00 */
[----:B------:R-:W3:Y:S01]  /*f360*/  LDL R31, [R1+0x2c8] ;  /* 0x0002c800011f7983 */ /* 0x000ee20000100800 */
[----:B----4-:R-:W-:-:S05]  /*f370*/  IMAD.WIDE R14, R2, 0x2, R40 ;  /* 0x00000002020e7825 */ /* 0x010fca00078e0228 */
[----:B------:R1:W-:Y:S01]  /*f380*/  STL.64 [R1+0xac8], R14 ;  /* 0x000ac80e01007387 */ /* 0x0003e20000100a00 */
[----:B0-----:R-:W-:-:S03]  /*f390*/  IMAD.WIDE R4, R3, 0x2, R40 ;  /* 0x0000000203047825 */ /* 0x001fc600078e0228 */
[----:B------:R-:W4:Y:S04]  /*f3a0*/  LDL R2, [R1+0x2c4] ;  /* 0x0002c40001027983 */ /* 0x000f280000100800 */
[----:B------:R0:W-:Y:S04]  /*f3b0*/  STL.64 [R1+0xae0], R4 ;  /* 0x000ae00401007387 */ /* 0x0001e80000100a00 */
[----:B------:R-:W4:Y:S04]  /*f3c0*/  LDL R3, [R1+0x2c0] ;  /* 0x0002c00001037983 */ /* 0x000f280000100800 */
[----:B------:R-:W4:Y:S04]  /*f3d0*/  LDL R33, [R1+0x2bc] ;  /* 0x0002bc0001217983 */ /* 0x000f280000100800 */
[----:B------:R-:W4:Y:S04]  /*f3e0*/  LDL R20, [R1+0x2b8] ;  /* 0x0002b80001147983 */ /* 0x000f280000100800 */
[----:B------:R-:W4:Y:S04]  /*f3f0*/  LDL R21, [R1+0x2b4] ;  /* 0x0002b40001157983 */ /* 0x000f280000100800 */
[----:B-1----:R-:W4:Y:S04]  /*f400*/  LDL R14, [R1+0x2b0] ;  /* 0x0002b000010e7983 */ /* 0x002f280000100800 */
[----:B------:R-:W4:Y:S04]  /*f410*/  LDL R15, [R1+0x2ac] ;  /* 0x0002ac00010f7983 */ /* 0x000f280000100800 */
[----:B------:R-:W4:Y:S04]  /*f420*/  LDL R60, [R1+0x2a8] ;  /* 0x0002a800013c7983 */ /* 0x000f280000100800 */
[----:B------:R-:W4:Y:S04]  /*f430*/  LDL R61, [R1+0x2a4] ;  /* 0x0002a400013d7983 */ /* 0x000f280000100800 */
[----:B------:R-:W4:Y:S01]  /*f440*/  LDL R22, [R1+0x2a0] ;  /* 0x0002a00001167983 */ /* 0x000f220000100800 */
[----:B------:R-:W-:-:S05]  /*f450*/  IMAD.WIDE R24, R6, 0x2, R40 ;  /* 0x0000000206187825 */ /* 0x000fca00078e0228 */
[----:B------:R-:W-:Y:S01]  /*f460*/  STL.64 [R1+0xb00], R24 ;  /* 0x000b001801007387 */ /* 0x000fe20000100a00 */
[----:B0-----:R-:W-:-:S03]  /*f470*/  IMAD.WIDE R4, R7, 0x2, R40 ;  /* 0x0000000207047825 */ /* 0x001fc600078e0228 */
[----:B------:R-:W4:Y:S04]  /*f480*/  LDL R23, [R1+0x294] ;  /* 0x0002940001177983 */ /* 0x000f280000100800 */
[----:B------:R0:W-:Y:S01]  /*f490*/  STL.64 [R1+0xb18], R4 ;  /* 0x000b180401007387 */ /* 0x0001e20000100a00 */
[----:B------:R-:W-:-:S03]  /*f4a0*/  IMAD.WIDE R6, R36, 0x2, R40 ;  /* 0x0000000224067825 */ /* 0x000fc600078e0228 */
[----:B0-----:R-:W4:Y:S04]  /*f4b0*/  LDL R4, [R1+0x290] ;  /* 0x0002900001047983 */ /* 0x001f280000100800 */
[----:B------:R0:W-:Y:S04]  /*f4c0*/  STL.64 [R1+0xb38], R6 ;  /* 0x000b380601007387 */ /* 0x0001e80000100a00 */
[----:B------:R-:W4:Y:S04]  /*f4d0*/  LDL R5, [R1+0x28c] ;  /* 0x00028c0001057983 */ /* 0x000f280000100800 */
[----:B------:R-:W4:Y:S01]  /*f4e0*/  LDL R24, [R1+0x288] ;  /* 0x0002880001187983 */ /* 0x000f220000100800 */
[----:B------:R-:W-:-:S03]  /*f4f0*/  IMAD.WIDE R38, R37, 0x2, R40 ;  /* 0x0000000225267825 */ /* 0x000fc600078e0228 */
[----:B------:R-:W4:Y:S01]  /*f500*/  LDL R25, [R1+0x284] ;  /* 0x0002840001197983 */ /* 0x000f220000100800 */
[----:B0-----:R-:W-:-:S03]  /*f510*/  IMAD.WIDE R6, R34, 0x2, R40 ;  /* 0x0000000222067825 */ /* 0x001fc600078e0228 */
[----:B------:R-:W-:Y:S04]  /*f520*/  STL.64 [R1+0xb58], R38 ;  /* 0x000b582601007387 */ /* 0x000fe80000100a00 */
[----:B------:R0:W-:Y:S04]  /*f530*/  STL.64 [R1+0xb70], R6 ;  /* 0x000b700601007387 */ /* 0x0001e80000100a00 */
[----:B0-----:R-:W4:Y:S01]  /*f540*/  LDL R6, [R1+0x278] ;  /* 0x0002780001067983 */ /* 0x001f220000100800 */
[----:B--2---:R-:W-:-:S04]  /*f550*/  IMAD.WIDE R36, R35, 0x2, R40 ;  /* 0x0000000223247825 */ /* 0x004fc800078e0228 */
[--C-:B------:R-:W-:Y:S01]  /*f560*/  IMAD.WIDE R34, R30, 0x2, R40.reuse ;  /* 0x000000021e227825 */ /* 0x100fe200078e0228 */
[----:B------:R0:W-:Y:S04]  /*f570*/  STL.64 [R1+0xb90], R36 ;  /* 0x000b902401007387 */ /* 0x0001e80000100a00 */
[----:B------:R-:W2:Y:S04]  /*f580*/  LDL R7, [R1+0x274] ;  /* 0x0002740001077983 */ /* 0x000ea80000100800 */
[----:B------:R1:W-:Y:S04]  /*f590*/  STL.64 [R1+0xba8], R34 ;  /* 0x000ba82201007387 */ /* 0x0003e80000100a00 */
[----:B0-----:R-:W2:Y:S04]  /*f5a0*/  LDL R36, [R1+0x270] ;  /* 0x0002700001247983 */ /* 0x001ea80000100800 */
[----:B------:R-:W2:Y:S04]  /*f5b0*/  LDL R37, [R1+0x26c] ;  /* 0x00026c0001257983 */ /* 0x000ea80000100800 */
[----:B-1----:R-:W2:Y:S04]  /*f5c0*/  LDL R34, [R1+0x268] ;  /* 0x0002680001227983 */ /* 0x002ea80000100800 */
[----:B------:R-:W2:Y:S04]  /*f5d0*/  LDL R35, [R1+0x264] ;  /* 0x0002640001237983 */ /* 0x000ea80000100800 */
[----:B------:R-:W2:Y:S04]  /*f5e0*/  LDL.LU R38, [R1+0x254] ;  /* 0x0002540001267983 */ /* 0x000ea80000300800 */
[----:B------:R-:W2:Y:S01]  /*f5f0*/  LDL.LU R39, [R1+0x250] ;  /* 0x0002500001277983 */ /* 0x000ea20000300800 */
[----:B---3--:R-:W-:-:S05]  /*f600*/  IMAD.WIDE R30, R31, 0x2, R40 ;  /* 0x000000021f1e7825 */ /* 0x008fca00078e0228 */
[----:B------:R4:W-:Y:S02]  /*f610*/  STL.64 [R1+0xbc8], R30 ;  /* 0x000bc81e01007387 */ /* 0x0009e40000100a00 */
[----:B----4-:R-:W-:-:S05]  /*f620*/  IMAD.WIDE R30, R2, 0x2, R40 ;  /* 0x00000002021e7825 */ /* 0x010fca00078e0228 */
[----:B------:R0:W-:Y:S01]  /*f630*/  STL.64 [R1+0xbe0], R30 ;  /* 0x000be01e01007387 */ /* 0x0001e20000100a00 */
[----:B------:R-:W-:-:S03]  /*f640*/  IMAD.WIDE R2, R3, 0x2, R40 ;  /* 0x0000000203027825 */ /* 0x000fc600078e0228 */
[----:B0-----:R-:W3:Y:S04]  /*f650*/  LDL.LU.64 R30, [R1+0x30c0] ;  /* 0x0030c000011e7983 */ /* 0x001ee80000300a00 */
        /* <DEDUP_REMOVED lines=20> */
[----:B------:R-:W-:Y:S03]  /*f7a0*/  STL.64 [R1+0x30a0], R26 ;  /* 0x0030a01a01007387 */ /* 0x000fe60000100a00 */
[--C-:B------:R-:W-:Y:S01]  /*f7b0*/  IMAD.WIDE R22, R23, 0x2, R40.reuse ;  /* 0x0000000217167825 */ /* 0x100fe200078e0228 */
[----:B------:R0:W-:Y:S04]  /*f7c0*/  STL.64 [R1+0xd10], R20 ;  /* 0x000d101401007387 */ /* 0x0001e80000100a00 */
        /* <DEDUP_REMOVED lines=12> */
[----:B------:R-:W-:Y:S04]  /*f890*/  STL [R1+0x3098], R9 ;  /* 0x0030980901007387 */ /* 0x000fe80000100800 */
[----:B------:R-:W-:Y:S04]  /*f8a0*/  STL.64 [R1+0xdc8], R14 ;  /* 0x000dc80e01007387 */ /* 0x000fe80000100a00 */
[----:B------:R2:W-:Y:S04]  /*f8b0*/  STL [R1+0x309c], R8 ;  /* 0x00309c0801007387 */ /* 0x0005e80000100800 */
[----:B------:R0:W-:Y:S01]  /*f8c0*/  STL.64 [R1+0xde0], R4 ;  /* 0x000de00401007387 */ /* 0x0001e20000100a00 */
[----:B--2---:R-:W-:-:S04]  /*f8d0*/  IMAD.WIDE R8, R7, 0x2, R40 ;  /* 0x0000000207087825 */ /* 0x004fc800078e0228 */
[----:B0-----:R-:W-:-:S04]  /*f8e0*/  IMAD.WIDE R4, R6, 0x2, R40 ;  /* 0x0000000206047825 */ /* 0x001fc800078e0228 */
[--C-:B------:R-:W-:Y:S01]  /*f8f0*/  IMAD.WIDE R6, R36, 0x2, R40.reuse ;  /* 0x0000000224067825 */ /* 0x100fe200078e0228 */
[----:B------:R0:W-:Y:S04]  /*f900*/  STL.64 [R1+0xdf8], R4 ;  /* 0x000df80401007387 */ /* 0x0001e80000100a00 */
[----:B------:R1:W-:Y:S04]  /*f910*/  STL.64 [R1+0xe10], R8 ;  /* 0x000e100801007387 */ /* 0x0003e80000100a00 */
[----:B------:R2:W-:Y:S01]  /*f920*/  STL.64 [R1+0xe28], R6 ;  /* 0x000e280601007387 */ /* 0x0005e20000100a00 */
[----:B0-----:R-:W-:-:S04]  /*f930*/  IMAD.WIDE R4, R37, 0x2, R40 ;  /* 0x0000000225047825 */ /* 0x001fc800078e0228 */
[--C-:B-1----:R-:W-:Y:S01]  /*f940*/  IMAD.WIDE R8, R34, 0x2, R40.reuse ;  /* 0x0000000222087825 */ /* 0x102fe200078e0228 */
[----:B------:R4:W-:Y:S03]  /*f950*/  STL.64 [R1+0xe40], R4 ;  /* 0x000e400401007387 */ /* 0x0009e60000100a00 */
[--C-:B--2---:R-:W-:Y:S01]  /*f960*/  IMAD.WIDE R6, R35, 0x2, R40.reuse ;  /* 0x0000000223067825 */ /* 0x104fe200078e0228 */
[----:B------:R-:W-:Y:S03]  /*f970*/  STL.64 [R1+0xe58], R8 ;  /* 0x000e580801007387 */ /* 0x000fe60000100a00 */
[--C-:B----4-:R-:W-:Y:S02]  /*f980*/  IMAD.WIDE R4, R2, 0x2, R40.reuse ;  /* 0x0000000202047825 */ /* 0x110fe400078e0228 */
[----:B------:R-:W2:Y:S04]  /*f990*/  LDL.LU R2, [R1+0x30b4] ;  /* 0x0030b40001027983 */ /* 0x000ea80000300800 */
[----:B------:R0:W-:Y:S02]  /*f9a0*/  STL.64 [R1+0xe70], R6 ;  /* 0x000e700601007387 */ /* 0x0001e40000100a00 */
[----:B0-----:R-:W-:-:S02]  /*f9b0*/  IMAD.WIDE R6, R3, 0x2, R40 ;  /* 0x0000000203067825 */ /* 0x001fc400078e0228 */
[----:B------:R-:W2:Y:S02]  /*f9c0*/  LDL.LU R3, [R1+0x30b0] ;  /* 0x0030b00001037983 */ /* 0x000ea40000300800 */
[--C-:B---3--:R-:W-:Y:S02]  /*f9d0*/  IMAD.WIDE R8, R30, 0x2, R40.reuse ;  /* 0x000000021e087825 */ /* 0x108fe400078e0228 */
[----:B------:R0:W-:Y:S04]  /*f9e0*/  STL.64 [R1+0xe88], R4 ;  /* 0x000e880401007387 */ /* 0x0001e80000100a00 */
[----:B------:R1:W-:Y:S04]  /*f9f0*/  STL.64 [R1+0xea0], R6 ;  /* 0x000ea00601007387 */ /* 0x0003e80000100a00 */
[----:B------:R3:W-:Y:S01]  /*fa00*/  STL.64 [R1+0xeb8], R8 ;  /* 0x000eb80801007387 */ /* 0x0007e20000100a00 */
[----:B0-----:R-:W-:-:S03]  /*fa10*/  IMAD.WIDE R4, R38, 0x2, R40 ;  /* 0x0000000226047825 */ /* 0x001fc600078e0228 */
[----:B------:R-:W-:Y:S01]  /*fa20*/  STL.64 [R1+0x3090], R38 ;  /* 0x0030902601007387 */ /* 0x000fe20000100a00 */
[----:B-1----:R-:W-:-:S03]  /*fa30*/  IMAD.WIDE R6, R39, 0x2, R40 ;  /* 0x0000000227067825 */ /* 0x002fc600078e0228 */
[----:B------:R0:W-:Y:S01]  /*fa40*/  STL.64 [R1+0xed0], R4 ;  /* 0x000ed00401007387 */ /* 0x0001e20000100a00 */
[----:B---3--:R-:W-:-:S03]  /*fa50*/  IMAD.WIDE R8, R0, 0x2, R40 ;  /* 0x0000000200087825 */ /* 0x008fc600078e0228 */
[----:B------:R-:W-:Y:S01]  /*fa60*/  STL.64 [R1+0xee8], R6 ;  /* 0x000ee80601007387 */ /* 0x000fe20000100a00 */
[----:B0-----:R-:W-:-:S05]  /*fa70*/  IMAD.WIDE R4, R31, 0x2, R40 ;  /* 0x000000021f047825 */ /* 0x001fca00078e0228 */
[----:B------:R2:W-:Y:S04]  /*fa80*/  STL.64 [R1+0xf18], R4 ;  /* 0x000f180401007387 */ /* 0x0005e80000100a00 */
[----:B------:R-:W-:Y:S01]  /*fa90*/  STL.64 [R1+0xf00], R8 ;  /* 0x000f000801007387 */ /* 0x000fe20000100a00 */
[----:B--2---:R-:W-:-:S04]  /*faa0*/  IMAD.WIDE R4, R12, 0x2, R2 ;  /* 0x000000020c047825 */ /* 0x004fc800078e0202 */
[--C-:B------:R-:W-:Y:S01]  /*fab0*/  IMAD.WIDE R6, R18, 0x2, R2.reuse ;  /* 0x0000000212067825 */ /* 0x100fe200078e0202 */
[----:B------:R0:W-:Y:S03]  /*fac0*/  STL.64 [R1+0x3088], R4 ;  /* 0x0030880401007387 */ /* 0x0001e60000100a00 */
[--C-:B------:R-:W-:Y:S01]  /*fad0*/  IMAD.WIDE R12, R13, 0x2, R2.reuse ;  /* 0x000000020d0c7825 */ /* 0x100fe200078e0202 */
[----:B------:R1:W-:Y:S03]  /*fae0*/  STL.64 [R1+0xb8], R6 ;  /* 0x0000b80601007387 */ /* 0x0003e60000100a00 */
[--C-:B------:R-:W-:Y:S01]  /*faf0*/  IMAD.WIDE R34, R28, 0x2, R2.reuse ;  /* 0x000000021c227825 */ /* 0x100fe200078e0202 */
[----:B------:R-:W-:Y:S03]  /*fb00*/  STL.64 [R1+0x3080], R12 ;  /* 0x0030800c01007387 */ /* 0x000fe60000100a00 */
[--C-:B0-----:R-:W-:Y:S01]  /*fb10*/  IMAD.WIDE R4, R19, 0x2, R2.reuse ;  /* 0x0000000213047825 */ /* 0x101fe200078e0202 */
[----:B------:R-:W-:Y:S03]  /*fb20*/  STL.64 [R1+0x3068], R34 ;  /* 0x0030682201007387 */ /* 0x000fe60000100a00 */
[--C-:B-1----:R-:W-:Y:S01]  /*fb30*/  IMAD.WIDE R6, R29, 0x2, R2.reuse ;  /* 0x000000021d067825 */ /* 0x102fe200078e0202 */
[----:B------:R-:W-:Y:S03]  /*fb40*/  STL.64 [R1+0xa0], R4 ;  /* 0x0000a00401007387 */ /* 0x000fe60000100a00 */
[--C-:B------:R-:W-:Y:S01]  /*fb50*/  IMAD.WIDE R14, R16, 0x2, R2.reuse ;  /* 0x00000002100e7825 */ /* 0x100fe200078e0202 */
[----:B------:R-:W-:Y:S03]  /*fb60*/  STL.64 [R1+0x3070], R6 ;  /* 0x0030700601007387 */ /* 0x000fe60000100a00 */
[--C-:B------:R-:W-:Y:S01]  /*fb70*/  IMAD.WIDE R22, R17, 0x2, R2.reuse ;  /* 0x0000000211167825 */ /* 0x100fe200078e0202 */
[----:B------:R0:W-:Y:S03]  /*fb80*/  STL.64 [R1+0x3078], R14 ;  /* 0x0030780e01007387 */ /* 0x0001e60000100a00 */
[--C-:B------:R-:W-:Y:S01]  /*fb90*/  IMAD.WIDE R32, R10, 0x2, R2.reuse ;  /* 0x000000020a207825 */ /* 0x100fe200078e0202 */
[----:B------:R-:W-:Y:S03]  /*fba0*/  STL.64 [R1+0x3050], R22 ;  /* 0x0030501601007387 */ /* 0x000fe60000100a00 */
[--C-:B------:R-:W-:Y:S01]  /*fbb0*/  IMAD.WIDE R36, R11, 0x2, R2.reuse ;  /* 0x000000020b247825 */ /* 0x100fe200078e0202 */
[----:B------:R-:W-:Y:S03]  /*fbc0*/  STL.64 [R1+0x3048], R32 ;  /* 0x0030482001007387 */ /* 0x000fe60000100a00 */
[--C-:B------:R-:W-:Y:S01]  /*fbd0*/  IMAD.WIDE R10, R59, 0x2, R2.reuse ;  /* 0x000000023b0a7825 */ /* 0x100fe200078e0202 */
[----:B------:R-:W-:Y:S04]  /*fbe0*/  STL.64 [R1+0x3058], R36 ;  /* 0x0030582401007387 */ /* 0x000fe80000100a00 */
[----:B------:R1:W-:Y:S04]  /*fbf0*/  STL.64 [R1+0x30a8], R10 ;  /* 0x0030a80a01007387 */ /* 0x0003e80000100a00 */
[----:B0-----:R-:W1:Y:S04]  /*fc00*/  LDL.LU R14, [R1+0x428] ;  /* 0x00042800010e7983 */ /* 0x001e680000300800 */
[----:B------:R-:W2:Y:S04]  /*fc10*/  LDL.LU R15, [R1+0x420] ;  /* 0x00042000010f7983 */ /* 0x000ea80000300800 */
        /* <DEDUP_REMOVED lines=14> */
[----:B-1----:R-:W-:-:S04]  /*fd00*/  IMAD.WIDE R10, R14, 0x2, R2 ;  /* 0x000000020e0a7825 */ /* 0x002fc800078e0202 */
[--C-:B--2---:R-:W-:Y:S01]  /*fd10*/  IMAD.WIDE R14, R15, 0x2, R2.reuse ;  /* 0x000000020f0e7825 */ /* 0x104fe200078e0202 */
[----:B------:R4:W-:Y:S03]  /*fd20*/  STL.64 [R1+0x430], R10 ;  /* 0x0004300a01007387 */ /* 0x0009e60000100a00 */
[--C-:B---3--:R-:W-:Y:S01]  /*fd30*/  IMAD.WIDE R22, R12, 0x2, R2.reuse ;  /* 0x000000020c167825 */ /* 0x108fe200078e0202 */
[----:B------:R0:W-:Y:S03]  /*fd40*/  STL.64 [R1+0x420], R14 ;  /* 0x0004200e01007387 */ /* 0x0001e60000100a00 */
[--C-:B----4-:R-:W-:Y:S01]  /*fd50*/  IMAD.WIDE R10, R9, 0x2, R2.reuse ;  /* 0x00000002090a7825 */ /* 0x110fe200078e0202 */
[----:B0-----:R-:W2:Y:S04]  /*fd60*/  LDL.LU R15, [R1+0x3a8] ;  /* 0x0003a800010f7983 */ /* 0x001ea80000300800 */
[----:B------:R-:W-:Y:S04]  /*fd70*/  STL.64 [R1+0x418], R22 ;  /* 0x0004181601007387 */ /* 0x000fe80000100a00 */
[----:B------:R-:W3:Y:S04]  /*fd80*/  LDL.LU R9, [R1+0x3a0] ;  /* 0x0003a00001097983 */ /* 0x000ee80000300800 */
[----:B------:R0:W-:Y:S04]  /*fd90*/  STL.64 [R1+0x410], R10 ;  /* 0x0004100a01007387 */ /* 0x0001e80000100a00 */
[----:B------:R-:W4:Y:S01]  /*fda0*/  LDL.LU R12, [R1+0x398] ;  /* 0x00039800010c7983 */ /* 0x000f220000300800 */
[----:B0-----:R-:W-:-:S03]  /*fdb0*/  IMAD.WIDE R10, R38, 0x2, R2 ;  /* 0x00000002260a7825 */ /* 0x001fc600078e0202 */
[----:B------:R-:W4:Y:S04]  /*fdc0*/  LDL.LU R38, [R1+0x390] ;  /* 0x0003900001267983 */ /* 0x000f280000300800 */
[----:B------:R0:W-:Y:S01]  /*fdd0*/  STL.64 [R1+0x408], R10 ;  /* 0x0004080a01007387 */ /* 0x0001e20000100a00 */
[----:B------:R-:W-:-:S04]  /*fde0*/  IMAD.WIDE R22, R6, 0x2, R2 ;  /* 0x0000000206167825 */ /* 0x000fc800078e0202 */
[--C-:B0-----:R-:W-:Y:S02]  /*fdf0*/  IMAD.WIDE R10, R39, 0x2, R2.reuse ;  /* 0x00000002270a7825 */ /* 0x101fe400078e0202 */
[----:B------:R-:W4:Y:S04]  /*fe00*/  LDL.LU R39, [R1+0x388] ;  /* 0x0003880001277983 */ /* 0x000f280000300800 */
[----:B------:R0:W-:Y:S04]  /*fe10*/  STL.64 [R1+0x400], R10 ;  /* 0x0004000a01007387 */ /* 0x0001e80000100a00 */
[----:B------:R1:W-:Y:S04]  /*fe20*/  STL.64 [R1+0x3f8], R22 ;  /* 0x0003f81601007387 */ /* 0x0003e80000100a00 */
[----:B------:R-:W4:Y:S01]  /*fe30*/  LDL.LU R33, [R1+0x380] ;  /* 0x0003800001217983 */ /* 0x000f220000300800 */
[----:B0-----:R-:W-:-:S04]  /*fe40*/  IMAD.WIDE R10, R7, 0x2, R2 ;  /* 0x00000002070a7825 */ /* 0x001fc800078e0202 */
[--C-:B------:R-:W-:Y:S01]  /*fe50*/  IMAD.WIDE R6, R13, 0x2, R2.reuse ;  /* 0x000000020d067825 */ /* 0x100fe200078e0202 */
[----:B------:R-:W-:Y:S04]  /*fe60*/  STL.64 [R1+0x3f0], R10 ;  /* 0x0003f00a01007387 */ /* 0x000fe80000100a00 */
[----:B-1----:R-:W4:Y:S04]  /*fe70*/  LDL.LU R22, [R1+0x37c] ;  /* 0x00037c0001167983 */ /* 0x002f280000300800 */
[----:B------:R0:W-:Y:S04]  /*fe80*/  STL.64 [R1+0x3e8], R6 ;  /* 0x0003e80601007387 */ /* 0x0001e80000100a00 */
[----:B------:R-:W4:Y:S04]  /*fe90*/  LDL.LU R13, [R1+0x378] ;  /* 0x00037800010d7983 */ /* 0x000f280000300800 */
[----:B------:R-:W4:Y:S01]  /*fea0*/  LDL.LU R23, [R1+0x374] ;  /* 0x0003740001177983 */ /* 0x000f220000300800 */
[----:B0-----:R-:W-:-:S03]  /*feb0*/  IMAD.WIDE R6, R26, 0x2, R2 ;  /* 0x000000021a067825 */ /* 0x001fc600078e0202 */
[----:B------:R-:W4:Y:S01]  /*fec0*/  LDL.LU R26, [R1+0x370] ;  /* 0x00037000011a7983 */ /* 0x000f220000300800 */
[----:B------:R-:W-:-:S03]  /*fed0*/  IMAD.WIDE R10, R27, 0x2, R2 ;  /* 0x000000021b0a7825 */ /* 0x000fc600078e0202 */
[----:B------:R0:W-:Y:S04]  /*fee0*/  STL.64 [R1+0x3e0], R6 ;  /* 0x0003e00601007387 */ /* 0x0001e80000100a00 */
[----:B0-----:R-:W4:Y:S04]  /*fef0*/  LDL.LU R6, [R1+0x36c] ;  /* 0x00036c0001067983 */ /* 0x001f280000300800 */
[----:B------:R-:W4:Y:S04]  /*ff00*/  LDL.LU R7, [R1+0x368] ;  /* 0x0003680001077983 */ /* 0x000f280000300800 */
[----:B------:R0:W-:Y:S04]  /*ff10*/  STL.64 [R1+0x3d8], R10 ;  /* 0x0003d80a01007387 */ /* 0x0001e80000100a00 */
[----:B------:R-:W4:Y:S01]  /*ff20*/  LDL.LU R27, [R1+0x364] ;  /* 0x00036400011b7983 */ /* 0x000f220000300800 */
[----:B------:R-:W-:-:S04]  /*ff30*/  IMAD.WIDE R36, R35, 0x2, R2 ;  /* 0x0000000223247825 */ /* 0x000fc800078e0202 */
[--C-:B0-----:R-:W-:Y:S02]  /*ff40*/  IMAD.WIDE R10, R34, 0x2, R2.reuse ;  /* 0x00000002220a7825 */ /* 0x101fe400078e0202 */
[----:B------:R-:W4:Y:S04]  /*ff50*/  LDL.LU R34, [R1+0x360] ;  /* 0x0003600001227983 */ /* 0x000f280000300800 */
[----:B------:R0:W-:Y:S04]  /*ff60*/  STL.64 [R1+0x3d0], R10 ;  /* 0x0003d00a01007387 */ /* 0x0001e80000100a00 */
[----:B------:R-:W-:Y:S04]  /*ff70*/  STL.64 [R1+0x3c8], R36 ;  /* 0x0003c82401007387 */ /* 0x000fe80000100a00 */
[----:B------:R-:W4:Y:S01]  /*ff80*/  LDL.LU R35, [R1+0x35c] ;  /* 0x00035c0001237983 */ /* 0x000f220000300800 */
[----:B0-----:R-:W-:-:S04]  /*ff90*/  IMAD.WIDE R10, R4, 0x2, R2 ;  /* 0x00000002040a7825 */ /* 0x001fc800078e0202 */
[--C-:B------:R-:W-:Y:S01]  /*ffa0*/  IMAD.WIDE R4, R5, 0x2, R2.reuse ;  /* 0x0000000205047825 */ /* 0x100fe200078e0202 */
[----:B------:R0:W-:Y:S04]  /*ffb0*/  STL.64 [R1+0x3c0], R10 ;  /* 0x0003c00a01007387 */ /* 0x0001e80000100a00 */
[----:B------:R1:W-:Y:S04]  /*ffc0*/  STL.64 [R1+0x3b8], R4 ;  /* 0x0003b80401007387 */ /* 0x0003e80000100a00 */
[----:B------:R-:W4:Y:S01]  /*ffd0*/  LDL.LU R14, [R1+0x358] ;  /* 0x00035800010e7983 */ /* 0x000f220000300800 */
[----:B0-----:R-:W-:-:S03]  /*ffe0*/  IMAD.WIDE R10, R8, 0x2, R2 ;  /* 0x00000002080a7825 */ /* 0x001fc600078e0202 */
[----:B-1----:R-:W4:Y:S04]  /*fff0*/  LDL.LU R4, [R1+0x354] ;  /* 0x0003540001047983 */ /* 0x002f280000300800 */
[----:B------:R2:W-:Y:S04]  /*10000*/  STL.64 [R1+0x3b0], R10 ;  /* 0x0003b00a01007387 */ /* 0x0005e80000100a00 */
[----:B------:R-:W4:Y:S04]  /*10010*/  LDL.LU R5, [R1+0x350] ;  /* 0x0003500001057983 */ /* 0x000f280000300800 */
[----:B------:R-:W4:Y:S01]  /*10020*/  LDL.LU R8, [R1+0x34c] ;  /* 0x00034c0001087983 */ /* 0x000f220000300800 */
[----:B--2---:R-:W-:-:S04]  /*10030*/  IMAD.WIDE R10, R15, 0x2, R2 ;  /* 0x000000020f0a7825 */ /* 0x004fc800078e0202 */
[--C-:B---3--:R-:W-:Y:S02]  /*10040*/  IMAD.WIDE R36, R9, 0x2, R2.reuse ;  /* 0x0000000209247825 */ /* 0x108fe400078e0202 */
[----:B------:R-:W2:Y:S04]  /*10050*/  LDL.LU R9, [R1+0x348] ;  /* 0x0003480001097983 */ /* 0x000ea80000300800 */
[----:B------:R4:W-:Y:S04]  /*10060*/  STL.64 [R1+0x3a8], R10 ;  /* 0x0003a80a01007387 */ /* 0x0009e80000100a00 */
[----:B------:R0:W-:Y:S01]  /*10070*/  STL.64 [R1+0x3a0], R36 ;  /* 0x0003a02401007387 */ /* 0x0001e20000100a00 */
[----:B----4-:R-:W-:-:S04]  /*10080*/  IMAD.WIDE R10, R12, 0x2, R2 ;  /* 0x000000020c0a7825 */ /* 0x010fc800078e0202 */
[--C-:B0-----:R-:W-:Y:S02]  /*10090*/  IMAD.WIDE R36, R38, 0x2, R2.reuse ;  /* 0x0000000226247825 */ /* 0x101fe400078e0202 */
[----:B------:R-:W3:Y:S04]  /*100a0*/  LDL.LU R38, [R1+0x344] ;  /* 0x0003440001267983 */ /* 0x000ee80000300800 */
[----:B------:R0:W-:Y:S04]  /*100b0*/  STL.64 [R1+0x398], R10 ;  /* 0x0003980a01007387 */ /* 0x0001e80000100a00 */
[----:B------:R1:W-:Y:S04]  /*100c0*/  STL.64 [R1+0x390], R36 ;  /* 0x0003902401007387 */ /* 0x0003e80000100a00 */
[----:B------:R-:W4:Y:S01]  /*100d0*/  LDL.LU R15, [R1+0x340] ;  /* 0x00034000010f7983 */ /* 0x000f220000300800 */
[----:B0-----:R-:W-:-:S03]  /*100e0*/  IMAD.WIDE R10, R39, 0x2, R2 ;  /* 0x00000002270a7825 */ /* 0x001fc600078e0202 */
[----:B------:R-:W4:Y:S04]  /*100f0*/  LDL.LU R12, [R1+0x33c] ;  /* 0x00033c00010c7983 */ /* 0x000f280000300800 */
[----:B------:R0:W-:Y:S01]  /*10100*/  STL.64 [R1+0x388], R10 ;  /* 0x0003880a01007387 */ /* 0x0001e20000100a00 */
[----:B-1----:R-:W-:-:S03]  /*10110*/  IMAD.WIDE R36, R33, 0x2, R2 ;  /* 0x0000000221247825 */ /* 0x002fc600078e0202 */
[----:B------:R-:W4:Y:S04]  /*10120*/  LDL.LU R39, [R1+0x338] ;  /* 0x0003380001277983 */ /* 0x000f280000300800 */
[----:B------:R-:W-:Y:S01]  /*10130*/  STL.64 [R1+0x380], R36 ;  /* 0x0003802401007387 */ /* 0x000fe20000100a00 */
[----:B------:R-:W-:-:S04]  /*10140*/  IMAD.WIDE R32, R22, 0x2, R2 ;  /* 0x0000000216207825 */ /* 0x000fc800078e0202 */
[--C-:B0-----:R-:W-:Y:S02]  /*10150*/  IMAD.WIDE R10, R13, 0x2, R2.reuse ;  /* 0x000000020d0a7825 */ /* 0x101fe400078e0202 */
[----:B------:R-:W4:Y:S02]  /*10160*/  LDL.LU R13, [R1+0x334] ;  /* 0x00033400010d7983 */ /* 0x000f240000300800 */
[--C-:B------:R-:W-:Y:S02]  /*10170*/  IMAD.WIDE R22, R23, 0x2, R2.reuse ;  /* 0x0000000217167825 */ /* 0x100fe400078e0202 */
[----:B------:R-:W-:Y:S04]  /*10180*/  STL.64 [R1+0x600], R32 ;  /* 0x0006002001007387 */ /* 0x000fe80000100a00 */
[----:B------:R0:W-:Y:S02]  /*10190*/  STL.64 [R1+0x378], R10 ;  /* 0x0003780a01007387 */ /* 0x0001e40000100a00 */
[----:B0-----:R-:W-:-:S02]  /*101a0*/  IMAD.WIDE R10, R26, 0x2, R2 ;  /* 0x000000021a0a7825 */ /* 0x001fc400078e0202 */
[----:B------:R-:W4:Y:S04]  /*101b0*/  LDL.LU R26, [R1+0x330] ;  /* 0x00033000011a7983 */ /* 0x000f280000300800 */
[----:B------:R0:W-:Y:S04]  /*101c0*/  STL.64 [R1+0x638], R22 ;  /* 0x0006381601007387 */ /* 0x0001e80000100a00 */
[----:B------:R1:W-:Y:S01]  /*101d0*/  STL.64 [R1+0x370], R10 ;  /* 0x0003700a01007387 */ /* 0x0003e20000100a00 */
[----:B0-----:R-:W-:-:S04]  /*101e0*/  IMAD.WIDE R22, R6, 0x2, R2 ;  /* 0x0000000206167825 */ /* 0x001fc800078e0202 */
[--C-:B-1----:R-:W-:Y:S01]  /*101f0*/  IMAD.WIDE R10, R7, 0x2, R2.reuse ;  /* 0x00000002070a7825 */ /* 0x102fe200078e0202 */
[----:B------:R0:W-:Y:S03]  /*10200*/  STL.64 [R1+0x670], R22 ;  /* 0x0006701601007387 */ /* 0x0001e60000100a00 */
[--C-:B------:R-:W-:Y:S02]  /*10210*/  IMAD.WIDE R6, R27, 0x2, R2.reuse ;  /* 0x000000021b067825 */ /* 0x100fe400078e0202 */
[----:B------:R-:W4:Y:S04]  /*10220*/  LDL.LU R27, [R1+0x32c] ;  /* 0x00032c00011b7983 */ /* 0x000f280000300800 */
[----:B------:R1:W-:Y:S04]  /*10230*/  STL.64 [R1+0x368], R10 ;  /* 0x0003680a01007387 */ /* 0x0003e80000100a00 */
[----:B------:R1:W-:Y:S01]  /*10240*/  STL.64 [R1+0x6a0], R6 ;  /* 0x0006a00601007387 */ /* 0x0003e20000100a00 */
[----:B0-----:R-:W-:-:S04]  /*10250*/  IMAD.WIDE R22, R35, 0x2, R2 ;  /* 0x0000000223167825 */ /* 0x001fc800078e0202 */
[--C-:B-1----:R-:W-:Y:S01]  /*10260*/  IMAD.WIDE R10, R34, 0x2, R2.reuse ;  /* 0x00000002220a7825 */ /* 0x102fe200078e0202 */
[----:B------:R-:W4:Y:S04]  /*10270*/  LDL.LU R6, [R1+0x328] ;  /* 0x0003280001067983 */ /* 0x000f280000300800 */
[----:B------:R-:W4:Y:S04]  /*10280*/  LDL.LU R7, [R1+0x324] ;  /* 0x0003240001077983 */ /* 0x000f280000300800 */
[----:B------:R0:W-:Y:S04]  /*10290*/  STL.64 [R1+0x360], R10 ;  /* 0x0003600a01007387 */ /* 0x0001e80000100a00 */
[----:B------:R-:W4:Y:S01]  /*102a0*/  LDL.LU R34, [R1+0x320] ;  /* 0x0003200001227983 */ /* 0x000f220000300800 */
[----:B------:R-:W-:-:S03]  /*102b0*/  IMAD.WIDE R32, R4, 0x2, R2 ;  /* 0x0000000204207825 */ /* 0x000fc600078e0202 */
[----:B------:R-:W4:Y:S01]  /*102c0*/  LDL.LU R35, [R1+0x31c] ;  /* 0x00031c0001237983 */ /* 0x000f220000300800 */
[----:B0-----:R-:W-:-:S03]  /*102d0*/  IMAD.WIDE R10, R14, 0x2, R2 ;  /* 0x000000020e0a7825 */ /* 0x001fc600078e0202 */
[----:B------:R0:W-:Y:S04]  /*102e0*/  STL.64 [R1+0x6c8], R22 ;  /* 0x0006c81601007387 */ /* 0x0001e80000100a00 */
[----:B------:R1:W-:Y:S04]  /*102f0*/  STL.64 [R1+0x358], R10 ;  /* 0x0003580a01007387 */ /* 0x0003e80000100a00 */
[----:B------:R-:W-:Y:S01]  /*10300*/  STL.64 [R1+0x700], R32 ;  /* 0x0007002001007387 */ /* 0x000fe20000100a00 */
[----:B0-----:R-:W-:-:S03]  /*10310*/  IMAD.WIDE R22, R5, 0x2, R2 ;  /* 0x0000000205167825 */ /* 0x001fc600078e0202 */
[----:B------:R-:W4:Y:S01]  /*10320*/  LDL.LU R4, [R1+0x318] ;  /* 0x0003180001047983 */ /* 0x000f220000300800 */
[----:B-1----:R-:W-:-:S03]  /*10330*/  IMAD.WIDE R10, R8, 0x2, R2 ;  /* 0x00000002080a7825 */ /* 0x002fc600078e0202 */
[----:B------:R-:W-:Y:S04]  /*10340*/  STL.64 [R1+0x350], R22 ;  /* 0x0003501601007387 */ /* 0x000fe80000100a00 */
[----:B------:R-:W4:Y:S04]  /*10350*/  LDL.LU R8, [R1+0x314] ;  /* 0x0003140001087983 */ /* 0x000f280000300800 */
[----:B------:R2:W-:Y:S04]  /*10360*/  STL.64 [R1+0x738], R10 ;  /* 0x0007380a01007387 */ /* 0x0005e80000100a00 */
[----:B------:R-:W4:Y:S01]  /*10370*/  LDL.LU R5, [R1+0x310] ;  /* 0x0003100001057983 */ /* 0x000f220000300800 */
[----:B--2---:R-:W-:-:S03]  /*10380*/  IMAD.WIDE R10, R9, 0x2, R2 ;  /* 0x00000002090a7825 */ /* 0x004fc600078e0202 */
[----:B------:R-:W2:Y:S04]  /*10390*/  LDL.LU R9, [R1+0x30c] ;  /* 0x00030c0001097983 */ /* 0x000ea80000300800 */
[----:B------:R3:W-:Y:S02]  /*103a0*/  STL.64 [R1+0x348], R10 ;  /* 0x0003480a01007387 */ /* 0x0007e40000100a00 */
[--C-:B---3--:R-:W-:Y:S02]  /*103b0*/  IMAD.WIDE R10, R38, 0x2, R2.reuse ;  /* 0x00000002260a7825 */ /* 0x108fe400078e0202 */
[----:B------:R-:W3:Y:S04]  /*103c0*/  LDL.LU R38, [R1+0x308] ;  /* 0x0003080001267983 */ /* 0x000ee80000300800 */
[----:B------:R0:W-:Y:S01]  /*103d0*/  STL.64 [R1+0x768], R10 ;  /* 0x0007680a01007387 */ /* 0x0001e20000100a00 */
[----:B----4-:R-:W-:-:S04]  /*103e0*/  IMAD.WIDE R22, R15, 0x2, R2 ;  /* 0x000000020f167825 */ /* 0x010fc800078e0202 */
[--C-:B------:R-:W-:Y:S01]  /*103f0*/  IMAD.WIDE R14, R12, 0x2, R2.reuse ;  /* 0x000000020c0e7825 */ /* 0x100fe200078e0202 */
[----:B------:R1:W-:Y:S04]  /*10400*/  STL.64 [R1+0x340], R22 ;  /* 0x0003401601007387 */ /* 0x0003e80000100a00 */
[----:B------:R-:W4:Y:S01]  /*10410*/  LDL.LU R33, [R1+0x304] ;  /* 0x0003040001217983 */ /* 0x000f220000300800 */
[----:B0-----:R-:W-:-:S03]  /*10420*/  IMAD.WIDE R10, R39, 0x2, R2 ;  /* 0x00000002270a7825 */ /* 0x001fc600078e0202 */
[----:B------:R-:W-:Y:S04]  /*10430*/  STL.64 [R1+0x790], R14 ;  /* 0x0007900e01007387 */ /* 0x000fe80000100a00 */
[----:B-1----:R-:W4:Y:S04]  /*10440*/  LDL.LU R22, [R1+0x300] ;  /* 0x0003000001167983 */ /* 0x002f280000300800 */
[----:B------:R0:W-:Y:S04]  /*10450*/  STL.64 [R1+0x338], R10 ;  /* 0x0003380a01007387 */ /* 0x0001e80000100a00 */
[----:B------:R-:W4:Y:S04]  /*10460*/  LDL.LU R39, [R1+0x2fc] ;  /* 0x0002fc0001277983 */ /* 0x000f280000300800 */
[----:B------:R-:W4:Y:S04]  /*10470*/  LDL.LU R23, [R1+0x2f8] ;  /* 0x0002f80001177983 */ /* 0x000f280000300800 */
[----:B------:R-:W4:Y:S01]  /*10480*/  LDL.LU R12, [R1+0x2f4] ;  /* 0x0002f400010c7983 */ /* 0x000f220000300800 */
[----:B0-----:R-:W-:-:S05]  /*10490*/  IMAD.WIDE R10, R13, 0x2, R2 ;  /* 0x000000020d0a7825 */ /* 0x001fca00078e0202 */
[----:B------:R0:W-:Y:S04]  /*104a0*/  STL.64 [R1+0x7c8], R10 ;  /* 0x0007c80a01007387 */ /* 0x0001e80000100a00 */
[----:B------:R-:W4:Y:S04]  /*104b0*/  LDL.LU R15, [R1+0x2f0] ;  /* 0x0002f000010f7983 */ /* 0x000f280000300800 */
[----:B------:R-:W4:Y:S01]  /*104c0*/  LDL.LU R13, [R1+0x2ec] ;  /* 0x0002ec00010d7983 */ /* 0x000f220000300800 */
[----:B0-----:R-:W-:-:S05]  /*104d0*/  IMAD.WIDE R10, R26, 0x2, R2 ;  /* 0x000000021a0a7825 */ /* 0x001fca00078e0202 */
[----:B------:R0:W-:Y:S04]  /*104e0*/  STL.64 [R1+0x330], R10 ;  /* 0x0003300a01007387 */ /* 0x0001e80000100a00 */
[----:B------:R-:W4:Y:S01]  /*104f0*/  LDL.LU R26, [R1+0x2e8] ;  /* 0x0002e800011a7983 */ /* 0x000f220000300800 */
[----:B0-----:R-:W-:-:S03]  /*10500*/  IMAD.WIDE R10, R27, 0x2, R2 ;  /* 0x000000021b0a7825 */ /* 0x001fc600078e0202 */
[----:B------:R-:W4:Y:S04]  /*10510*/  LDL.LU R27, [R1+0x2e4] ;  /* 0x0002e400011b7983 */ /* 0x000f280000300800 */
[----:B------:R0:W-:Y:S01]  /*10520*/  STL.64 [R1+0x800], R10 ;  /* 0x0008000a01007387 */ /* 0x0001e20000100a00 */
[----:B------:R-:W-:-:S04]  /*10530*/  IMAD.WIDE R36, R6, 0x2, R2 ;  /* 0x0000000206247825 */ /* 0x000fc800078e0202 */
[--C-:B0-----:R-:W-:Y:S01]  /*10540*/  IMAD.WIDE R10, R7, 0x2, R2.reuse ;  /* 0x00000002070a7825 */ /* 0x101fe200078e0202 */
[----:B------:R0:W-:Y:S04]  /*10550*/  STL.64 [R1+0x328], R36 ;  /* 0x0003282401007387 */ /* 0x0001e80000100a00 */
[----:B------:R-:W4:Y:S04]  /*10560*/  LDL.LU R6, [R1+0x2e0] ;  /* 0x0002e00001067983 */ /* 0x000f280000300800 */
[----:B------:R1:W-:Y:S01]  /*10570*/  STL.64 [R1+0x830], R10 ;  /* 0x0008300a01007387 */ /* 0x0003e20000100a00 */
[----:B0-----:R-:W-:-:S05]  /*10580*/  IMAD.WIDE R36, R34, 0x2, R2 ;  /* 0x0000000222247825 */ /* 0x001fca00078e0202 */
[----:B------:R0:W-:Y:S01]  /*10590*/  STL.64 [R1+0x320], R36 ;  /* 0x0003202401007387 */ /* 0x0001e20000100a00 */
[----:B-1----:R-:W-:-:S03]  /*105a0*/  IMAD.WIDE R10, R35, 0x2, R2 ;  /* 0x00000002230a7825 */ /* 0x002fc600078e0202 */
[----:B------:R-:W4:Y:S04]  /*105b0*/  LDL.LU R14, [R1+0x2dc] ;  /* 0x0002dc00010e7983 */ /* 0x000f280000300800 */
[----:B------:R-:W4:Y:S04]  /*105c0*/  LDL.LU R7, [R1+0x2d8] ;  /* 0x0002d80001077983 */ /* 0x000f280000300800 */
[----:B------:R1:W-:Y:S04]  /*105d0*/  STL.64 [R1+0x858], R10 ;  /* 0x0008580a01007387 */ /* 0x0003e80000100a00 */
[----:B------:R-:W4:Y:S04]  /*105e0*/  LDL.LU R34, [R1+0x2d4] ;  /* 0x0002d40001227983 */ /* 0x000f280000300800 */
[----:B------:R-:W4:Y:S01]  /*105f0*/  LDL.LU R35, [R1+0x2d0] ;  /* 0x0002d00001237983 */ /* 0x000f220000300800 */
[----:B0-----:R-:W-:-:S03]  /*10600*/  IMAD.WIDE R36, R8, 0x2, R2 ;  /* 0x0000000208247825 */ /* 0x001fc600078e0202 */
[----:B------:R-:W4:Y:S01]  /*10610*/  LDL.LU R8, [R1+0x2cc] ;  /* 0x0002cc0001087983 */ /* 0x000f220000300800 */
[----:B-1----:R-:W-:-:S05]  /*10620*/  IMAD.WIDE R10, R4, 0x2, R2 ;  /* 0x00000002040a7825 */ /* 0x002fca00078e0202 */
[----:B------:R0:W-:Y:S04]  /*10630*/  STL.64 [R1+0x318], R10 ;  /* 0x0003180a01007387 */ /* 0x0001e80000100a00 */
[----:B------:R-:W-:Y:S01]  /*10640*/  STL.64 [R1+0x890], R36 ;  /* 0x0008902401007387 */ /* 0x000fe20000100a00 */
[----:B0-----:R-:W-:-:S04]  /*10650*/  IMAD.WIDE R10, R5, 0x2, R2 ;  /* 0x00000002050a7825 */ /* 0x001fc800078e0202 */
[--C-:B--2---:R-:W-:Y:S02]  /*10660*/  IMAD.WIDE R4, R9, 0x2, R2.reuse ;  /* 0x0000000209047825 */ /* 0x104fe400078e0202 */
[----:B------:R-:W2:Y:S04]  /*10670*/  LDL.LU R9, [R1+0x2c8] ;  /* 0x0002c80001097983 */ /* 0x000ea80000300800 */
[----:B------:R3:W-:Y:S04]  /*10680*/  STL.64 [R1+0x310], R10 ;  /* 0x0003100a01007387 */ /* 0x0007e80000100a00 */
[----:B------:R0:W-:Y:S01]  /*10690*/  STL.64 [R1+0x8c8], R4 ;  /* 0x0008c80401007387 */ /* 0x0001e20000100a00 */
[----:B---3--:R-:W-:-:S03]  /*106a0*/  IMAD.WIDE R10, R38, 0x2, R2 ;  /* 0x00000002260a7825 */ /* 0x008fc600078e0202 */
[----:B0-----:R-:W3:Y:S04]  /*106b0*/  LDL.LU R4, [R1+0x2c4] ;  /* 0x0002c40001047983 */ /* 0x001ee80000300800 */
[----:B------:R-:W3:Y:S04]  /*106c0*/  LDL.LU R5, [R1+0x2c0] ;  /* 0x0002c00001057983 */ /* 0x000ee80000300800 */
[----:B------:R0:W-:Y:S04]  /*106d0*/  STL.64 [R1+0x308], R10 ;  /* 0x0003080a01007387 */ /* 0x0001e80000100a00 */
[----:B------:R-:W3:Y:S01]  /*106e0*/  LDL.LU R38, [R1+0x2bc] ;  /* 0x0002bc0001267983 */ /* 0x000ee20000300800 */
[----:B----4-:R-:W-:-:S05]  /*106f0*/  IMAD.WIDE R36, R33, 0x2, R2 ;  /* 0x0000000221247825 */ /* 0x010fca00078e0202 */
[----:B------:R-:W-:Y:S01]  /*10700*/  STL.64 [R1+0x8f8], R36 ;  /* 0x0008f82401007387 */ /* 0x000fe20000100a00 */
[----:B------:R-:W-:-:S04]  /*10710*/  IMAD.WIDE R32, R22, 0x2, R2 ;  /* 0x0000000216207825 */ /* 0x000fc800078e0202 */
[--C-:B0-----:R-:W-:Y:S02]  /*10720*/  IMAD.WIDE R10, R39, 0x2, R2.reuse ;  /* 0x00000002270a7825 */ /* 0x101fe400078e0202 */
[----:B------:R-:W4:Y:S02]  /*10730*/  LDL.LU R39, [R1+0x2b8] ;  /* 0x0002b80001277983 */ /* 0x000f240000300800 */
[--C-:B------:R-:W-:Y:S02]  /*10740*/  IMAD.WIDE R22, R23, 0x2, R2.reuse ;  /* 0x0000000217167825 */ /* 0x100fe400078e0202 */
[----:B------:R0:W-:Y:S04]  /*10750*/  STL.64 [R1+0x300], R32 ;  /* 0x0003002001007387 */ /* 0x0001e80000100a00 */
[----:B------:R1:W-:Y:S01]  /*10760*/  STL.64 [R1+0x920], R10 ;  /* 0x0009200a01007387 */ /* 0x0003e20000100a00 */
[----:B0-----:R-:W-:-:S04]  /*10770*/  IMAD.WIDE R32, R15, 0x2, R2 ;  /* 0x000000020f207825 */ /* 0x001fc800078e0202 */
[--C-:B-1----:R-:W-:Y:S02]  /*10780*/  IMAD.WIDE R10, R12, 0x2, R2.reuse ;  /* 0x000000020c0a7825 */ /* 0x102fe400078e0202 */
[----:B------:R-:W4:Y:S04]  /*10790*/  LDL.LU R12, [R1+0x2b4] ;  /* 0x0002b400010c7983 */ /* 0x000f280000300800 */
[----:B------:R0:W-:Y:S04]  /*107a0*/  STL.64 [R1+0x2f8], R22 ;  /* 0x0002f81601007387 */ /* 0x0001e80000100a00 */
[----:B------:R1:W-:Y:S04]  /*107b0*/  STL.64 [R1+0x958], R10 ;  /* 0x0009580a01007387 */ /* 0x0003e80000100a00 */
[----:B------:R-:W-:Y:S01]  /*107c0*/  STL.64 [R1+0x2f0], R32 ;  /* 0x0002f02001007387 */ /* 0x000fe20000100a00 */
[----:B0-----:R-:W-:-:S03]  /*107d0*/  IMAD.WIDE R22, R26, 0x2, R2 ;  /* 0x000000021a167825 */ /* 0x001fc600078e0202 */
[----:B------:R-:W4:Y:S01]  /*107e0*/  LDL.LU R26, [R1+0x2b0] ;  /* 0x0002b000011a7983 */ /* 0x000f220000300800 */
[----:B-1----:R-:W-:-:S05]  /*107f0*/  IMAD.WIDE R10, R13, 0x2, R2 ;  /* 0x000000020d0a7825 */ /* 0x002fca00078e0202 */
[----:B------:R0:W-:Y:S04]  /*10800*/  STL.64 [R1+0x990], R10 ;  /* 0x0009900a01007387 */ /* 0x0001e80000100a00 */
[----:B------:R1:W-:Y:S01]  /*10810*/  STL.64 [R1+0x2e8], R22 ;  /* 0x0002e81601007387 */ /* 0x0003e20000100a00 */
[----:B0-----:R-:W-:-:S03]  /*10820*/  IMAD.WIDE R10, R27, 0x2, R2 ;  /* 0x000000021b0a7825 */ /* 0x001fc600078e0202 */
[----:B------:R-:W4:Y:S04]  /*10830*/  LDL.LU R27, [R1+0x2ac] ;  /* 0x0002ac00011b7983 */ /* 0x000f280000300800 */
[----:B------:R-:W4:Y:S04]  /*10840*/  LDL.LU R15, [R1+0x2a8] ;  /* 0x0002a800010f7983 */ /* 0x000f280000300800 */
[----:B------:R0:W-:Y:S04]  /*10850*/  STL.64 [R1+0x9c0], R10 ;  /* 0x0009c00a01007387 */ /* 0x0001e80000100a00 */
[----:B------:R-:W4:Y:S01]  /*10860*/  LDL.LU R13, [R1+0x2a4] ;  /* 0x0002a400010d7983 */ /* 0x000f220000300800 */
[----:B-1----:R-:W-:-:S03]  /*10870*/  IMAD.WIDE R22, R6, 0x2, R2 ;  /* 0x0000000206167825 */ /* 0x002fc600078e0202 */
[----:B------:R-:W4:Y:S04]  /*10880*/  LDL.LU R6, [R1+0x2a0] ;  /* 0x0002a00001067983 */ /* 0x000f280000300800 */
[----:B------:R1:W-:Y:S01]  /*10890*/  STL.64 [R1+0x2e0], R22 ;  /* 0x0002e01601007387 */ /* 0x0003e20000100a00 */
[----:B0-----:R-:W-:-:S04]  /*108a0*/  IMAD.WIDE R10, R14, 0x2, R2 ;  /* 0x000000020e0a7825 */ /* 0x001fc800078e0202 */
[--C-:B------:R-:W-:Y:S01]  /*108b0*/  IMAD.WIDE R32, R7, 0x2, R2.reuse ;  /* 0x0000000207207825 */ /* 0x100fe200078e0202 */
[----:B------:R0:W-:Y:S04]  /*108c0*/  STL.64 [R1+0x9e8], R10 ;  /* 0x0009e80a01007387 */ /* 0x0001e80000100a00 */
[----:B------:R-:W-:Y:S01]  /*108d0*/  STL.64 [R1+0x2d8], R32 ;  /* 0x0002d82001007387 */ /* 0x000fe20000100a00 */
[----:B-1----:R-:W-:-:S03]  /*108e0*/  IMAD.WIDE R22, R34, 0x2, R2 ;  /* 0x0000000222167825 */ /* 0x002fc600078e0202 */
[----:B------:R-:W4:Y:S01]  /*108f0*/  LDL.LU R7, [R1+0x294] ;  /* 0x0002940001077983 */ /* 0x000f220000300800 */
[----:B0-----:R-:W-:-:S03]  /*10900*/  IMAD.WIDE R10, R35, 0x2, R2 ;  /* 0x00000002230a7825 */ /* 0x001fc600078e0202 */
[----:B------:R-:W-:Y:S04]  /*10910*/  STL.64 [R1+0xa20], R22 ;  /* 0x000a201601007387 */ /* 0x000fe80000100a00 */
[----:B------:R-:W4:Y:S04]  /*10920*/  LDL.LU R34, [R1+0x290] ;  /* 0x0002900001227983 */ /* 0x000f280000300800 */
[----:B------:R0:W-:Y:S04]  /*10930*/  STL.64 [R1+0x2d0], R10 ;  /* 0x0002d00a01007387 */ /* 0x0001e80000100a00 */
[----:B------:R-:W4:Y:S01]  /*10940*/  LDL.LU R35, [R1+0x28c] ;  /* 0x00028c0001237983 */ /* 0x000f220000300800 */
[----:B0-----:R-:W-:-:S03]  /*10950*/  IMAD.WIDE R10, R8, 0x2, R2 ;  /* 0x00000002080a7825 */ /* 0x001fc600078e0202 */
[----:B------:R-:W4:Y:S04]  /*10960*/  LDL.LU R8, [R1+0x288] ;  /* 0x0002880001087983 */ /* 0x000f280000300800 */
[----:B------:R2:W-:Y:S02]  /*10970*/  STL.64 [R1+0xa58], R10 ;  /* 0x000a580a01007387 */ /* 0x0005e40000100a00 */
[--C-:B--2---:R-:W-:Y:S02]  /*10980*/  IMAD.WIDE R10, R9, 0x2, R2.reuse ;  /* 0x00000002090a7825 */ /* 0x104fe400078e0202 */
[----:B------:R-:W2:Y:S04]  /*10990*/  LDL.LU R9, [R1+0x284] ;  /* 0x0002840001097983 */ /* 0x000ea80000300800 */
[----:B------:R0:W-:Y:S01]  /*109a0*/  STL.64 [R1+0x2c8], R10 ;  /* 0x0002c80a01007387 */ /* 0x0001e20000100a00 */
[----:B---3--:R-:W-:-:S04]  /*109b0*/  IMAD.WIDE R22, R4, 0x2, R2 ;  /* 0x0000000204167825 */ /* 0x008fc800078e0202 */
[--C-:B------:R-:W-:Y:S01]  /*109c0*/  IMAD.WIDE R4, R5, 0x2, R2.reuse ;  /* 0x0000000205047825 */ /* 0x100fe200078e0202 */
[----:B------:R1:W-:Y:S03]  /*109d0*/  STL.64 [R1+0xa88], R22 ;  /* 0x000a881601007387 */ /* 0x0003e60000100a00 */
[--C-:B0-----:R-:W-:Y:S01]  /*109e0*/  IMAD.WIDE R10, R38, 0x2, R2.reuse ;  /* 0x00000002260a7825 */ /* 0x101fe200078e0202 */
[----:B-1----:R-:W3:Y:S04]  /*109f0*/  LDL.LU R23, [R1+0x278] ;  /* 0x0002780001177983 */ /* 0x002ee80000300800 */
[----:B------:R0:W-:Y:S04]  /*10a00*/  STL.64 [R1+0x2c0], R4 ;  /* 0x0002c00401007387 */ /* 0x0001e80000100a00 */
[----:B0-----:R-:W3:Y:S04]  /*10a10*/  LDL.LU R4, [R1+0x274] ;  /* 0x0002740001047983 */ /* 0x001ee80000300800 */
[----:B------:R4:W-:Y:S04]  /*10a20*/  STL.64 [R1+0xab0], R10 ;  /* 0x000ab00a01007387 */ /* 0x0009e80000100a00 */
[----:B------:R-:W3:Y:S01]  /*10a30*/  LDL.LU R38, [R1+0x270] ;  /* 0x0002700001267983 */ /* 0x000ee20000300800 */
[----:B----4-:R-:W-:-:S03]  /*10a40*/  IMAD.WIDE R10, R39, 0x2, R2 ;  /* 0x00000002270a7825 */ /* 0x010fc600078e0202 */
[----:B------:R-:W4:Y:S04]  /*10a50*/  LDL.LU R39, [R1+0x26c] ;  /* 0x00026c0001277983 */ /* 0x000f280000300800 */
[----:B------:R-:W4:Y:S04]  /*10a60*/  LDL.LU R5, [R1+0x268] ;  /* 0x0002680001057983 */ /* 0x000f280000300800 */
[----:B------:R0:W-:Y:S04]  /*10a70*/  STL.64 [R1+0x2b8], R10 ;  /* 0x0002b80a01007387 */ /* 0x0001e80000100a00 */
[----:B------:R-:W4:Y:S04]  /*10a80*/  LDL.LU R37, [R1+0x264] ;  /* 0x0002640001257983 */ /* 0x000f280000300800 */
[----:B------:R-:W4:Y:S01]  /*10a90*/  LDL.LU R32, [R1+0x260] ;  /* 0x0002600001207983 */ /* 0x000f220000300800 */
[----:B0-----:R-:W-:-:S05]  /*10aa0*/  IMAD.WIDE R10, R12, 0x2, R2 ;  /* 0x000000020c0a7825 */ /* 0x001fca00078e0202 */
[----:B------:R0:W-:Y:S04]  /*10ab0*/  STL.64 [R1+0xae8], R10 ;  /* 0x000ae80a01007387 */ /* 0x0001e80000100a00 */
[----:B------:R-:W4:Y:S01]  /*10ac0*/  LDL.LU R33, [R1+0x25c] ;  /* 0x00025c0001217983 */ /* 0x000f220000300800 */
[----:B0-----:R-:W-:-:S05]  /*10ad0*/  IMAD.WIDE R10, R26, 0x2, R2 ;  /* 0x000000021a0a7825 */ /* 0x001fca00078e0202 */
[----:B------:R0:W-:Y:S01]  /*10ae0*/  STL.64 [R1+0x2b0], R10 ;  /* 0x0002b00a01007387 */ /* 0x0001e20000100a00 */
[----:B------:R-:W-:-:S03]  /*10af0*/  IMAD.WIDE R26, R27, 0x2, R2 ;  /* 0x000000021b1a7825 */ /* 0x000fc600078e0202 */
[----:B0-----:R-:W4:Y:S04]  /*10b00*/  LDL.LU.64 R10, [R1+0x30a8] ;  /* 0x0030a800010a7983 */ /* 0x001f280000300a00 */
[----:B------:R-:W4:Y:S04]  /*10b10*/  LDL.LU R12, [R1+0x258] ;  /* 0x00025800010c7983 */ /* 0x000f280000300800 */
[----:B------:R0:W-:Y:S04]  /*10b20*/  STL.64 [R1+0xb20], R26 ;  /* 0x000b201a01007387 */ /* 0x0001e80000100a00 */
[----:B0-----:R-:W2:Y:S01]  /*10b30*/  LDL.LU.64 R26, [R1+0x30a0] ;  /* 0x0030a000011a7983 */ /* 0x001ea20000300a00 */
[----:B------:R-:W-:-:S05]  /*10b40*/  IMAD.WIDE R14, R15, 0x2, R2 ;  /* 0x000000020f0e7825 */ /* 0x000fca00078e0202 */
[----:B------:R0:W-:Y:S02]  /*10b50*/  STL.64 [R1+0x2a8], R14 ;  /* 0x0002a80e01007387 */ /* 0x0001e40000100a00 */
[--C-:B0-----:R-:W-:Y:S02]  /*10b60*/  IMAD.WIDE R14, R13, 0x2, R2.reuse ;  /* 0x000000020d0e7825 */ /* 0x101fe400078e0202 */
[----:B------:R-:W4:Y:S04]  /*10b70*/  LDL.LU R13, [R1+0x42c] ;  /* 0x00042c00010d7983 */ /* 0x000f280000300800 */
[----:B------:R0:W-:Y:S02]  /*10b80*/  STL.64 [R1+0xb50], R14 ;  /* 0x000b500e01007387 */ /* 0x0001e40000100a00 */
[----:B0-----:R-:W-:-:S05]  /*10b90*/  IMAD.WIDE R14, R6, 0x2, R2 ;  /* 0x00000002060e7825 */ /* 0x001fca00078e0202 */
[----:B------:R2:W-:Y:S01]  /*10ba0*/  STL.64 [R1+0x2a0], R14 ;  /* 0x0002a00e01007387 */ /* 0x0005e20000100a00 */
[----:B------:R-:W-:-:S04]  /*10bb0*/  IMAD.WIDE R6, R7, 0x2, R2 ;  /* 0x0000000207067825 */ /* 0x000fc800078e0202 */
[----:B--2---:R-:W-:-:S04]  /*10bc0*/  IMAD.WIDE R14, R26, 0x2, R2 ;  /* 0x000000021a0e7825 */ /* 0x004fc800078e0202 */
[--C-:B------:R-:W-:Y:S01]  /*10bd0*/  IMAD.WIDE R26, R27, 0x2, R2.reuse ;  /* 0x000000021b1a7825 */ /* 0x100fe200078e0202 */
[----:B------:R0:W-:Y:S04]  /*10be0*/  STL.64 [R1+0xb78], R14 ;  /* 0x000b780e01007387 */ /* 0x0001e80000100a00 */
[----:B0-----:R-:W2:Y:S04]  /*10bf0*/  LDL.LU.64 R14, [R1+0x248] ;  /* 0x00024800010e7983 */ /* 0x001ea80000300a00 */
[----:B------:R0:W-:Y:S04]  /*10c00*/  STL.64 [R1+0x298], R26 ;  /* 0x0002981a01007387 */ /* 0x0001e80000100a00 */
[----:B0-----:R-:W2:Y:S04]  /*10c10*/  LDL.LU.64 R26, [R1+0x1f0] ;  /* 0x0001f000011a7983 */ /* 0x001ea80000300a00 */
[----:B------:R0:W-:Y:S02]  /*10c20*/  STL.64 [R1+0xbb0], R6 ;  /* 0x000bb00601007387 */ /* 0x0001e40000100a00 */
[----:B0-----:R-:W-:-:S04]  /*10c30*/  IMAD.WIDE R6, R34, 0x2, R2 ;  /* 0x0000000222067825 */ /* 0x001fc800078e0202 */
[--C-:B------:R-:W-:Y:S01]  /*10c40*/  IMAD.WIDE R34, R35, 0x2, R2.reuse ;  /* 0x0000000223227825 */ /* 0x100fe200078e0202 */
[----:B------:R0:W-:Y:S04]  /*10c50*/  STL.64 [R1+0x290], R6 ;  /* 0x0002900601007387 */ /* 0x0001e80000100a00 */
[----:B0-----:R-:W2:Y:S04]  /*10c60*/  LDL.LU.64 R6, [R1+0x178] ;  /* 0x0001780001067983 */ /* 0x001ea80000300a00 */
[----:B------:R0:W-:Y:S02]  /*10c70*/  STL.64 [R1+0xbe8], R34 ;  /* 0x000be82201007387 */ /* 0x0001e40000100a00 */
[----:B0-----:R-:W-:-:S04]  /*10c80*/  IMAD.WIDE R34, R8, 0x2, R2 ;  /* 0x0000000208227825 */ /* 0x001fc800078e0202 */
[--C-:B------:R-:W-:Y:S01]  /*10c90*/  IMAD.WIDE R8, R9, 0x2, R2.reuse ;  /* 0x0000000209087825 */ /* 0x100fe200078e0202 */
[----:B------:R0:W-:Y:S04]  /*10ca0*/  STL.64 [R1+0x288], R34 ;  /* 0x0002882201007387 */ /* 0x0001e80000100a00 */
[----:B0-----:R-:W2:Y:S04]  /*10cb0*/  LDL.LU.64 R34, [R1+0xb8] ;  /* 0x0000b80001227983 */ /* 0x001ea80000300a00 */
[----:B------:R0:W-:Y:S04]  /*10cc0*/  STL.64 [R1+0xc18], R8 ;  /* 0x000c180801007387 */ /* 0x0001e80000100a00 */
[----:B0-----:R-:W3:Y:S02]  /*10cd0*/  LDL.LU R8, [R1+0x309c] ;  /* 0x00309c0001087983 */ /* 0x001ee40000300800 */
[----:B---3--:R-:W-:-:S05]  /*10ce0*/  IMAD.WIDE R8, R8, 0x2, R2 ;  /* 0x0000000208087825 */ /* 0x008fca00078e0202 */
[----:B------:R0:W-:Y:S04]  /*10cf0*/  STL.64 [R1+0x280], R8 ;  /* 0x0002800801007387 */ /* 0x0001e80000100a00 */
[----:B0-----:R-:W3:Y:S01]  /*10d00*/  LDL.LU R9, [R1+0x3098] ;  /* 0x0030980001097983 */ /* 0x001ee20000300800 */
[----:B------:R-:W-:-:S04]  /*10d10*/  IMAD.WIDE R22, R23, 0x2, R2 ;  /* 0x0000000217167825 */ /* 0x000fc800078e0202 */
[----:B---3--:R-:W-:-:S05]  /*10d20*/  IMAD.WIDE R8, R9, 0x2, R2 ;  /* 0x0000000209087825 */ /* 0x008fca00078e0202 */
[----:B------:R0:W-:Y:S04]  /*10d30*/  STL.64 [R1+0xc48], R8 ;  /* 0x000c480801007387 */ /* 0x0001e80000100a00 */
[----:B0-----:R-:W3:Y:S04]  /*10d40*/  LDL.LU.64 R8, [R1+0x240] ;  /* 0x0002400001087983 */ /* 0x001ee80000300a00 */
[----:B------:R0:W-:Y:S02]  /*10d50*/  STL.64 [R1+0x278], R22 ;  /* 0x0002781601007387 */ /* 0x0001e40000100a00 */
[----:B0-----:R-:W-:-:S05]  /*10d60*/  IMAD.WIDE R22, R4, 0x2, R2 ;  /* 0x0000000204167825 */ /* 0x001fca00078e0202 */
[----:B------:R0:W-:Y:S02]  /*10d70*/  STL.64 [R1+0xc88], R22 ;  /* 0x000c881601007387 */ /* 0x0001e40000100a00 */
[----:B0-----:R-:W-:-:S04]  /*10d80*/  IMAD.WIDE R22, R38, 0x2, R2 ;  /* 0x0000000226167825 */ /* 0x001fc800078e0202 */
[--C-:B----4-:R-:W-:Y:S01]  /*10d90*/  IMAD.WIDE R38, R39, 0x2, R2.reuse ;  /* 0x0000000227267825 */ /* 0x110fe200078e0202 */
[----:B------:R0:W-:Y:S04]  /*10da0*/  STL.64 [R1+0x270], R22 ;  /* 0x0002701601007387 */ /* 0x0001e80000100a00 */
[----:B0-----:R-:W4:Y:S04]  /*10db0*/  LDL.LU.64 R22, [R1+0x1e8] ;  /* 0x0001e80001167983 */ /* 0x001f280000300a00 */
[----:B------:R0:W-:Y:S04]  /*10dc0*/  STL.64 [R1+0xcc0], R38 ;  /* 0x000cc02601007387 */ /* 0x0001e80000100a00 */
[----:B0-----:R-:W2:Y:S01]  /*10dd0*/  LDL.LU.64 R38, [R1+0x3090] ;  /* 0x0030900001267983 */ /* 0x001ea20000300a00 */
[----:B------:R-:W-:-:S05]  /*10de0*/  IMAD.WIDE R4, R5, 0x2, R2 ;  /* 0x0000000205047825 */ /* 0x000fca00078e0202 */
[----:B------:R0:W-:Y:S04]  /*10df0*/  STL.64 [R1+0x268], R4 ;  /* 0x0002680401007387 */ /* 0x0001e80000100a00 */
[----:B0-----:R-:W4:Y:S01]  /*10e00*/  LDL.LU.64 R4, [R1+0x170] ;  /* 0x0001700001047983 */ /* 0x001f220000300a00 */
[----:B------:R-:W-:-:S05]  /*10e10*/  IMAD.WIDE R36, R37, 0x2, R2 ;  /* 0x0000000225247825 */ /* 0x000fca00078e0202 */
[----:B------:R0:W-:Y:S02]  /*10e20*/  STL.64 [R1+0xcf0], R36 ;  /* 0x000cf02401007387 */ /* 0x0001e40000100a00 */
[----:B0-----:R-:W-:-:S05]  /*10e30*/  IMAD.WIDE R36, R32, 0x2, R2 ;  /* 0x0000000220247825 */ /* 0x001fca00078e0202 */
[----:B------:R0:W-:Y:S02]  /*10e40*/  STL.64 [R1+0x260], R36 ;  /* 0x0002602401007387 */ /* 0x0001e40000100a00 */
[--C-:B0-----:R-:W-:Y:S02]  /*10e50*/  IMAD.WIDE R36, R33, 0x2, R2.reuse ;  /* 0x0000000221247825 */ /* 0x101fe400078e0202 */
[----:B------:R-:W4:Y:S04]  /*10e60*/  LDL.LU.64 R32, [R1+0x238] ;  /* 0x0002380001207983 */ /* 0x000f280000300a00 */
[----:B------:R0:W-:Y:S02]  /*10e70*/  STL.64 [R1+0xd18], R36 ;  /* 0x000d182401007387 */ /* 0x0001e40000100a00 */
[----:B0-----:R-:W-:-:S05]  /*10e80*/  IMAD.WIDE R36, R12, 0x2, R2 ;  /* 0x000000020c247825 */ /* 0x001fca00078e0202 */
[----:B------:R2:W-:Y:S01]  /*10e90*/  STL.64 [R1+0x258], R36 ;  /* 0x0002582401007387 */ /* 0x0005e20000100a00 */
[----:B------:R-:W-:-:S04]  /*10ea0*/  IMAD.WIDE R30, R58, 0x2, R2 ;  /* 0x000000023a1e7825 */ /* 0x000fc800078e0202 */
        /* <DEDUP_REMOVED lines=16> */
[----:B--2---:R-:W-:-:S05]  /*10fb0*/  IMAD.WIDE R36, R38, 0x2, R2 ;  /* 0x0000000226247825 */ /* 0x004fca00078e0202 */
[----:B------:R0:W-:Y:S02]  /*10fc0*/  STL.64 [R1+0xd50], R36 ;  /* 0x000d502401007387 */ /* 0x0001e40000100a00 */
[--C-:B0-----:R-:W-:Y:S02]  /*10fd0*/  IMAD.WIDE R36, R39, 0x2, R2.reuse ;  /* 0x0000000227247825 */ /* 0x101fe400078e0202 */
[----:B------:R-:W2:Y:S04]  /*10fe0*/  LDL.LU.64 R38, [R1+0x1e0] ;  /* 0x0001e00001267983 */ /* 0x000ea80000300a00 */
[----:B------:R0:W-:Y:S02]  /*10ff0*/  STL.64 [R1+0x250], R36 ;  /* 0x0002502401007387 */ /* 0x0001e40000100a00 */
[----:B0-----:R-:W-:-:S02]  /*11000*/  IMAD.WIDE R36, R13, 0x2, R2 ;  /* 0x000000020d247825 */ /* 0x001fc400078e0202 */
[----:B------:R-:W2:Y:S02]  /*11010*/  LDL.LU.64 R12, [R1+0x168] ;  /* 0x00016800010c7983 */ /* 0x000ea40000300a00 */
[----:B------:R-:W-:Y:S02]  /*11020*/  IMAD.WIDE R2, R0, 0x2, R2 ;  /* 0x0000000200027825 */ /* 0x000fe400078e0202 */
[----:B------:R-:W-:Y:S02]  /*11030*/  STL.64 [R1+0x428], R36 ;  /* 0x0004282401007387 */ /* 0x000fe40000100a00 */
[----:B------:R-:W-:Y:S02]  /*11040*/  IMAD.MOV.U32 R0, RZ, RZ, R15 ;  /* 0x000000ffff007224 */ /* 0x000fe400078e000f */
[----:B------:R0:W-:Y:S04]  /*11050*/  STL [R1+0x2f5c], R14 ;  /* 0x002f5c0e01007387 */ /* 0x0001e80000100800 */
[----:B------:R-:W-:Y:S04]  /*11060*/  STL [R1+0x2f58], R26 ;  /* 0x002f581a01007387 */ /* 0x000fe80000100800 */
[----:B------:R1:W-:Y:S04]  /*11070*/  STL [R1+0x2f54], R0 ;  /* 0x002f540001007387 */ /* 0x0003e80000100800 */
[----:B0-----:R-:W2:Y:S01]  /*11080*/  LDL.LU.64 R14, [R1+0x230] ;  /* 0x00023000010e7983 */ /* 0x001ea20000300a00 */
[----:B-1----:R-:W-:-:S03]  /*11090*/  IMAD.MOV.U32 R0, RZ, RZ, R27 ;  /* 0x000000ffff007224 */ /* 0x002fc600078e001b */
[----:B------:R-:W-:Y:S04]  /*110a0*/  STL [R1+0x2f50], R6 ;  /* 0x002f500601007387 */ /* 0x000fe80000100800 */
[----:B------:R0:W-:Y:S04]  /*110b0*/  STL [R1+0x2f4c], R0 ;  /* 0x002f4c0001007387 */ /* 0x0001e80000100800 */
[----:B------:R-:W2:Y:S01]  /*110c0*/  LDL.LU.64 R26, [R1+0x1d8] ;  /* 0x0001d800011a7983 */ /* 0x000ea20000300a00 */
[----:B0-----:R-:W-:-:S03]  /*110d0*/  IMAD.MOV.U32 R0, RZ, RZ, R7 ;  /* 0x000000ffff007224 */ /* 0x001fc600078e0007 */
[----:B------:R-:W-:Y:S04]  /*110e0*/  STL [R1+0x2f48], R34 ;  /* 0x002f482201007387 */ /* 0x000fe80000100800 */
[----:B------:R0:W-:Y:S04]  /*110f0*/  STL [R1+0x2f44], R0 ;  /* 0x002f440001007387 */ /* 0x0001e80000100800 */
[----:B------:R-:W2:Y:S01]  /*11100*/  LDL.LU.64 R6, [R1+0x160] ;  /* 0x0001600001067983 */ /* 0x000ea20000300a00 */
[----:B0-----:R-:W-:-:S03]  /*11110*/  IMAD.MOV.U32 R0, RZ, RZ, R35 ;  /* 0x000000ffff007224 */ /* 0x001fc600078e0023 */
[----:B------:R-:W2:Y:S04]  /*11120*/  LDL.LU.64 R34, [R1+0xa0] ;  /* 0x0000a00001227983 */ /* 0x000ea80000300a00 */
[----:B------:R0:W-:Y:S04]  /*11130*/  STL [R1+0x2f3c], R0 ;  /* 0x002f3c0001007387 */ /* 0x0001e80000100800 */
[----:B---3--:R1:W-:Y:S04]  /*11140*/  STL [R1+0x2f40], R8 ;  /* 0x002f400801007387 */ /* 0x0083e80000100800 */
[----:B------:R-:W3:Y:S01]  /*11150*/  LDL.LU.64 R36, [R1+0x228] ;  /* 0x0002280001247983 */ /* 0x000ee20000300a00 */
[----:B0-----:R-:W-:-:S03]  /*11160*/  IMAD.MOV.U32 R0, RZ, RZ, R9 ;  /* 0x000000ffff007224 */ /* 0x001fc600078e0009 */
[----:B-1----:R-:W3:Y:S04]  /*11170*/  LDL.LU.64 R8, [R1+0x1d0] ;  /* 0x0001d00001087983 */ /* 0x002ee80000300a00 */
[----:B------:R0:W-:Y:S04]  /*11180*/  STL [R1+0x2f34], R0 ;  /* 0x002f340001007387 */ /* 0x0001e80000100800 */
[----:B----4-:R1:W-:Y:S01]  /*11190*/  STL [R1+0x2f38], R22 ;  /* 0x002f381601007387 */ /* 0x0103e20000100800 */
[----:B0-----:R-:W-:-:S03]  /*111a0*/  IMAD.MOV.U32 R0, RZ, RZ, R23 ;  /* 0x000000ffff007224 */ /* 0x001fc600078e0017 */
[----:B-1----:R-:W4:Y:S04]  /*111b0*/  LDL.LU.64 R22, [R1+0x158] ;  /* 0x0001580001167983 */ /* 0x002f280000300a00 */
[----:B------:R0:W-:Y:S04]  /*111c0*/  STL [R1+0x2f2c], R0 ;  /* 0x002f2c0001007387 */ /* 0x0001e80000100800 */
[----:B------:R1:W-:Y:S01]  /*111d0*/  STL [R1+0x2f30], R4 ;  /* 0x002f300401007387 */ /* 0x0003e20000100800 */
[----:B0-----:R-:W-:-:S03]  /*111e0*/  IMAD.MOV.U32 R0, RZ, RZ, R5 ;  /* 0x000000ffff007224 */ /* 0x001fc600078e0005 */
[----:B-1----:R-:W2:Y:S04]  /*111f0*/  LDL.LU.64 R4, [R1+0x3088] ;  /* 0x0030880001047983 */ /* 0x002ea80000300a00 */
[----:B--2---:R-:W-:Y:S04]  /*11200*/  STL [R1+0x2f28], R4 ;  /* 0x002f280401007387 */ /* 0x004fe80000100800 */
[----:B------:R0:W-:Y:S04]  /*11210*/  STL [R1+0x2f24], R0 ;  /* 0x002f240001007387 */ /* 0x0001e80000100800 */
[----:B------:R-:W-:Y:S01]  /*11220*/  STL [R1+0x2f20], R32 ;  /* 0x002f202001007387 */ /* 0x000fe20000100800 */
[----:B0-----:R-:W-:-:S05]  /*11230*/  IMAD.MOV.U32 R0, RZ, RZ, R5 ;  /* 0x000000ffff007224 */ /* 0x001fca00078e0005 */
[----:B------:R0:W-:Y:S04]  /*11240*/  STL [R1+0x2f1c], R0 ;  /* 0x002f1c0001007387 */ /* 0x0001e80000100800 */
[----:B------:R-:W2:Y:S01]  /*11250*/  LDL.LU.64 R4, [R1+0x220] ;  /* 0x0002200001047983 */ /* 0x000ea20000300a00 */
[----:B0-----:R-:W-:-:S03]  /*11260*/  IMAD.MOV.U32 R0, RZ, RZ, R33 ;  /* 0x000000ffff007224 */ /* 0x001fc600078e0021 */
[----:B------:R-:W2:Y:S04]  /*11270*/  LDL.LU.64 R32, [R1+0x1c8] ;  /* 0x0001c80001207983 */ /* 0x000ea80000300a00 */
[----:B------:R0:W-:Y:S04]  /*11280*/  STL [R1+0x2f14], R0 ;  /* 0x002f140001007387 */ /* 0x0001e80000100800 */
[----:B------:R1:W-:Y:S01]  /*11290*/  STL [R1+0x2f18], R38 ;  /* 0x002f182601007387 */ /* 0x0003e20000100800 */
[----:B0-----:R-:W-:-:S03]  /*112a0*/  IMAD.MOV.U32 R0, RZ, RZ, R39 ;  /* 0x000000ffff007224 */ /* 0x001fc600078e0027 */
[----:B-1----:R-:W2:Y:S04]  /*112b0*/  LDL.LU.64 R38, [R1+0x150] ;  /* 0x0001500001267983 */ /* 0x002ea80000300a00 */
[----:B------:R0:W-:Y:S04]  /*112c0*/  STL [R1+0x2f0c], R0 ;  /* 0x002f0c0001007387 */ /* 0x0001e80000100800 */
[----:B------:R1:W-:Y:S01]  /*112d0*/  STL [R1+0x2f10], R12 ;  /* 0x002f100c01007387 */ /* 0x0003e20000100800 */
[----:B0-----:R-:W-:-:S03]  /*112e0*/  IMAD.MOV.U32 R0, RZ, RZ, R13 ;  /* 0x000000ffff007224 */ /* 0x001fc600078e000d */
[----:B-1----:R-:W3:Y:S04]  /*112f0*/  LDL.LU.64 R12, [R1+0x3080] ;  /* 0x00308000010c7983 */ /* 0x002ee80000300a00 */
[----:B---3--:R-:W-:Y:S04]  /*11300*/  STL [R1+0x2f08], R12 ;  /* 0x002f080c01007387 */ /* 0x008fe80000100800 */
[----:B------:R0:W-:Y:S04]  /*11310*/  STL [R1+0x2f04], R0 ;  /* 0x002f040001007387 */ /* 0x0001e80000100800 */
[----:B------:R-:W-:Y:S01]  /*11320*/  STL [R1+0x2f00], R14 ;  /* 0x002f000e01007387 */ /* 0x000fe20000100800 */
[----:B0-----:R-:W-:-:S05]  /*11330*/  IMAD.MOV.U32 R0, RZ, RZ, R13 ;  /* 0x000000ffff007224 */ /* 0x001fca00078e000d */
[----:B------:R0:W-:Y:S04]  /*11340*/  STL [R1+0x2efc], R0 ;  /* 0x002efc0001007387 */ /* 0x0001e80000100800 */
[----:B------:R-:W3:Y:S01]  /*11350*/  LDL.LU.64 R12, [R1+0x218] ;  /* 0x00021800010c7983 */ /* 0x000ee20000300a00 */
[----:B0-----:R-:W-:-:S03]  /*11360*/  IMAD.MOV.U32 R0, RZ, RZ, R15 ;  /* 0x000000ffff007224 */ /* 0x001fc600078e000f */
[----:B------:R-:W3:Y:S04]  /*11370*/  LDL.LU.64 R14, [R1+0x3078] ;  /* 0x00307800010e7983 */ /* 0x000ee80000300a00 */
[----:B------:R-:W-:Y:S04]  /*11380*/  STL [R1+0x2ef8], R26 ;  /* 0x002ef81a01007387 */ /* 0x000fe80000100800 */
[----:B------:R0:W-:Y:S02]  /*11390*/  STL [R1+0x2ef4], R0 ;  /* 0x002ef40001007387 */ /* 0x0001e40000100800 */
[----:B0-----:R-:W-:-:S02]  /*113a0*/  IMAD.MOV.U32 R0, RZ, RZ, R27 ;  /* 0x000000ffff007224 */ /* 0x001fc400078e001b */
[----:B------:R-:W3:Y:S04]  /*113b0*/  LDL.LU.64 R26, [R1+0x1c0] ;  /* 0x0001c000011a7983 */ /* 0x000ee80000300a00 */
[----:B------:R0:W-:Y:S04]  /*113c0*/  STL [R1+0x2eec], R0 ;  /* 0x002eec0001007387 */ /* 0x0001e80000100800 */
[----:B------:R1:W-:Y:S01]  /*113d0*/  STL [R1+0x2ef0], R6 ;  /* 0x002ef00601007387 */ /* 0x0003e20000100800 */
[----:B0-----:R-:W-:-:S03]  /*113e0*/  IMAD.MOV.U32 R0, RZ, RZ, R7 ;  /* 0x000000ffff007224 */ /* 0x001fc600078e0007 */
[----:B-1----:R-:W3:Y:S04]  /*113f0*/  LDL.LU.64 R6, [R1+0x3070] ;  /* 0x0030700001067983 */ /* 0x002ee80000300a00 */
[----:B------:R-:W-:Y:S04]  /*11400*/  STL [R1+0x2ee8], R34 ;  /* 0x002ee82201007387 */ /* 0x000fe80000100800 */
[----:B------:R0:W-:Y:S02]  /*11410*/  STL [R1+0x2ee4], R0 ;  /* 0x002ee40001007387 */ /* 0x0001e40000100800 */
[----:B0-----:R-:W-:-:S02]  /*11420*/  IMAD.MOV.U32 R0, RZ, RZ, R35 ;  /* 0x000000ffff007224 */ /* 0x001fc400078e0023 */
[----:B------:R-:W2:Y:S04]  /*11430*/  LDL.LU.64 R34, [R1+0x3068] ;  /* 0x0030680001227983 */ /* 0x000ea80000300a00 */
[----:B------:R-:W-:Y:S04]  /*11440*/  STL [R1+0x2ee0], R36 ;  /* 0x002ee02401007387 */ /* 0x000fe80000100800 */
[----:B------:R0:W-:Y:S04]  /*11450*/  STL [R1+0x2edc], R0 ;  /* 0x002edc0001007387 */ /* 0x0001e80000100800 */
[----:B------:R-:W-:Y:S01]  /*11460*/  STL [R1+0x2ed8], R8 ;  /* 0x002ed80801007387 */ /* 0x000fe20000100800 */
[----:B0-----:R-:W-:-:S05]  /*11470*/  IMAD.MOV.U32 R0, RZ, RZ, R37 ;  /* 0x000000ffff007224 */ /* 0x001fca00078e0025 */
[----:B------:R0:W-:Y:S04]  /*11480*/  STL [R1+0x2ed4], R0 ;  /* 0x002ed40001007387 */ /* 0x0001e80000100800 */
[----:B------:R-:W3:Y:S01]  /*11490*/  LDL.LU.64 R36, [R1+0x210] ;  /* 0x0002100001247983 */ /* 0x000ee20000300a00 */
[----:B0-----:R-:W-:-:S03]  /*114a0*/  IMAD.MOV.U32 R0, RZ, RZ, R9 ;  /* 0x000000ffff007224 */ /* 0x001fc600078e0009 */
[----:B----4-:R-:W-:Y:S04]  /*114b0*/  STL [R1+0x2ed0], R22 ;  /* 0x002ed01601007387 */ /* 0x010fe80000100800 */
[----:B------:R0:W-:Y:S04]  /*114c0*/  STL [R1+0x2ecc], R0 ;  /* 0x002ecc0001007387 */ /* 0x0001e80000100800 */
[----:B------:R-:W4:Y:S01]  /*114d0*/  LDL.LU.64 R8, [R1+0x1b8] ;  /* 0x0001b80001087983 */ /* 0x000f220000300a00 */
[----:B0-----:R-:W-:-:S03]  /*114e0*/  IMAD.MOV.U32 R0, RZ, RZ, R23 ;  /* 0x000000ffff007224 */ /* 0x001fc600078e0017 */
[----:B--2---:R-:W-:Y:S04]  /*114f0*/  STL [R1+0x2ec8], R34 ;  /* 0x002ec82201007387 */ /* 0x004fe80000100800 */
[----:B------:R0:W-:Y:S04]  /*11500*/  STL [R1+0x2ec4], R0 ;  /* 0x002ec40001007387 */ /* 0x0001e80000100800 */
[----:B------:R-:W2:Y:S01]  /*11510*/  LDL.LU.64 R22, [R1+0x140] ;  /* 0x0001400001167983 */ /* 0x000ea20000300a00 */
[----:B0-----:R-:W-:-:S03]  /*11520*/  IMAD.MOV.U32 R0, RZ, RZ, R35 ;  /* 0x000000ffff007224 */ /* 0x001fc600078e0023 */
[----:B------:R-:W4:Y:S04]  /*11530*/  LDL.LU.64 R34, [R1+0x3060] ;  /* 0x0030600001227983 */ /* 0x000f280000300a00 */
[----:B------:R-:W-:Y:S04]  /*11540*/  STL [R1+0x2ec0], R4 ;  /* 0x002ec00401007387 */ /* 0x000fe80000100800 */
[----:B------:R0:W-:Y:S04]  /*11550*/  STL [R1+0x2ebc], R0 ;  /* 0x002ebc0001007387 */ /* 0x0001e80000100800 */
[----:B------:R-:W-:Y:S01]  /*11560*/  STL [R1+0x2eb8], R32 ;  /* 0x002eb82001007387 */ /* 0x000fe20000100800 */
[----:B0-----:R-:W-:-:S05]  /*11570*/  IMAD.MOV.U32 R0, RZ, RZ, R5 ;  /* 0x000000ffff007224 */ /* 0x001fca00078e0005 */
        /* <DEDUP_REMOVED lines=9> */
[----:B---3--:R1:W-:Y:S01]  /*11610*/  STL [R1+0x2ea8], R6 ;  /* 0x002ea80601007387 */ /* 0x0083e20000100800 */
[----:B0-----:R-:W-:-:S03]  /*11620*/  IMAD.MOV.U32 R0, RZ, RZ, R7 ;  /* 0x000000ffff007224 */ /* 0x001fc600078e0007 */
[----:B------:R-:W-:Y:S04]  /*11630*/  STL [R1+0x2ea0], R12 ;  /* 0x002ea00c01007387 */ /* 0x000fe80000100800 */
[----:B------:R0:W-:Y:S04]  /*11640*/  STL [R1+0x2e9c], R0 ;  /* 0x002e9c0001007387 */ /* 0x0001e80000100800 */
[----:B-1----:R-:W3:Y:S01]  /*11650*/  LDL.LU.64 R6, [R1+0x200] ;  /* 0x0002000001067983 */ /* 0x002ee20000300a00 */
[----:B0-----:R-:W-:-:S03]  /*11660*/  IMAD.MOV.U32 R0, RZ, RZ, R13 ;  /* 0x000000ffff007224 */ /* 0x001fc600078e000d */
[----:B------:R-:W3:Y:S04]  /*11670*/  LDL.LU.64 R12, [R1+0x1a8] ;  /* 0x0001a800010c7983 */ /* 0x000ee80000300a00 */
[----:B------:R0:W-:Y:S04]  /*11680*/  STL [R1+0x2e94], R0 ;  /* 0x002e940001007387 */ /* 0x0001e80000100800 */
[----:B------:R1:W-:Y:S01]  /*11690*/  STL [R1+0x2e98], R26 ;  /* 0x002e981a01007387 */ /* 0x0003e20000100800 */
[----:B0-----:R-:W-:-:S03]  /*116a0*/  IMAD.MOV.U32 R0, RZ, RZ, R27 ;  /* 0x000000ffff007224 */ /* 0x001fc600078e001b */
[----:B----4-:R-:W-:Y:S04]  /*116b0*/  STL [R1+0x2e90], R34 ;  /* 0x002e902201007387 */ /* 0x010fe80000100800 */
[----:B------:R0:W-:Y:S04]  /*116c0*/  STL [R1+0x2e8c], R0 ;  /* 0x002e8c0001007387 */ /* 0x0001e80000100800 */
[----:B-1----:R-:W4:Y:S01]  /*116d0*/  LDL.LU.64 R26, [R1+0x130] ;  /* 0x00013000011a7983 */ /* 0x002f220000300a00 */
[----:B0-----:R-:W-:-:S03]  /*116e0*/  IMAD.MOV.U32 R0, RZ, RZ, R35 ;  /* 0x000000ffff007224 */ /* 0x001fc600078e0023 */
[----:B------:R-:W-:Y:S04]  /*116f0*/  STL [R1+0x2e88], R14 ;  /* 0x002e880e01007387 */ /* 0x000fe80000100800 */
[----:B------:R0:W-:Y:S04]  /*11700*/  STL [R1+0x2e84], R0 ;  /* 0x002e840001007387 */ /* 0x0001e80000100800 */
[----:B------:R-:W4:Y:S01]  /*11710*/  LDL.LU.64 R34, [R1+0x1f8] ;  /* 0x0001f80001227983 */ /* 0x000f220000300a00 */
[----:B0-----:R-:W-:-:S05]  /*11720*/  IMAD.MOV.U32 R0, RZ, RZ, R15 ;  /* 0x000000ffff007224 */ /* 0x001fca00078e000f */
[----:B------:R0:W-:Y:S04]  /*11730*/  STL [R1+0x2e7c], R0 ;  /* 0x002e7c0001007387 */ /* 0x0001e80000100800 */
[----:B------:R1:W-:Y:S04]  /*11740*/  STL [R1+0x2e80], R36 ;  /* 0x002e802401007387 */ /* 0x0003e80000100800 */
[----:B------:R-:W4:Y:S01]  /*11750*/  LDL.LU.64 R14, [R1+0x1a0] ;  /* 0x0001a000010e7983 */ /* 0x000f220000300a00 */
[----:B0-----:R-:W-:-:S03]  /*11760*/  IMAD.MOV.U32 R0, RZ, RZ, R37 ;  /* 0x000000ffff007224 */ /* 0x001fc600078e0025 */
[----:B-1----:R-:W4:Y:S04]  /*11770*/  LDL.LU.64 R36, [R1+0x3058] ;  /* 0x0030580001247983 */ /* 0x002f280000300a00 */
[----:B------:R-:W-:Y:S04]  /*11780*/  STL [R1+0x2e78], R8 ;  /* 0x002e780801007387 */ /* 0x000fe80000100800 */
[----:B------:R0:W-:Y:S02]  /*11790*/  STL [R1+0x2e74], R0 ;  /* 0x002e740001007387 */ /* 0x0001e40000100800 */
[----:B0-----:R-:W-:-:S02]  /*117a0*/  IMAD.MOV.U32 R0, RZ, RZ, R9 ;  /* 0x000000ffff007224 */ /* 0x001fc400078e0009 */
[----:B------:R-:W4:Y:S04]  /*117b0*/  LDL.LU.64 R8, [R1+0x128] ;  /* 0x0001280001087983 */ /* 0x000f280000300a00 */
[----:B------:R0:W-:Y:S04]  /*117c0*/  STL [R1+0x2e6c], R0 ;  /* 0x002e6c0001007387 */ /* 0x0001e80000100800 */
[----:B--2---:R1:W-:Y:S01]  /*117d0*/  STL [R1+0x2e70], R22 ;  /* 0x002e701601007387 */ /* 0x0043e20000100800 */
[----:B0-----:R-:W-:-:S03]  /*117e0*/  IMAD.MOV.U32 R0, RZ, RZ, R23 ;  /* 0x000000ffff007224 */ /* 0x001fc600078e0017 */
[----:B-1----:R-:W2:Y:S04]  /*117f0*/  LDL.LU.64 R22, [R1+0x3050] ;  /* 0x0030500001167983 */ /* 0x002ea80000300a00 */
[----:B--2---:R-:W-:Y:S04]  /*11800*/  STL [R1+0x2e68], R22 ;  /* 0x002e681601007387 */ /* 0x004fe80000100800 */
[----:B------:R0:W-:Y:S02]  /*11810*/  STL [R1+0x2e64], R0 ;  /* 0x002e640001007387 */ /* 0x0001e40000100800 */
[----:B0-----:R-:W-:-:S02]  /*11820*/  IMAD.MOV.U32 R0, RZ, RZ, R23 ;  /* 0x000000ffff007224 */ /* 0x001fc400078e0017 */
        /* <DEDUP_REMOVED lines=13> */
[----:B---3--:R-:W-:Y:S04]  /*11900*/  STL [R1+0x2e48], R32 ;  /* 0x002e482001007387 */ /* 0x008fe80000100800 */
[----:B------:R0:W-:Y:S02]  /*11910*/  STL [R1+0x2e44], R0 ;  /* 0x002e440001007387 */ /* 0x0001e40000100800 */
[----:B0-----:R-:W-:-:S02]  /*11920*/  IMAD.MOV.U32 R0, RZ, RZ, R33 ;  /* 0x000000ffff007224 */ /* 0x001fc400078e0021 */
[----:B------:R-:W3:Y:S04]  /*11930*/  LDL.LU.64 R32, [R1+0x3038] ;  /* 0x0030380001207983 */ /* 0x000ee80000300a00 */
[----:B------:R-:W-:Y:S04]  /*11940*/  STL [R1+0x2e40], R6 ;  /* 0x002e400601007387 */ /* 0x000fe80000100800 */
[----:B------:R0:W-:Y:S04]  /*11950*/  STL [R1+0x2e3c], R0 ;  /* 0x002e3c0001007387 */ /* 0x0001e80000100800 */
[----:B------:R-:W-:Y:S01]  /*11960*/  STL [R1+0x2e38], R12 ;  /* 0x002e380c01007387 */ /* 0x000fe20000100800 */
[----:B0-----:R-:W-:-:S05]  /*11970*/  IMAD.MOV.U32 R0, RZ, RZ, R7 ;  /* 0x000000ffff007224 */ /* 0x001fca00078e0007 */
[----:B------:R0:W-:Y:S04]  /*11980*/  STL [R1+0x2e34], R0 ;  /* 0x002e340001007387 */ /* 0x0001e80000100800 */
[----:B------:R-:W3:Y:S01]  /*11990*/  LDL.LU.64 R6, [R1+0x188] ;  /* 0x0001880001067983 */ /* 0x000ee20000300a00 */
[----:B0-----:R-:W-:-:S03]  /*119a0*/  IMAD.MOV.U32 R0, RZ, RZ, R13 ;  /* 0x000000ffff007224 */ /* 0x001fc600078e000d */
[----:B------:R-:W3:Y:S04]  /*119b0*/  LDL.LU.64 R12, [R1+0x180] ;  /* 0x00018000010c7983 */ /* 0x000ee80000300a00 */
[----:B------:R0:W-:Y:S04]  /*119c0*/  STL [R1+0x2e2c], R0 ;  /* 0x002e2c0001007387 */ /* 0x0001e80000100800 */
[----:B----4-:R1:W-:Y:S01]  /*119d0*/  STL [R1+0x2e30], R26 ;  /* 0x002e301a01007387 */ /* 0x0103e20000100800 */
[----:B0-----:R-:W-:-:S03]  /*119e0*/  IMAD.MOV.U32 R0, RZ, RZ, R27 ;  /* 0x000000ffff007224 */ /* 0x001fc600078e001b */
[----:B-1----:R-:W4:Y:S04]  /*119f0*/  LDL.LU.64 R26, [R1+0x3030] ;  /* 0x00303000011a7983 */ /* 0x002f280000300a00 */
[----:B------:R-:W-:Y:S04]  /*11a00*/  STL [R1+0x2e28], R36 ;  /* 0x002e282401007387 */ /* 0x000fe80000100800 */
        /* <DEDUP_REMOVED lines=8> */
[----:B------:R-:W4:Y:S01]  /*11a90*/  LDL.LU.64 R34, [R1+0x110] ;  /* 0x0001100001227983 */ /* 0x000f220000300a00 */
[----:B0-----:R-:W-:-:S03]  /*11aa0*/  IMAD.MOV.U32 R0, RZ, RZ, R15 ;  /* 0x000000ffff007224 */ /* 0x001fc600078e000f */
[----:B------:R-:W4:Y:S04]  /*11ab0*/  LDL.LU.64 R14, [R1+0x108] ;  /* 0x00010800010e7983 */ /* 0x000f280000300a00 */
[----:B------:R0:W-:Y:S04]  /*11ac0*/  STL [R1+0x2e0c], R0 ;  /* 0x002e0c0001007387 */ /* 0x0001e80000100800 */
[----:B------:R1:W-:Y:S01]  /*11ad0*/  STL [R1+0x2e10], R8 ;  /* 0x002e100801007387 */ /* 0x0003e20000100800 */
[----:B0-----:R-:W-:-:S03]  /*11ae0*/  IMAD.MOV.U32 R0, RZ, RZ, R9 ;  /* 0x000000ffff007224 */ /* 0x001fc600078e0009 */
[----:B-1----:R-:W4:Y:S04]  /*11af0*/  LDL.LU.64 R8, [R1+0x100] ;  /* 0x0001000001087983 */ /* 0x002f280000300a00 */
[----:B------:R0:W-:Y:S04]  /*11b00*/  STL [R1+0x2e04], R0 ;  /* 0x002e040001007387 */ /* 0x0001e80000100800 */
[----:B------:R1:W-:Y:S01]  /*11b10*/  STL [R1+0x2e08], R10 ;  /* 0x002e080a01007387 */ /* 0x0003e20000100800 */
[----:B0-----:R-:W-:-:S03]  /*11b20*/  IMAD.MOV.U32 R0, RZ, RZ, R11 ;  /* 0x000000ffff007224 */ /* 0x001fc600078e000b */
[----:B--2---:R-:W-:Y:S04]  /*11b30*/  STL [R1+0x2e00], R22 ;  /* 0x002e001601007387 */ /* 0x004fe80000100800 */
[----:B------:R0:W-:Y:S04]  /*11b40*/  STL [R1+0x2dfc], R0 ;  /* 0x002dfc0001007387 */ /* 0x0001e80000100800 */
[----:B-1----:R-:W2:Y:S01]  /*11b50*/  LDL.LU.64 R10, [R1+0xf8] ;  /* 0x0000f800010a7983 */ /* 0x002ea20000300a00 */
[----:B0-----:R-:W-:-:S03]  /*11b60*/  IMAD.MOV.U32 R0, RZ, RZ, R23 ;  /* 0x000000ffff007224 */ /* 0x001fc600078e0017 */
[----:B------:R-:W-:Y:S04]  /*11b70*/  STL [R1+0x2df8], R4 ;  /* 0x002df80401007387 */ /* 0x000fe80000100800 */
[----:B------:R0:W-:Y:S04]  /*11b80*/  STL [R1+0x2df4], R0 ;  /* 0x002df40001007387 */ /* 0x0001e80000100800 */
[----:B------:R-:W2:Y:S01]  /*11b90*/  LDL.LU.64 R22, [R1+0xf0] ;  /* 0x0000f00001167983 */ /* 0x000ea20000300a00 */
[----:B0-----:R-:W-:-:S03]  /*11ba0*/  IMAD.MOV.U32 R0, RZ, RZ, R5 ;  /* 0x000000ffff007224 */ /* 0x001fc600078e0005 */
[----:B------:R-:W2:Y:S04]  /*11bb0*/  LDL.LU.64 R4, [R1+0xe8] ;  /* 0x0000e80001047983 */ /* 0x000ea80000300a00 */
[----:B------:R3:W-:Y:S02]  /*11bc0*/  STL [R1+0x2dec], R0 ;  /* 0x002dec0001007387 */ /* 0x0007e40000100800 */
[----:B---3--:R-:W-:Y:S02]  /*11bd0*/  IMAD.MOV.U32 R0, RZ, RZ, R37 ;  /* 0x000000ffff007224 */ /* 0x008fe400078e0025 */
[----:B------:R0:W-:Y:S04]  /*11be0*/  STL [R1+0x2df0], R36 ;  /* 0x002df02401007387 */ /* 0x0001e80000100800 */
[----:B------:R-:W-:Y:S04]  /*11bf0*/  STL [R1+0x2de8], R30 ;  /* 0x002de81e01007387 */ /* 0x000fe80000100800 */
[----:B------:R1:W-:Y:S04]  /*11c00*/  STL [R1+0x2de4], R0 ;  /* 0x002de40001007387 */ /* 0x0003e80000100800 */
[----:B0-----:R-:W3:Y:S01]  /*11c10*/  LDL.LU.64 R36, [R1+0xe0] ;  /* 0x0000e00001247983 */ /* 0x001ee20000300a00 */
[----:B-1----:R-:W-:-:S03]  /*11c20*/  IMAD.MOV.U32 R0, RZ, RZ, R31 ;  /* 0x000000ffff007224 */ /* 0x002fc600078e001f */
[----:B------:R-:W3:Y:S04]  /*11c30*/  LDL.LU.64 R30, [R1+0xd8] ;  /* 0x0000d800011e7983 */ /* 0x000ee80000300a00 */
[----:B------:R0:W-:Y:S04]  /*11c40*/  STL [R1+0x2ddc], R0 ;  /* 0x002ddc0001007387 */ /* 0x0001e80000100800 */
[----:B------:R1:W-:Y:S01]  /*11c50*/  STL [R1+0x2de0], R6 ;  /* 0x002de00601007387 */ /* 0x0003e20000100800 */
[----:B0-----:R-:W-:-:S03]  /*11c60*/  IMAD.MOV.U32 R0, RZ, RZ, R7 ;  /* 0x000000ffff007224 */ /* 0x001fc600078e0007 */
[----:B-1----:R-:W4:Y:S04]  /*11c70*/  LDL.LU.64 R6, [R1+0x3020] ;  /* 0x0030200001067983 */ /* 0x002f280000300a00 */
[----:B------:R-:W-:Y:S04]  /*11c80*/  STL [R1+0x2dd8], R12 ;  /* 0x002dd80c01007387 */ /* 0x000fe80000100800 */
[----:B------:R0:W-:Y:S02]  /*11c90*/  STL [R1+0x2dd4], R0 ;  /* 0x002dd40001007387 */ /* 0x0001e40000100800 */
[----:B0-----:R-:W-:-:S02]  /*11ca0*/  IMAD.MOV.U32 R0, RZ, RZ, R13 ;  /* 0x000000ffff007224 */ /* 0x001fc400078e000d */
[----:B----4-:R-:W-:Y:S04]  /*11cb0*/  STL [R1+0x2dd0], R6 ;  /* 0x002dd00601007387 */ /* 0x010fe80000100800 */
        /* <DEDUP_REMOVED lines=16> */
[----:B------:R-:W-:Y:S04]  /*11dc0*/  STL [R1+0x2db0], R8 ;  /* 0x002db00801007387 */ /* 0x000fe80000100800 */
[----:B------:R0:W-:Y:S02]  /*11dd0*/  STL [R1+0x2dac], R0 ;  /* 0x002dac0001007387 */ /* 0x0001e40000100800 */
[----:B0-----:R-:W-:-:S02]  /*11de0*/  IMAD.MOV.U32 R0, RZ, RZ, R9 ;  /* 0x000000ffff007224 */ /* 0x001fc400078e0009 */
[----:B------:R-:W4:Y:S04]  /*11df0*/  LDL.LU.64 R8, [R1+0x3008] ;  /* 0x0030080001087983 */ /* 0x000f280000300a00 */
[----:B------:R-:W-:Y:S04]  /*11e00*/  STL [R1+0x2da8], R60 ;  /* 0x002da83c01007387 */ /* 0x000fe80000100800 */
[----:B------:R0:W-:Y:S02]  /*11e10*/  STL [R1+0x2da4], R0 ;  /* 0x002da40001007387 */ /* 0x0001e40000100800 */
[----:B0-----:R-:W-:-:S02]  /*11e20*/  IMAD.MOV.U32 R0, RZ, RZ, R61 ;  /* 0x000000ffff007224 */ /* 0x001fc400078e003d */
[----:B------:R-:W4:Y:S04]  /*11e30*/  LDL.LU.64 R60, [R1+0x3000] ;  /* 0x00300000013c7983 */ /* 0x000f280000300a00 */
        /* <DEDUP_REMOVED lines=8> */
[----:B------:R-:W-:Y:S04]  /*11ec0*/  STL [R1+0x2d90], R4 ;  /* 0x002d900401007387 */ /* 0x000fe80000100800 */
[----:B------:R0:W-:Y:S02]  /*11ed0*/  STL [R1+0x2d8c], R0 ;  /* 0x002d8c0001007387 */ /* 0x0001e40000100800 */
[----:B0-----:R-:W-:-:S02]  /*11ee0*/  IMAD.MOV.U32 R0, RZ, RZ, R5 ;  /* 0x000000ffff007224 */ /* 0x001fc400078e0005 */
[----:B------:R-:W2:Y:S04]  /*11ef0*/  LDL.LU.64 R4, [R1+0x2ff0] ;  /* 0x002ff00001047983 */ /* 0x000ea80000300a00 */
[----:B------:R-:W-:Y:S04]  /*11f00*/  STL [R1+0x2d88], R24 ;  /* 0x002d881801007387 */ /* 0x000fe80000100800 */
[----:B------:R0:W-:Y:S02]  /*11f10*/  STL [R1+0x2d84], R0 ;  /* 0x002d840001007387 */ /* 0x0001e40000100800 */
[----:B0-----:R-:W-:-:S02]  /*11f20*/  IMAD.MOV.U32 R0, RZ, RZ, R25 ;  /* 0x000000ffff007224 */ /* 0x001fc400078e0019 */
[----:B------:R-:W4:Y:S04]  /*11f30*/  LDL.LU.64 R24, [R1+0x2fe8] ;  /* 0x002fe80001187983 */ /* 0x000f280000300a00 */
[----:B---3--:R-:W-:Y:S04]  /*11f40*/  STL [R1+0x2d80], R36 ;  /* 0x002d802401007387 */ /* 0x008fe80000100800 */
[----:B------:R0:W-:Y:S02]  /*11f50*/  STL [R1+0x2d7c], R0 ;  /* 0x002d7c0001007387 */ /* 0x0001e40000100800 */
[----:B0-----:R-:W-:-:S02]  /*11f60*/  IMAD.MOV.U32 R0, RZ, RZ, R37 ;  /* 0x000000ffff007224 */ /* 0x001fc400078e0025 */
[----:B------:R-:W3:Y:S04]  /*11f70*/  LDL.LU.64 R36, [R1+0x2fe0] ;  /* 0x002fe00001247983 */ /* 0x000ee80000300a00 */
[----:B------:R-:W-:Y:S04]  /*11f80*/  STL [R1+0x2d78], R30 ;  /* 0x002d781e01007387 */ /* 0x000fe80000100800 */
[----:B------:R0:W-:Y:S02]  /*11f90*/  STL [R1+0x2d74], R0 ;  /* 0x002d740001007387 */ /* 0x0001e40000100800 */
[----:B0-----:R-:W-:-:S02]  /*11fa0*/  IMAD.MOV.U32 R0, RZ, RZ, R31 ;  /* 0x000000ffff007224 */ /* 0x001fc400078e001f */
[----:B------:R-:W3:Y:S04]  /*11fb0*/  LDL.LU.64 R30, [R1+0x2fd8] ;  /* 0x002fd800011e7983 */ /* 0x000ee80000300a00 */
[----:B----4-:R-:W-:Y:S04]  /*11fc0*/  STL [R1+0x2d70], R24 ;  /* 0x002d701801007387 */ /* 0x010fe80000100800 */
[----:B------:R0:W-:Y:S02]  /*11fd0*/  STL [R1+0x2d6c], R0 ;  /* 0x002d6c0001007387 */ /* 0x0001e40000100800 */
[----:B0-----:R-:W-:-:S02]  /*11fe0*/  IMAD.MOV.U32 R0, RZ, RZ, R25 ;  /* 0x000000ffff007224 */ /* 0x001fc400078e0019 */
[----:B------:R-:W4:Y:S04]  /*11ff0*/  LDL.LU.64 R24, [R1+0x2fd0] ;  /* 0x002fd00001187983 */ /* 0x000f280000300a00 */
[----:B------:R-:W-:Y:S04]  /*12000*/  STL [R1+0x2d68], R18 ;  /* 0x002d681201007387 */ /* 0x000fe80000100800 */
[----:B------:R0:W-:Y:S02]  /*12010*/  STL [R1+0x2d64], R0 ;  /* 0x002d640001007387 */ /* 0x0001e40000100800 */
[----:B0-----:R-:W-:-:S02]  /*12020*/  IMAD.MOV.U32 R0, RZ, RZ, R19 ;  /* 0x000000ffff007224 */ /* 0x001fc400078e0013 */
[----:B------:R-:W3:Y:S04]  /*12030*/  LDL.LU.64 R18, [R1+0x2fc8] ;  /* 0x002fc80001127983 */ /* 0x000ee80000300a00 */
[----:B------:R-:W-:Y:S04]  /*12040*/  STL [R1+0x2d60], R12 ;  /* 0x002d600c01007387 */ /* 0x000fe80000100800 */
[----:B------:R0:W-:Y:S02]  /*12050*/  STL [R1+0x2d5c], R0 ;  /* 0x002d5c0001007387 */ /* 0x0001e40000100800 */
[----:B0-----:R-:W-:-:S02]  /*12060*/  IMAD.MOV.U32 R0, RZ, RZ, R13 ;  /* 0x000000ffff007224 */ /* 0x001fc400078e000d */
[----:B------:R-:W4:Y:S04]  /*12070*/  LDL.LU.64 R12, [R1+0x2fc0] ;  /* 0x002fc000010c7983 */ /* 0x000f280000300a00 */
[----:B------:R-:W-:Y:S04]  /*12080*/  STL [R1+0x2d58], R6 ;  /* 0x002d580601007387 */ /* 0x000fe80000100800 */
[----:B------:R0:W-:Y:S02]  /*12090*/  STL [R1+0x2d54], R0 ;  /* 0x002d540001007387 */ /* 0x0001e40000100800 */
[----:B0-----:R-:W-:-:S02]  /*120a0*/  IMAD.MOV.U32 R0, RZ, RZ, R7 ;  /* 0x000000ffff007224 */ /* 0x001fc400078e0007 */
[----:B------:R-:W3:Y:S04]  /*120b0*/  LDL.LU.64 R6, [R1+0x2fb8] ;  /* 0x002fb80001067983 */ /* 0x000ee80000300a00 */
[----:B--2---:R-:W-:Y:S04]  /*120c0*/  STL [R1+0x2d50], R4 ;  /* 0x002d500401007387 */ /* 0x004fe80000100800 */
[----:B------:R0:W-:Y:S02]  /*120d0*/  STL [R1+0x2d4c], R0 ;  /* 0x002d4c0001007387 */ /* 0x0001e40000100800 */
[----:B0-----:R-:W-:-:S02]  /*120e0*/  IMAD.MOV.U32 R0, RZ, RZ, R5 ;  /* 0x000000ffff007224 */ /* 0x001fc400078e0005 */
[----:B------:R-:W2:Y:S04]  /*120f0*/  LDL.LU.64 R4, [R1+0x2fb0] ;  /* 0x002fb00001047983 */ /* 0x000ea80000300a00 */
        /* <DEDUP_REMOVED lines=28> */
[----:B------:R-:W-:Y:S04]  /*122c0*/  STL [R1+0x2d10], R60 ;  /* 0x002d103c01007387 */ /* 0x000fe80000100800 */
[----:B------:R-:W-:Y:S04]  /*122d0*/  STL [R1+0x2d0c], R0 ;  /* 0x002d0c0001007387 */ /* 0x000fe80000100800 */
[----:B------:R-:W-:Y:S04]  /*122e0*/  STL [R1+0x2d04], R61 ;  /* 0x002d043d01007387 */ /* 0x000fe80000100800 */
[----:B------:R-:W-:Y:S04]  /*122f0*/  STL [R1+0x2d08], R58 ;  /* 0x002d083a01007387 */ /* 0x000fe80000100800 */
[----:B------:R-:W-:Y:S04]  /*12300*/  STL [R1+0x2cfc], R59 ;  /* 0x002cfc3b01007387 */ /* 0x000fe80000100800 */
[----:B--2---:R-:W-:Y:S04]  /*12310*/  STL [R1+0x2d00], R4 ;  /* 0x002d000401007387 */ /* 0x004fe80000100800 */
[----:B------:R-:W-:Y:S04]  /*12320*/  STL [R1+0x2cf4], R5 ;  /* 0x002cf40501007387 */ /* 0x000fe80000100800 */
[----:B---3--:R-:W-:Y:S04]  /*12330*/  STL [R1+0x2cf8], R6 ;  /* 0x002cf80601007387 */ /* 0x008fe80000100800 */
[----:B------:R-:W-:Y:S04]  /*12340*/  STL [R1+0x2cec], R7 ;  /* 0x002cec0701007387 */ /* 0x000fe80000100800 */
[----:B------:R-:W-:Y:S04]  /*12350*/  STL [R1+0x2cf0], R8 ;  /* 0x002cf00801007387 */ /* 0x000fe80000100800 */
[----:B------:R-:W-:Y:S04]  /*12360*/  STL [R1+0x2ce4], R9 ;  /* 0x002ce40901007387 */ /* 0x000fe80000100800 */
[----:B------:R-:W-:Y:S04]  /*12370*/  STL [R1+0x2ce8], R40 ;  /* 0x002ce82801007387 */ /* 0x000fe80000100800 */
[----:B------:R-:W-:Y:S04]  /*12380*/  STL [R1+0x2cdc], R41 ;  /* 0x002cdc2901007387 */ /* 0x000fe80000100800 */
[----:B----4-:R-:W-:Y:S04]  /*12390*/  STL [R1+0x2ce0], R10 ;  /* 0x002ce00a01007387 */ /* 0x010fe80000100800 */
[----:B------:R-:W-:Y:S04]  /*123a0*/  STL [R1+0x2cd4], R11 ;  /* 0x002cd40b01007387 */ /* 0x000fe80000100800 */
[----:B------:R-:W-:Y:S04]  /*123b0*/  STL [R1+0x2cd8], R12 ;  /* 0x002cd80c01007387 */ /* 0x000fe80000100800 */
[----:B------:R-:W-:Y:S04]  /*123c0*/  STL [R1+0x2ccc], R13 ;  /* 0x002ccc0d01007387 */ /* 0x000fe80000100800 */
[----:B------:R-:W-:Y:S04]  /*123d0*/  STL [R1+0x2cd0], R14 ;  /* 0x002cd00e01007387 */ /* 0x000fe80000100800 */
[----:B------:R0:W-:Y:S04]  /*123e0*/  STL [R1+0x2cc4], R15 ;  /* 0x002cc40f01007387 */ /* 0x0001e80000100800 */
[----:B------:R-:W-:Y:S04]  /*123f0*/  STL [R1+0x2cc8], R42 ;  /* 0x002cc82a01007387 */ /* 0x000fe80000100800 */
[----:B------:R1:W-:Y:S04]  /*12400*/  STL [R1+0x2cbc], R43 ;  /* 0x002cbc2b01007387 */ /* 0x0003e80000100800 */
[----:B------:R-:W-:Y:S04]  /*12410*/  STL [R1+0x2cc0], R16 ;  /* 0x002cc01001007387 */ /* 0x000fe80000100800 */
        /* <DEDUP_REMOVED lines=9> */
[----:B0-----:R-:W2:Y:S04]  /*124b0*/  LDL.LU.64 R14, [R1+0x438] ;  /* 0x00043800010e7983 */ /* 0x001ea80000300a00 */
[----:B------:R-:W-:Y:S04]  /*124c0*/  STL [R1+0x2c98], R24 ;  /* 0x002c981801007387 */ /* 0x000fe80000100800 */
[----:B------:R-:W3:Y:S04]  /*124d0*/  LDL.LU.64 R6, [R1+0x440] ;  /* 0x0004400001067983 */ /* 0x000ee80000300a00 */
[----:B------:R-:W-:Y:S04]  /*124e0*/  STL [R1+0x2c8c], R25 ;  /* 0x002c8c1901007387 */ /* 0x000fe80000100800 */
[----:B------:R-:W-:Y:S04]  /*124f0*/  STL [R1+0x2c90], R26 ;  /* 0x002c901a01007387 */ /* 0x000fe80000100800 */
[----:B------:R-:W4:Y:S04]  /*12500*/  LDL.LU.64 R4, [R1+0x448] ;  /* 0x0004480001047983 */ /* 0x000f280000300a00 */
[----:B------:R-:W-:Y:S04]  /*12510*/  STL [R1+0x2c84], R27 ;  /* 0x002c841b01007387 */ /* 0x000fe80000100800 */
[----:B------:R-:W-:Y:S04]  /*12520*/  STL [R1+0x2c88], R46 ;  /* 0x002c882e01007387 */ /* 0x000fe80000100800 */
[----:B------:R-:W-:Y:S04]  /*12530*/  STL [R1+0x2c7c], R47 ;  /* 0x002c7c2f01007387 */ /* 0x000fe80000100800 */
[----:B------:R-:W-:Y:S04]  /*12540*/  STL [R1+0x2c80], R28 ;  /* 0x002c801c01007387 */ /* 0x000fe80000100800 */
[----:B------:R-:W-:Y:S04]  /*12550*/  STL [R1+0x2c74], R29 ;  /* 0x002c741d01007387 */ /* 0x000fe80000100800 */
[----:B------:R-:W4:Y:S04]  /*12560*/  LDL.LU.64 R58, [R1+0x450] ;  /* 0x00045000013a7983 */ /* 0x000f280000300a00 */
        /* <DEDUP_REMOVED lines=18> */
[----:B------:R-:W-:Y:S01]  /*12690*/  STL [R1+0x2c24], R51 ;  /* 0x002c243301007387 */ /* 0x000fe20000100800 */
[----:B--2---:R-:W-:-:S03]  /*126a0*/  IMAD.MOV.U32 R0, RZ, RZ, R15 ;  /* 0x000000ffff007224 */ /* 0x004fc600078e000f */
[----:B------:R-:W-:Y:S04]  /*126b0*/  STL [R1+0x2c2c], R14 ;  /* 0x002c2c0e01007387 */ /* 0x000fe80000100800 */
[----:B---3--:R-:W-:Y:S04]  /*126c0*/  STL [R1+0x2c34], R6 ;  /* 0x002c340601007387 */ /* 0x008fe80000100800 */
[----:B------:R0:W-:Y:S04]  /*126d0*/  STL [R1+0x2c28], R0 ;  /* 0x002c280001007387 */ /* 0x0001e80000100800 */
[----:B-1----:R-:W2:Y:S01]  /*126e0*/  LDL.LU.64 R42, [R1+0x480] ;  /* 0x00048000012a7983 */ /* 0x002ea20000300a00 */
[----:B0-----:R-:W-:-:S05]  /*126f0*/  IMAD.MOV.U32 R0, RZ, RZ, R7 ;  /* 0x000000ffff007224 */ /* 0x001fca00078e0007 */
[----:B------:R0:W-:Y:S04]  /*12700*/  STL [R1+0x2c30], R0 ;  /* 0x002c300001007387 */ /* 0x0001e80000100800 */
[----:B----4-:R1:W-:Y:S04]  /*12710*/  STL [R1+0x2c3c], R4 ;  /* 0x002c3c0401007387 */ /* 0x0103e80000100800 */
[----:B------:R-:W3:Y:S01]  /*12720*/  LDL.LU.64 R6, [R1+0x488] ;  /* 0x0004880001067983 */ /* 0x000ee20000300a00 */
[----:B0-----:R-:W-:-:S05]  /*12730*/  IMAD.MOV.U32 R0, RZ, RZ, R5 ;  /* 0x000000ffff007224 */ /* 0x001fca00078e0005 */
[----:B------:R0:W-:Y:S04]  /*12740*/  STL [R1+0x2c38], R0 ;  /* 0x002c380001007387 */ /* 0x0001e80000100800 */
[----:B------:R-:W-:Y:S04]  /*12750*/  STL [R1+0x2c40], R52 ;  /* 0x002c403401007387 */ /* 0x000fe80000100800 */
[----:B------:R-:W-:Y:S04]  /*12760*/  STL [R1+0x2c04], R53 ;  /* 0x002c043501007387 */ /* 0x000fe80000100800 */
[----:B-1----:R-:W4:Y:S01]  /*12770*/  LDL.LU.64 R4, [R1+0x490] ;  /* 0x0004900001047983 */ /* 0x002f220000300a00 */
[----:B0-----:R-:W-:-:S03]  /*12780*/  IMAD.MOV.U32 R0, RZ, RZ, R59 ;  /* 0x000000ffff007224 */ /* 0x001fc600078e003b */
[----:B------:R0:W-:Y:S04]  /*12790*/  STL [R1+0x2c0c], R58 ;  /* 0x002c0c3a01007387 */ /* 0x0001e80000100800 */
[----:B0-----:R-:W4:Y:S04]  /*127a0*/  LDL.LU.64 R58, [R1+0x430] ;  /* 0x00043000013a7983 */ /* 0x001f280000300a00 */
[----:B------:R0:W-:Y:S04]  /*127b0*/  STL [R1+0x2c08], R0 ;  /* 0x002c080001007387 */ /* 0x0001e80000100800 */
[----:B------:R1:W-:Y:S01]  /*127c0*/  STL [R1+0x2c14], R60 ;  /* 0x002c143c01007387 */ /* 0x0003e20000100800 */
[----:B0-----:R-:W-:-:S03]  /*127d0*/  IMAD.MOV.U32 R0, RZ, RZ, R61 ;  /* 0x000000ffff007224 */ /* 0x001fc600078e003d */
[----:B-1----:R-:W4:Y:S04]  /*127e0*/  LDL.LU.64 R60, [R1+0x498] ;  /* 0x00049800013c7983 */ /* 0x002f280000300a00 */
[----:B------:R0:W-:Y:S04]  /*127f0*/  STL [R1+0x2c10], R0 ;  /* 0x002c100001007387 */ /* 0x0001e80000100800 */
[----:B------:R1:W-:Y:S04]  /*12800*/  STL [R1+0x2c1c], R12 ;  /* 0x002c1c0c01007387 */ /* 0x0003e80000100800 */
[----:B------:R-:W4:Y:S01]  /*12810*/  LDL.LU.64 R14, [R1+0x4a0] ;  /* 0x0004a000010e7983 */ /* 0x000f220000300a00 */
        /* <DEDUP_REMOVED lines=9> */
[----:B------:R1:W-:Y:S04]  /*128b0*/  STL [R1+0x2bf4], R40 ;  /* 0x002bf42801007387 */ /* 0x0003e80000100800 */
[----:B------:R-:W4:Y:S01]  /*128c0*/  LDL.LU.64 R16, [R1+0x4b0] ;  /* 0x0004b00001107983 */ /* 0x000f220000300a00 */
[----:B0-----:R-:W-:-:S05]  /*128d0*/  IMAD.MOV.U32 R0, RZ, RZ, R41 ;  /* 0x000000ffff007224 */ /* 0x001fca00078e0029 */
[----:B------:R0:W-:Y:S04]  /*128e0*/  STL [R1+0x2bf0], R0 ;  /* 0x002bf00001007387 */ /* 0x0001e80000100800 */
[----:B------:R0:W-:Y:S04]  /*128f0*/  STL [R1+0x2bfc], R8 ;  /* 0x002bfc0801007387 */ /* 0x0001e80000100800 */
[----:B-1----:R-:W4:Y:S01]  /*12900*/  LDL.LU.64 R40, [R1+0x4b8] ;  /* 0x0004b80001287983 */ /* 0x002f220000300a00 */
[----:B0-----:R-:W-:-:S05]  /*12910*/  IMAD.MOV.U32 R0, RZ, RZ, R9 ;  /* 0x000000ffff007224 */ /* 0x001fca00078e0009 */
[----:B------:R0:W-:Y:S04]  /*12920*/  STL [R1+0x2bf8], R0 ;  /* 0x002bf80001007387 */ /* 0x0001e80000100800 */
[----:B------:R-:W-:Y:S04]  /*12930*/  STL [R1+0x2c00], R56 ;  /* 0x002c003801007387 */ /* 0x000fe80000100800 */
[----:B------:R-:W-:Y:S04]  /*12940*/  STL [R1+0xf80], R57 ;  /* 0x000f803901007387 */ /* 0x000fe80000100800 */
[----:B------:R-:W4:Y:S04]  /*12950*/  LDL.LU.64 R8, [R1+0x4c0] ;  /* 0x0004c00001087983 */ /* 0x000f280000300a00 */
[----:B--2---:R1:W-:Y:S01]  /*12960*/  STL [R1+0xf88], R42 ;  /* 0x000f882a01007387 */ /* 0x0043e20000100800 */
[----:B0-----:R-:W-:-:S03]  /*12970*/  IMAD.MOV.U32 R0, RZ, RZ, R43 ;  /* 0x000000ffff007224 */ /* 0x001fc600078e002b */
[----:B-1----:R-:W2:Y:S04]  /*12980*/  LDL.LU.64 R42, [R1+0x418] ;  /* 0x00041800012a7983 */ /* 0x002ea80000300a00 */
[----:B------:R0:W-:Y:S04]  /*12990*/  STL [R1+0xf84], R0 ;  /* 0x000f840001007387 */ /* 0x0001e80000100800 */
[----:B---3--:R1:W-:Y:S01]  /*129a0*/  STL [R1+0xf90], R6 ;  /* 0x000f900601007387 */ /* 0x0083e20000100800 */
        /* <DEDUP_REMOVED lines=1347> */
[----:B------:R-:W-:Y:S04]  /*17de0*/  STL [R1+0x1a18], R16 ;  /* 0x001a181001007387 */ /* 0x000fe80000100800 */
[----:B------:R-:W4:Y:S01]  /*17df0*/  LDL.LU.64 R18, [R1+0xdf0] ;  /* 0x000df00001127983 */ /* 0x000f220000300a00 */
[----:B0-----:R-:W-:-:S05]  /*17e00*/  IMAD.MOV.U32 R0, RZ, RZ, R17 ;  /* 0x000000ffff007224 */ /* 0x001fca00078e0011 */
        /* <DEDUP_REMOVED lines=9> */
[----:B--2---:R-:W-:Y:S01]  /*17ea0*/  STL [R1+0x1a30], R42 ;  /* 0x001a302a01007387 */ /* 0x004fe20000100800 */
[----:B0-----:R-:W-:-:S03]  /*17eb0*/  IMAD.MOV.U32 R0, RZ, RZ, R43 ;  /* 0x000000ffff007224 */ /* 0x001fc600078e002b */
[----:B------:R-:W2:Y:S04]  /*17ec0*/  LDL.LU.64 R16, [R1+0xe00] ;  /* 0x000e000001107983 */ /* 0x000ea80000300a00 */
        /* <DEDUP_REMOVED lines=20> */
[----:B------:R0:W-:Y:S02]  /*18010*/  STL [R1+0x1a54], R0 ;  /* 0x001a540001007387 */ /* 0x0001e40000100800 */
[----:B0-----:R-:W-:Y:S02]  /*18020*/  IMAD.MOV.U32 R0, RZ, RZ, R13 ;  /* 0x000000ffff007224 */ /* 0x001fe400078e000d */
[----:B------:R-:W-:Y:S04]  /*18030*/  STL [R1+0x1a60], R12 ;  /* 0x001a600c01007387 */ /* 0x000fe80000100800 */
[----:B------:R-:W4:Y:S04]  /*18040*/  LDL.LU.64 R14, [R1+0xe28] ;  /* 0x000e2800010e7983 */ /* 0x000f280000300a00 */
[----:B------:R0:W-:Y:S02]  /*18050*/  STL [R1+0x1a5c], R0 ;  /* 0x001a5c0001007387 */ /* 0x0001e40000100800 */
[----:B0-----:R-:W-:-:S02]  /*18060*/  IMAD.MOV.U32 R0, RZ, RZ, R11 ;  /* 0x000000ffff007224 */ /* 0x001fc400078e000b */
[----:B------:R0:W-:Y:S04]  /*18070*/  STL [R1+0x1a68], R10 ;  /* 0x001a680a01007387 */ /* 0x0001e80000100800 */
[----:B------:R-:W4:Y:S04]  /*18080*/  LDL.LU.64 R12, [R1+0x270] ;  /* 0x00027000010c7983 */ /* 0x000f280000300a00 */
[----:B------:R1:W-:Y:S04]  /*18090*/  STL [R1+0x1a64], R0 ;  /* 0x001a640001007387 */ /* 0x0003e80000100800 */
[----:B------:R-:W-:Y:S04]  /*180a0*/  STL [R1+0x1a70], R18 ;  /* 0x001a701201007387 */ /* 0x000fe80000100800 */
[----:B0-----:R-:W4:Y:S01]  /*180b0*/  LDL.LU.64 R10, [R1+0xe30] ;  /* 0x000e3000010a7983 */ /* 0x001f220000300a00 */
[----:B-1----:R-:W-:-:S03]  /*180c0*/  IMAD.MOV.U32 R0, RZ, RZ, R19 ;  /* 0x000000ffff007224 */ /* 0x002fc600078e0013 */
[----:B------:R-:W-:Y:S04]  /*180d0*/  STL [R1+0x1a78], R40 ;  /* 0x001a782801007387 */ /* 0x000fe80000100800 */
[----:B------:R0:W-:Y:S02]  /*180e0*/  STL [R1+0x1a6c], R0 ;  /* 0x001a6c0001007387 */ /* 0x0001e40000100800 */
[----:B0-----:R-:W-:Y:S02]  /*180f0*/  IMAD.MOV.U32 R0, RZ, RZ, R41 ;  /* 0x000000ffff007224 */ /* 0x001fe400078e0029 */
[----:B------:R-:W4:Y:S04]  /*18100*/  LDL.LU.64 R40, [R1+0xe38] ;  /* 0x000e380001287983 */ /* 0x000f280000300a00 */
[----:B------:R0:W-:Y:S04]  /*18110*/  STL [R1+0x1a74], R0 ;  /* 0x001a740001007387 */ /* 0x0001e80000100800 */
[----:B------:R1:W-:Y:S01]  /*18120*/  STL [R1+0x1a80], R8 ;  /* 0x001a800801007387 */ /* 0x0003e20000100800 */
[----:B0-----:R-:W-:-:S03]  /*18130*/  IMAD.MOV.U32 R0, RZ, RZ, R9 ;  /* 0x000000ffff007224 */ /* 0x001fc600078e0009 */
[----:B-1----:R-:W4:Y:S04]  /*18140*/  LDL.LU.64 R8, [R1+0xe40] ;  /* 0x000e400001087983 */ /* 0x002f280000300a00 */
[----:B------:R2:W-:Y:S02]  /*18150*/  STL [R1+0x1a7c], R0 ;  /* 0x001a7c0001007387 */ /* 0x0005e40000100800 */
[----:B--2---:R-:W-:Y:S02]  /*18160*/  IMAD.MOV.U32 R0, RZ, RZ, R17 ;  /* 0x000000ffff007224 */ /* 0x004fe400078e0011 */
[----:B------:R0:W-:Y:S04]  /*18170*/  STL [R1+0x1a88], R16 ;  /* 0x001a881001007387 */ /* 0x0001e80000100800 */
[----:B0-----:R-:W2:Y:S04]  /*18180*/  LDL.LU.64 R16, [R1+0xcc0] ;  /* 0x000cc00001107983 */ /* 0x001ea80000300a00 */
[----:B------:R3:W-:Y:S02]  /*18190*/  STL [R1+0x1a84], R0 ;  /* 0x001a840001007387 */ /* 0x0007e40000100800 */
[----:B---3--:R-:W-:-:S02]  /*181a0*/  IMAD.MOV.U32 R0, RZ, RZ, R7 ;  /* 0x000000ffff007224 */ /* 0x008fc400078e0007 */
[----:B------:R0:W-:Y:S04]  /*181b0*/  STL [R1+0x1a90], R6 ;  /* 0x001a900601007387 */ /* 0x0001e80000100800 */
[----:B0-----:R-:W3:Y:S04]  /*181c0*/  LDL.LU.64 R6, [R1+0xe48] ;  /* 0x000e480001067983 */ /* 0x001ee80000300a00 */
        /* <DEDUP_REMOVED lines=23> */
[----:B------:R-:W-:Y:S04]  /*18340*/  STL [R1+0x1ac8], R10 ;  /* 0x001ac80a01007387 */ /* 0x000fe80000100800 */
[----:B------:R0:W-:Y:S04]  /*18350*/  STL [R1+0x1abc], R0 ;  /* 0x001abc0001007387 */ /* 0x0001e80000100800 */
[----:B-1----:R-:W4:Y:S01]  /*18360*/  LDL.LU.64 R12, [R1+0xe70] ;  /* 0x000e7000010c7983 */ /* 0x002f220000300a00 */
        /* <DEDUP_REMOVED lines=10> */
[----:B------:R2:W-:Y:S02]  /*18410*/  STL [R1+0x1ad4], R0 ;  /* 0x001ad40001007387 */ /* 0x0005e40000100800 */
[----:B--2---:R-:W-:Y:S02]  /*18420*/  IMAD.MOV.U32 R0, RZ, RZ, R17 ;  /* 0x000000ffff007224 */ /* 0x004fe400078e0011 */
[----:B------:R-:W-:Y:S04]  /*18430*/  STL [R1+0x1ae0], R16 ;  /* 0x001ae01001007387 */ /* 0x000fe80000100800 */
        /* <DEDUP_REMOVED lines=14> */
[----:B------:R1:W-:Y:S04]  /*18520*/  STL [R1+0x1b00], R60 ;  /* 0x001b003c01007387 */ /* 0x0003e80000100800 */
[----:B------:R-:W4:Y:S01]  /*18530*/  LDL.LU.64 R16, [R1+0xea0] ;  /* 0x000ea00001107983 */ /* 0x000f220000300a00 */
[----:B0-----:R-:W-:-:S03]  /*18540*/  IMAD.MOV.U32 R0, RZ, RZ, R61 ;  /* 0x000000ffff007224 */ /* 0x001fc600078e003d */
[----:B------:R-:W-:Y:S04]  /*18550*/  STL [R1+0x1b08], R42 ;  /* 0x001b082a01007387 */ /* 0x000fe80000100800 */
[----:B------:R0:W-:Y:S04]  /*18560*/  STL [R1+0x1afc], R0 ;  /* 0x001afc0001007387 */ /* 0x0001e80000100800 */
[----:B-1----:R-:W4:Y:S01]  /*18570*/  LDL.LU.64 R60, [R1+0xd18] ;  /* 0x000d1800013c7983 */ /* 0x002f220000300a00 */
[----:B0-----:R-:W-:-:S03]  /*18580*/  IMAD.MOV.U32 R0, RZ, RZ, R43 ;  /* 0x000000ffff007224 */ /* 0x001fc600078e002b */
[----:B------:R-:W-:Y:S04]  /*18590*/  STL [R1+0x1b10], R14 ;  /* 0x001b100e01007387 */ /* 0x000fe80000100800 */
[----:B------:R0:W-:Y:S04]  /*185a0*/  STL [R1+0x1b04], R0 ;  /* 0x001b040001007387 */ /* 0x0001e80000100800 */
[----:B------:R-:W4:Y:S01]  /*185b0*/  LDL.LU.64 R42, [R1+0xea8] ;  /* 0x000ea800012a7983 */ /* 0x000f220000300a00 */
[----:B0-----:R-:W-:-:S03]  /*185c0*/  IMAD.MOV.U32 R0, RZ, RZ, R15 ;  /* 0x000000ffff007224 */ /* 0x001fc600078e000f */
[----:B------:R-:W4:Y:S04]  /*185d0*/  LDL.LU.64 R14, [R1+0xeb0] ;  /* 0x000eb000010e7983 */ /* 0x000f280000300a00 */
[----:B------:R0:W-:Y:S04]  /*185e0*/  STL [R1+0x1b0c], R0 ;  /* 0x001b0c0001007387 */ /* 0x0001e80000100800 */
[----:B------:R1:W-:Y:S01]  /*185f0*/  STL [R1+0x1b18], R12 ;  /* 0x001b180c01007387 */ /* 0x0003e20000100800 */
        /* <DEDUP_REMOVED lines=10> */
[----:B------:R-:W-:Y:S04]  /*186a0*/  STL [R1+0x1b30], R8 ;  /* 0x001b300801007387 */ /* 0x000fe80000100800 */
[----:B------:R-:W4:Y:S01]  /*186b0*/  LDL.LU.64 R40, [R1+0xec0] ;  /* 0x000ec00001287983 */ /* 0x000f220000300a00 */
[----:B0-----:R-:W-:-:S05]  /*186c0*/  IMAD.MOV.U32 R0, RZ, RZ, R9 ;  /* 0x000000ffff007224 */ /* 0x001fca00078e0009 */
[----:B------:R2:W-:Y:S02]  /*186d0*/  STL [R1+0x1b2c], R0 ;  /* 0x001b2c0001007387 */ /* 0x0005e40000100800 */
[----:B--2---:R-:W-:Y:S02]  /*186e0*/  IMAD.MOV.U32 R0, RZ, RZ, R19 ;  /* 0x000000ffff007224 */ /* 0x004fe400078e0013 */
[----:B------:R-:W-:Y:S04]  /*186f0*/  STL [R1+0x1b38], R18 ;  /* 0x001b381201007387 */ /* 0x000fe80000100800 */
[----:B------:R-:W2:Y:S04]  /*18700*/  LDL.LU.64 R8, [R1+0xec8] ;  /* 0x000ec80001087983 */ /* 0x000ea80000300a00 */
[----:B---3--:R-:W-:Y:S04]  /*18710*/  STL [R1+0x1b40], R6 ;  /* 0x001b400601007387 */ /* 0x008fe80000100800 */
[----:B------:R0:W-:Y:S02]  /*18720*/  STL [R1+0x1b34], R0 ;  /* 0x001b340001007387 */ /* 0x0001e40000100800 */
[----:B0-----:R-:W-:-:S02]  /*18730*/  IMAD.MOV.U32 R0, RZ, RZ, R7 ;  /* 0x000000ffff007224 */ /* 0x001fc400078e0007 */
[----:B------:R-:W3:Y:S04]  /*18740*/  LDL.LU.64 R6, [R1+0xed0] ;  /* 0x000ed00001067983 */ /* 0x000ee80000300a00 */
[----:B------:R0:W-:Y:S04]  /*18750*/  STL [R1+0x1b3c], R0 ;  /* 0x001b3c0001007387 */ /* 0x0001e80000100800 */
[----:B----4-:R1:W-:Y:S01]  /*18760*/  STL [R1+0x1b48], R4 ;  /* 0x001b480401007387 */ /* 0x0103e20000100800 */
        /* <DEDUP_REMOVED lines=10> */
[----:B------:R0:W-:Y:S02]  /*18810*/  STL [R1+0x1b54], R0 ;  /* 0x001b540001007387 */ /* 0x0001e40000100800 */
[----:B0-----:R-:W-:Y:S02]  /*18820*/  IMAD.MOV.U32 R0, RZ, RZ, R61 ;  /* 0x000000ffff007224 */ /* 0x001fe400078e003d */
[----:B------:R-:W4:Y:S04]  /*18830*/  LDL.LU.64 R60, [R1+0xee0] ;  /* 0x000ee000013c7983 */ /* 0x000f280000300a00 */
[----:B------:R0:W-:Y:S04]  /*18840*/  STL [R1+0x1b5c], R0 ;  /* 0x001b5c0001007387 */ /* 0x0001e80000100800 */
[----:B------:R-:W-:Y:S01]  /*18850*/  STL [R1+0x1b68], R42 ;  /* 0x001b682a01007387 */ /* 0x000fe20000100800 */
[----:B0-----:R-:W-:-:S03]  /*18860*/  IMAD.MOV.U32 R0, RZ, RZ, R43 ;  /* 0x000000ffff007224 */ /* 0x001fc600078e002b */
[----:B------:R-:W-:Y:S04]  /*18870*/  STL [R1+0x1b70], R14 ;  /* 0x001b700e01007387 */ /* 0x000fe80000100800 */
[----:B------:R0:W-:Y:S04]  /*18880*/  STL [R1+0x1b64], R0 ;  /* 0x001b640001007387 */ /* 0x0001e80000100800 */
[----:B------:R-:W4:Y:S04]  /*18890*/  LDL.LU.64 R18, [R1+0xee8] ;  /* 0x000ee80001127983 */ /* 0x000f280000300a00 */
[----:B------:R-:W4:Y:S01]  /*188a0*/  LDL.LU.64 R16, [R1+0x250] ;  /* 0x0002500001107983 */ /* 0x000f220000300a00 */
[----:B0-----:R-:W-:-:S05]  /*188b0*/  IMAD.MOV.U32 R0, RZ, RZ, R15 ;  /* 0x000000ffff007224 */ /* 0x001fca00078e000f */
[----:B------:R0:W-:Y:S04]  /*188c0*/  STL [R1+0x1b6c], R0 ;  /* 0x001b6c0001007387 */ /* 0x0001e80000100800 */
[----:B------:R-:W-:Y:S04]  /*188d0*/  STL [R1+0x1b78], R12 ;  /* 0x001b780c01007387 */ /* 0x000fe80000100800 */
[----:B------:R-:W4:Y:S01]  /*188e0*/  LDL.LU.64 R42, [R1+0xef0] ;  /* 0x000ef000012a7983 */ /* 0x000f220000300a00 */
[----:B0-----:R-:W-:-:S03]  /*188f0*/  IMAD.MOV.U32 R0, RZ, RZ, R13 ;  /* 0x000000ffff007224 */ /* 0x001fc600078e000d */
[----:B------:R-:W4:Y:S04]  /*18900*/  LDL.LU.64 R14, [R1+0xef8] ;  /* 0x000ef800010e7983 */ /* 0x000f280000300a00 */
[----:B------:R0:W-:Y:S02]  /*18910*/  STL [R1+0x1b74], R0 ;  /* 0x001b740001007387 */ /* 0x0001e40000100800 */
[----:B0-----:R-:W-:Y:S02]  /*18920*/  IMAD.MOV.U32 R0, RZ, RZ, R11 ;  /* 0x000000ffff007224 */ /* 0x001fe400078e000b */
[----:B------:R0:W-:Y:S04]  /*18930*/  STL [R1+0x1b80], R10 ;  /* 0x001b800a01007387 */ /* 0x0001e80000100800 */
[----:B------:R-:W4:Y:S01]  /*18940*/  LDL.LU.64 R12, [R1+0xf00] ;  /* 0x000f0000010c7983 */ /* 0x000f220000300a00 */
[----:B0-----:R-:W0:Y:S03]  /*18950*/  LDC R10, c[0x0][0x238] ;  /* 0x00008e00ff0a7b82 */ /* 0x001e260000000800 */
[----:B------:R-:W-:Y:S04]  /*18960*/  STL [R1+0x1b88], R40 ;  /* 0x001b882801007387 */ /* 0x000fe80000100800 */
[----:B------:R1:W-:Y:S02]  /*18970*/  STL [R1+0x1b7c], R0 ;  /* 0x001b7c0001007387 */ /* 0x0003e40000100800 */
[----:B-1----:R-:W-:-:S02]  /*18980*/  IMAD.MOV.U32 R0, RZ, RZ, R41 ;  /* 0x000000ffff007224 */ /* 0x002fc400078e0029 */
[----:B--2---:R1:W-:Y:S04]  /*18990*/  STL [R1+0x1b90], R8 ;  /* 0x001b900801007387 */ /* 0x0043e80000100800 */
[----:B------:R2:W-:Y:S01]  /*189a0*/  STL [R1+0x1b84], R0 ;  /* 0x001b840001007387 */ /* 0x0005e20000100800 */
[----:B-1----:R-:W-:-:S03]  /*189b0*/  IMAD.MOV.U32 R8, RZ, RZ, R9 ;  /* 0x000000ffff087224 */ /* 0x002fc600078e0009 */
[----:B--2---:R-:W2:Y:S04]  /*189c0*/  LDL.LU R0, [R1+0xc54] ;  /* 0x000c540001007983 */ /* 0x004ea80000300800 */
[----:B------:R-:W2:Y:S04]  /*189d0*/  LDL.LU.64 R40, [R1+0xf08] ;  /* 0x000f080001287983 */ /* 0x000ea80000300a00 */
[----:B---3--:R1:W-:Y:S04]  /*189e0*/  STL [R1+0x1b98], R6 ;  /* 0x001b980601007387 */ /* 0x0083e80000100800 */
[----:B------:R3:W-:Y:S01]  /*189f0*/  STL [R1+0x1b8c], R8 ;  /* 0x001b8c0801007387 */ /* 0x0007e20000100800 */
[----:B-1----:R-:W-:-:S03]  /*18a00*/  IMAD.MOV.U32 R6, RZ, RZ, R7 ;  /* 0x000000ffff067224 */ /* 0x002fc600078e0007 */
[----:B---3--:R-:W3:Y:S04]  /*18a10*/  LDL.LU.64 R8, [R1+0xf10] ;  /* 0x000f100001087983 */ /* 0x008ee80000300a00 */
[----:B----4-:R1:W-:Y:S04]  /*18a20*/  STL [R1+0x1ba0], R4 ;  /* 0x001ba00401007387 */ /* 0x0103e80000100800 */
[----:B------:R4:W-:Y:S01]  /*18a30*/  STL [R1+0x1b94], R6 ;  /* 0x001b940601007387 */ /* 0x0009e20000100800 */
[----:B-1----:R-:W-:-:S03]  /*18a40*/  IMAD.MOV.U32 R4, RZ, RZ, R5 ;  /* 0x000000ffff047224 */ /* 0x002fc600078e0005 */
[----:B----4-:R-:W4:Y:S04]  /*18a50*/  LDL.LU.64 R6, [R1+0xf18] ;  /* 0x000f180001067983 */ /* 0x010f280000300a00 */
[----:B------:R-:W4:Y:S04]  /*18a60*/  LDL.LU R5, [R1+0xf20] ;  /* 0x000f200001057983 */ /* 0x000f280000300800 */
[----:B------:R1:W-:Y:S04]  /*18a70*/  STL [R1+0x1b9c], R4 ;  /* 0x001b9c0401007387 */ /* 0x0003e80000100800 */
[----:B------:R0:W-:Y:S01]  /*18a80*/  STL [R1+0x1ba8], R58 ;  /* 0x001ba83a01007387 */ /* 0x0001e20000100800 */
[----:B-1----:R-:W-:-:S03]  /*18a90*/  IMAD.MOV.U32 R4, RZ, RZ, R59 ;  /* 0x000000ffff047224 */ /* 0x002fc600078e003b */
[----:B0-----:R-:W4:Y:S04]  /*18aa0*/  LDL.LU R58, [R1+0xf28] ;  /* 0x000f2800013a7983 */ /* 0x001f280000300800 */
[----:B------:R-:W4:Y:S04]  /*18ab0*/  LDL.LU R59, [R1+0xf24] ;  /* 0x000f2400013b7983 */ /* 0x000f280000300800 */
[----:B------:R0:W-:Y:S04]  /*18ac0*/  STL [R1+0x1ba4], R4 ;  /* 0x001ba40401007387 */ /* 0x0001e80000100800 */
[----:B------:R1:W-:Y:S01]  /*18ad0*/  STL [R1+0x1bb0], R60 ;  /* 0x001bb03c01007387 */ /* 0x0003e20000100800 */
[----:B0-----:R-:W-:-:S03]  /*18ae0*/  IMAD.MOV.U32 R4, RZ, RZ, R61 ;  /* 0x000000ffff047224 */ /* 0x001fc600078e003d */
[----:B-1----:R-:W4:Y:S04]  /*18af0*/  LDL.LU.64 R60, [R1+0x428] ;  /* 0x00042800013c7983 */ /* 0x002f280000300a00 */
[----:B------:R0:W-:Y:S04]  /*18b00*/  STL [R1+0x1bac], R4 ;  /* 0x001bac0401007387 */ /* 0x0001e80000100800 */
[----:B------:R-:W-:Y:S01]  /*18b10*/  STL [R1+0x1bb8], R18 ;  /* 0x001bb81201007387 */ /* 0x000fe20000100800 */
[----:B0-----:R-:W-:-:S03]  /*18b20*/  IMAD.MOV.U32 R4, RZ, RZ, R19 ;  /* 0x000000ffff047224 */ /* 0x001fc600078e0013 */
[----:B------:R-:W-:Y:S04]  /*18b30*/  STL [R1+0x1bc0], R16 ;  /* 0x001bc01001007387 */ /* 0x000fe80000100800 */
[----:B------:R0:W-:Y:S02]  /*18b40*/  STL [R1+0x1bb4], R4 ;  /* 0x001bb40401007387 */ /* 0x0001e40000100800 */
[----:B0-----:R-:W-:Y:S02]  /*18b50*/  IMAD.MOV.U32 R4, RZ, RZ, R17 ;  /* 0x000000ffff047224 */ /* 0x001fe400078e0011 */
[----:B------:R-:W-:Y:S04]  /*18b60*/  STL [R1+0x1bc8], R42 ;  /* 0x001bc82a01007387 */ /* 0x000fe80000100800 */
[----:B------:R0:W-:Y:S04]  /*18b70*/  STL [R1+0x1bbc], R4 ;  /* 0x001bbc0401007387 */ /* 0x0001e80000100800 */
[----:B------:R1:W-:Y:S01]  /*18b80*/  STL [R1+0x1bd0], R14 ;  /* 0x001bd00e01007387 */ /* 0x0003e20000100800 */
[----:B0-----:R-:W-:-:S05]  /*18b90*/  IMAD.MOV.U32 R4, RZ, RZ, R43 ;  /* 0x000000ffff047224 */ /* 0x001fca00078e002b */
[----:B------:R0:W-:Y:S01]  /*18ba0*/  STL [R1+0x1bc4], R4 ;  /* 0x001bc40401007387 */ /* 0x0001e20000100800 */
[----:B------:R-:W-:Y:S01]  /*18bb0*/  IMAD R11, R10, 0x7d, RZ ;  /* 0x0000007d0a0b7824 */ /* 0x000fe200078e02ff */
[----:B-1----:R-:W1:Y:S01]  /*18bc0*/  LDC R14, c[0x0][0x238] ;  /* 0x00008e00ff0e7b82 */ /* 0x002e620000000800 */
[----:B0-----:R-:W-:Y:S01]  /*18bd0*/  IMAD.MOV.U32 R4, RZ, RZ, R15 ;  /* 0x000000ffff047224 */ /* 0x001fe200078e000f */
[----:B------:R0:W-:Y:S04]  /*18be0*/  STL [R1+0x1bd8], R12 ;  /* 0x001bd80c01007387 */ /* 0x0001e80000100800 */
[----:B------:R0:W-:Y:S02]  /*18bf0*/  STL [R1+0x1bcc], R4 ;  /* 0x001bcc0401007387 */ /* 0x0001e40000100800 */
[----:B0-----:R-:W0:Y:S01]  /*18c00*/  LDC R12, c[0x0][0x238] ;  /* 0x00008e00ff0c7b82 */ /* 0x001e220000000800 */
[----:B------:R-:W-:-:S05]  /*18c10*/  IMAD.MOV.U32 R4, RZ, RZ, R13 ;  /* 0x000000ffff047224 */ /* 0x000fca00078e000d */
[----:B------:R-:W-:Y:S02]  /*18c20*/  STL [R1+0x1bd4], R4 ;  /* 0x001bd40401007387 */ /* 0x000fe40000100800 */
[----:B------:R-:W1:Y:S02]  /*18c30*/  LDC R13, c[0x0][0x238] ;  /* 0x00008e00ff0d7b82 */ /* 0x000e640000000800 */
[----:B------:R2:W-:Y:S04]  /*18c40*/  STL [R1+0x1be0], R2 ;  /* 0x001be00201007387 */ /* 0x0005e80000100800 */
[----:B------:R-:W-:Y:S01]  /*18c50*/  STL [R1+0x1bdc], R3 ;  /* 0x001bdc0301007387 */ /* 0x000fe20000100800 */
[----:B--2---:R-:W-:Y:S02]  /*18c60*/  IMAD R0, R0, UR5, RZ ;  /* 0x0000000500007c24 */ /* 0x004fe4000f8e02ff */
[----:B------:R-:W-:Y:S01]  /*18c70*/  IMAD.MOV.U32 R2, RZ, RZ, R41 ;  /* 0x000000ffff027224 */ /* 0x000fe200078e0029 */
[----:B------:R-:W-:Y:S02]  /*18c80*/  STL [R1+0x1be8], R40 ;  /* 0x001be82801007387 */ /* 0x000fe40000100800 */
[----:B------:R-:W-:-:S02]  /*18c90*/  LEA R22, P0, R0, UR8, 0x1 ;  /* 0x0000000800167c11 */ /* 0x000fc4000f8008ff */
[----:B------:R3:W-:Y:S02]  /*18ca0*/  STL [R1+0x1be4], R2 ;  /* 0x001be40201007387 */ /* 0x0007e40000100800 */
[----:B------:R-:W-:Y:S01]  /*18cb0*/  LEA.HI.X.SX32 R23, R0, UR9, 0x1, P0 ;  /* 0x0000000900177c11 */ /* 0x000fe200080f0eff */
[----:B---3--:R-:W-:Y:S01]  /*18cc0*/  IMAD.MOV.U32 R2, RZ, RZ, R9 ;  /* 0x000000ffff027224 */ /* 0x008fe200078e0009 */
[----:B------:R-:W-:Y:S04]  /*18cd0*/  STL [R1+0x1bf0], R8 ;  /* 0x001bf00801007387 */ /* 0x000fe80000100800 */
[----:B------:R4:W-:Y:S02]  /*18ce0*/  STL [R1+0x1bec], R2 ;  /* 0x001bec0201007387 */ /* 0x0009e40000100800 */
[----:B----4-:R-:W-:-:S02]  /*18cf0*/  IMAD.MOV.U32 R2, RZ, RZ, R7 ;  /* 0x000000ffff027224 */ /* 0x010fc400078e0007 */
[----:B------:R2:W-:Y:S01]  /*18d00*/  STL [R1+0x1bf8], R6 ;  /* 0x001bf80601007387 */ /* 0x0005e20000100800 */
[----:B------:R-:W-:-:S03]  /*18d10*/  IMAD R4, R5, UR5, RZ ;  /* 0x0000000505047c24 */ /* 0x000fc6000f8e02ff */
[----:B------:R3:W-:Y:S02]  /*18d20*/  STL [R1+0x1bf4], R2 ;  /* 0x001bf40201007387 */ /* 0x0007e40000100800 */
[----:B------:R-:W-:Y:S01]  /*18d30*/  LEA R20, P2, R4, UR8, 0x1 ;  /* 0x0000000804147c11 */ /* 0x000fe2000f8408ff */
[----:B--2---:R-:W-:Y:S01]  /*18d40*/  IMAD R6, R10, 0x7f, RZ ;  /* 0x0000007f0a067824 */ /* 0x004fe200078e02ff */
[----:B------:R-:W-:Y:S02]  /*18d50*/  STL.64 [R1+0xc30], R22 ;  /* 0x000c301601007387 */ /* 0x000fe40000100a00 */
[----:B------:R-:W-:Y:S01]  /*18d60*/  LEA.HI.X.SX32 R21, R4, UR9, 0x1, P2 ;  /* 0x0000000904157c11 */ /* 0x000fe200090f0eff */
[----:B---3--:R-:W-:-:S04]  /*18d70*/  IMAD.WIDE R2, R6, 0x2, R22 ;  /* 0x0000000206027825 */ /* 0x008fc800078e0216 */
[----:B------:R-:W-:Y:S02]  /*18d80*/  IMAD R5, R58, UR5, RZ ;  /* 0x000000053a057c24 */ /* 0x000fe4000f8e02ff */
[----:B------:R-:W-:-:S03]  /*18d90*/  IMAD R0, R59, UR5, RZ ;  /* 0x000000053b007c24 */ /* 0x000fc6000f8e02ff */
[C---:B------:R-:W-:Y:S02]  /*18da0*/  LEA R16, P0, R5.reuse, UR8, 0x1 ;  /* 0x0000000805107c11 */ /* 0x040fe4000f8008ff */
[C---:B------:R-:W-:Y:S02]  /*18db0*/  LEA R18, P1, R0.reuse, UR8, 0x1 ;  /* 0x0000000800127c11 */ /* 0x040fe4000f8208ff */
[----:B------:R-:W-:Y:S02]  /*18dc0*/  LEA.HI.X.SX32 R17, R5, UR9, 0x1, P0 ;  /* 0x0000000905117c11 */ /* 0x000fe400080f0eff */
[----:B------:R-:W-:Y:S01]  /*18dd0*/  LEA.HI.X.SX32 R19, R0, UR9, 0x1, P1 ;  /* 0x0000000900137c11 */ /* 0x000fe200088f0eff */
[----:B------:R-:W-:Y:S02]  /*18de0*/  IMAD R0, R10, 0x7e, RZ ;  /* 0x0000007e0a007824 */ /* 0x000fe400078e02ff */
[----:B------:R-:W-:-:S04]  /*18df0*/  IMAD.WIDE R4, R6, 0x2, R18 ;  /* 0x0000000206047825 */ /* 0x000fc800078e0212 */
[----:B------:R-:W-:Y:S01]  /*18e00*/  IMAD.MOV.U32 R7, RZ, RZ, R61 ;  /* 0x000000ffff077224 */ /* 0x000fe200078e003d */
[----:B------:R-:W-:Y:S04]  /*18e10*/  STL [R1+0x1c00], R60 ;  /* 0x001c003c01007387 */ /* 0x000fe80000100800 */
[----:B------:R-:W-:Y:S04]  /*18e20*/  STL [R1+0x1bfc], R7 ;  /* 0x001bfc0701007387 */ /* 0x000fe80000100800 */
[----:B------:R-:W-:Y:S04]  /*18e30*/  STL [R1+0x1c08], R2 ;  /* 0x001c080201007387 */ /* 0x000fe80000100800 */
[----:B------:R2:W-:Y:S04]  /*18e40*/  STL [R1+0x1c04], R3 ;  /* 0x001c040301007387 */ /* 0x0005e80000100800 */
[----:B------:R-:W-:Y:S01]  /*18e50*/  STL.64 [R1+0xc38], R20 ;  /* 0x000c381401007387 */ /* 0x000fe20000100a00 */
[----:B--2---:R-:W-:-:S03]  /*18e60*/  IMAD.WIDE R2, R6, 0x2, R20 ;  /* 0x0000000206027825 */ /* 0x004fc600078e0214 */
[----:B------:R-:W-:Y:S01]  /*18e70*/  STL.64 [R1+0xc48], R16 ;  /* 0x000c481001007387 */ /* 0x000fe20000100a00 */
[----:B------:R-:W-:-:S03]  /*18e80*/  IMAD.WIDE R6, R6, 0x2, R16 ;  /* 0x0000000206067825 */ /* 0x000fc600078e0210 */
[----:B------:R-:W-:Y:S01]  /*18e90*/  STL.64 [R1+0xc40], R18 ;  /* 0x000c401201007387 */ /* 0x000fe20000100a00 */
[----:B------:R-:W-:-:S03]  /*18ea0*/  IMAD.WIDE R8, R0, 0x2, R22 ;  /* 0x0000000200087825 */ /* 0x000fc600078e0216 */
[----:B------:R-:W-:Y:S04]  /*18eb0*/  STL [R1+0x1c10], R2 ;  /* 0x001c100201007387 */ /* 0x000fe80000100800 */
[----:B------:R2:W-:Y:S04]  /*18ec0*/  STL [R1+0x1c0c], R3 ;  /* 0x001c0c0301007387 */ /* 0x0005e80000100800 */
[----:B------:R-:W-:Y:S04]  /*18ed0*/  STL [R1+0x1c18], R4 ;  /* 0x001c180401007387 */ /* 0x000fe80000100800 */
[----:B------:R3:W-:Y:S01]  /*18ee0*/  STL [R1+0x1c14], R5 ;  /* 0x001c140501007387 */ /* 0x0007e20000100800 */
[----:B--2---:R-:W-:-:S03]  /*18ef0*/  IMAD.WIDE R2, R0, 0x2, R20 ;  /* 0x0000000200027825 */ /* 0x004fc600078e0214 */
[----:B------:R-:W-:Y:S04]  /*18f00*/  STL [R1+0x1c20], R6 ;  /* 0x001c200601007387 */ /* 0x000fe80000100800 */
[----:B------:R2:W-:Y:S01]  /*18f10*/  STL [R1+0x1c1c], R7 ;  /* 0x001c1c0701007387 */ /* 0x0005e20000100800 */
[----:B---3--:R-:W-:-:S03]  /*18f20*/  IMAD.WIDE R4, R0, 0x2, R18 ;  /* 0x0000000200047825 */ /* 0x008fc600078e0212 */
[----:B------:R-:W-:Y:S04]  /*18f30*/  STL [R1+0x1c28], R8 ;  /* 0x001c280801007387 */ /* 0x000fe80000100800 */
[----:B------:R3:W-:Y:S01]  /*18f40*/  STL [R1+0x1c24], R9 ;  /* 0x001c240901007387 */ /* 0x0007e20000100800 */
[----:B--2---:R-:W-:-:S03]  /*18f50*/  IMAD.WIDE R6, R0, 0x2, R16 ;  /* 0x0000000200067825 */ /* 0x004fc600078e0210 */
[----:B------:R-:W-:Y:S04]  /*18f60*/  STL [R1+0x1c30], R2 ;  /* 0x001c300201007387 */ /* 0x000fe80000100800 */
[----:B------:R2:W-:Y:S01]  /*18f70*/  STL [R1+0x1c2c], R3 ;  /* 0x001c2c0301007387 */ /* 0x0005e20000100800 */
[----:B---3--:R-:W-:-:S03]  /*18f80*/  IMAD.WIDE R8, R11, 0x2, R22 ;  /* 0x000000020b087825 */ /* 0x008fc600078e0216 */
[----:B------:R-:W-:Y:S01]  /*18f90*/  STL [R1+0x1c38], R4 ;  /* 0x001c380401007387 */ /* 0x000fe20000100800 */
[----:B------:R-:W-:-:S03]  /*18fa0*/  IMAD R0, R10, 0x7c, RZ ;  /* 0x0000007c0a007824 */ /* 0x000fc600078e02ff */
        /* <DEDUP_REMOVED lines=779> */
[----:B------:R-:W-:-:S03]  /*1c060*/  IMAD.SHL.U32 R0, R10, 0x40, RZ ;  /* 0x000000400a007824 */ /* 0x000fc600078e00ff */
        /* <DEDUP_REMOVED lines=27> */
[----:B------:R-:W-:Y:S01]  /*1c220*/  STL [R1+0x2400], R6 ;  /* 0x0024000601007387 */ /* 0x000fe20000100800 */
[----:B------:R-:W-:-:S03]  /*1c230*/  IMAD R0, R10, 0x3e, RZ ;  /* 0x0000003e0a007824 */ /* 0x000fc600078e02ff */
[----:B------:R2:W-:Y:S01]  /*1c240*/  STL [R1+0x23fc], R7 ;  /* 0x0023fc0701007387 */ /* 0x0005e20000100800 */
[----:B---3--:R-:W-:-:S03]  /*1c250*/  IMAD.WIDE R4, R11, 0x2, R18 ;  /* 0x000000020b047825 */ /* 0x008fc600078e0212 */
[----:B------:R-:W-:Y:S04]  /*1c260*/  STL [R1+0x2408], R8 ;  /* 0x0024080801007387 */ /* 0x000fe80000100800 */
[----:B------:R-:W-:Y:S01]  /*1c270*/  STL [R1+0x2404], R9 ;  /* 0x0024040901007387 */ /* 0x000fe20000100800 */
[----:B--2---:R-:W-:-:S03]  /*1c280*/  IMAD.WIDE R6, R11, 0x2, R16 ;  /* 0x000000020b067825 */ /* 0x004fc600078e0210 */
[----:B------:R-:W-:Y:S01]  /*1c290*/  STL [R1+0x2410], R2 ;  /* 0x0024100201007387 */ /* 0x000fe20000100800 */
[----:B------:R-:W2:Y:S03]  /*1c2a0*/  LDC R11, c[0x0][0x238] ;  /* 0x00008e00ff0b7b82 */ /* 0x000ea60000000800 */
[----:B------:R3:W-:Y:S04]  /*1c2b0*/  STL [R1+0x240c], R3 ;  /* 0x00240c0301007387 */ /* 0x0007e80000100800 */
[----:B------:R-:W-:Y:S04]  /*1c2c0*/  STL [R1+0x2418], R4 ;  /* 0x0024180401007387 */ /* 0x000fe80000100800 */
[----:B------:R4:W-:Y:S01]  /*1c2d0*/  STL [R1+0x2414], R5 ;  /* 0x0024140501007387 */ /* 0x0009e20000100800 */
[----:B---3--:R-:W-:-:S03]  /*1c2e0*/  IMAD.WIDE R2, R0, 0x2, R22 ;  /* 0x0000000200027825 */ /* 0x008fc600078e0216 */
[----:B------:R-:W-:Y:S04]  /*1c2f0*/  STL [R1+0x2420], R6 ;  /* 0x0024200601007387 */ /* 0x000fe80000100800 */
[----:B------:R-:W-:Y:S04]  /*1c300*/  STL [R1+0x241c], R7 ;  /* 0x00241c0701007387 */ /* 0x000fe80000100800 */
[----:B------:R-:W-:Y:S04]  /*1c310*/  STL [R1+0x2428], R2 ;  /* 0x0024280201007387 */ /* 0x000fe80000100800 */
[----:B------:R3:W-:Y:S01]  /*1c320*/  STL [R1+0x2424], R3 ;  /* 0x0024240301007387 */ /* 0x0007e20000100800 */
[----:B------:R-:W-:-:S02]  /*1c330*/  IMAD R8, R10, 0x3d, RZ ;  /* 0x0000003d0a087824 */ /* 0x000fc400078e02ff */
[----:B----4-:R-:W-:-:S04]  /*1c340*/  IMAD.WIDE R4, R0, 0x2, R18 ;  /* 0x0000000200047825 */ /* 0x010fc800078e0212 */
[----:B---3--:R-:W-:-:S04]  /*1c350*/  IMAD.WIDE R2, R0, 0x2, R20 ;  /* 0x0000000200027825 */ /* 0x008fc800078e0214 */
[----:B------:R-:W-:Y:S01]  /*1c360*/  IMAD.WIDE R6, R0, 0x2, R16 ;  /* 0x0000000200067825 */ /* 0x000fe200078e0210 */
[----:B------:R-:W-:Y:S04]  /*1c370*/  STL [R1+0x2430], R2 ;  /* 0x0024300201007387 */ /* 0x000fe80000100800 */
[----:B------:R3:W-:Y:S04]  /*1c380*/  STL [R1+0x242c], R3 ;  /* 0x00242c0301007387 */ /* 0x0007e80000100800 */
[----:B------:R-:W-:Y:S04]  /*1c390*/  STL [R1+0x2438], R4 ;  /* 0x0024380401007387 */ /* 0x000fe80000100800 */
[----:B------:R4:W-:Y:S01]  /*1c3a0*/  STL [R1+0x2434], R5 ;  /* 0x0024340501007387 */ /* 0x0009e20000100800 */
[----:B---3--:R-:W-:-:S03]  /*1c3b0*/  IMAD.WIDE R2, R8, 0x2, R22 ;  /* 0x0000000208027825 */ /* 0x008fc600078e0216 */
[----:B------:R-:W-:Y:S04]  /*1c3c0*/  STL [R1+0x2440], R6 ;  /* 0x0024400601007387 */ /* 0x000fe80000100800 */
[----:B------:R3:W-:Y:S04]  /*1c3d0*/  STL [R1+0x243c], R7 ;  /* 0x00243c0701007387 */ /* 0x0007e80000100800 */
[----:B------:R-:W-:Y:S01]  /*1c3e0*/  STL [R1+0x2448], R2 ;  /* 0x0024480201007387 */ /* 0x000fe20000100800 */
[----:B------:R-:W-:-:S03]  /*1c3f0*/  IMAD R0, R10, 0x3c, RZ ;  /* 0x0000003c0a007824 */ /* 0x000fc600078e02ff */
[----:B------:R0:W-:Y:S01]  /*1c400*/  STL [R1+0x2444], R3 ;  /* 0x0024440301007387 */ /* 0x0001e20000100800 */
[----:B----4-:R-:W-:-:S04]  /*1c410*/  IMAD.WIDE R4, R8, 0x2, R18 ;  /* 0x0000000208047825 */ /* 0x010fc800078e0212 */
[----:B---3--:R-:W-:-:S04]  /*1c420*/  IMAD.WIDE R6, R8, 0x2, R16 ;  /* 0x0000000208067825 */ /* 0x008fc800078e0210 */
[----:B0-----:R-:W-:-:S04]  /*1c430*/  IMAD.WIDE R2, R8, 0x2, R20 ;  /* 0x0000000208027825 */ /* 0x001fc800078e0214 */
[C---:B------:R-:W-:Y:S01]  /*1c440*/  IMAD.WIDE R8, R0.reuse, 0x2, R22 ;  /* 0x0000000200087825 */ /* 0x040fe200078e0216 */
[----:B------:R-:W-:Y:S04]  /*1c450*/  STL [R1+0x2450], R2 ;  /* 0x0024500201007387 */ /* 0x000fe80000100800 */
[----:B------:R0:W-:Y:S04]  /*1c460*/  STL [R1+0x244c], R3 ;  /* 0x00244c0301007387 */ /* 0x0001e80000100800 */
[----:B------:R-:W-:Y:S04]  /*1c470*/  STL [R1+0x2458], R4 ;  /* 0x0024580401007387 */ /* 0x000fe80000100800 */
[----:B------:R3:W-:Y:S01]  /*1c480*/  STL [R1+0x2454], R5 ;  /* 0x0024540501007387 */ /* 0x0007e20000100800 */
[----:B0-----:R-:W-:-:S03]  /*1c490*/  IMAD.WIDE R2, R0, 0x2, R20 ;  /* 0x0000000200027825 */ /* 0x001fc600078e0214 */
[----:B------:R-:W-:Y:S04]  /*1c4a0*/  STL [R1+0x2460], R6 ;  /* 0x0024600601007387 */ /* 0x000fe80000100800 */
[----:B------:R-:W-:Y:S01]  /*1c4b0*/  STL [R1+0x245c], R7 ;  /* 0x00245c0701007387 */ /* 0x000fe20000100800 */
[----:B---3--:R-:W-:-:S03]  /*1c4c0*/  IMAD.WIDE R4, R0, 0x2, R18 ;  /* 0x0000000200047825 */ /* 0x008fc600078e0212 */
[----:B------:R2:W-:Y:S04]  /*1c4d0*/  STL [R1+0x2468], R8 ;  /* 0x0024680801007387 */ /* 0x0005e80000100800 */
[----:B------:R0:W-:Y:S04]  /*1c4e0*/  STL [R1+0x2464], R9 ;  /* 0x0024640901007387 */ /* 0x0001e80000100800 */
[----:B------:R-:W-:Y:S04]  /*1c4f0*/  STL [R1+0x2470], R2 ;  /* 0x0024700201007387 */ /* 0x000fe80000100800 */
[----:B------:R3:W-:Y:S01]  /*1c500*/  STL [R1+0x246c], R3 ;  /* 0x00246c0301007387 */ /* 0x0007e20000100800 */
[----:B--2---:R-:W-:Y:S01]  /*1c510*/  IMAD R8, R11, 0x3b, RZ ;  /* 0x0000003b0b087824 */ /* 0x004fe200078e02ff */
[----:B0-----:R-:W0:Y:S02]  /*1c520*/  LDC R9, c[0x0][0x238] ;  /* 0x00008e00ff097b82 */ /* 0x001e240000000800 */
[----:B------:R-:W-:Y:S01]  /*1c530*/  STL [R1+0x2478], R4 ;  /* 0x0024780401007387 */ /* 0x000fe20000100800 */
[----:B------:R-:W-:-:S04]  /*1c540*/  IMAD.WIDE R6, R8, 0x2, R22 ;  /* 0x0000000208067825 */ /* 0x000fc800078e0216 */
[----:B---3--:R-:W-:Y:S01]  /*1c550*/  IMAD.WIDE R2, R0, 0x2, R16 ;  /* 0x0000000200027825 */ /* 0x008fe200078e0210 */
[----:B------:R2:W-:Y:S01]  /*1c560*/  STL [R1+0x2474], R5 ;  /* 0x0024740501007387 */ /* 0x0005e20000100800 */
[----:B------:R-:W3:Y:S03]  /*1c570*/  LDC R11, c[0x0][0x238] ;  /* 0x00008e00ff0b7b82 */ /* 0x000ee60000000800 */
[----:B------:R-:W-:Y:S04]  /*1c580*/  STL [R1+0x2480], R2 ;  /* 0x0024800201007387 */ /* 0x000fe80000100800 */
[----:B------:R4:W-:Y:S01]  /*1c590*/  STL [R1+0x247c], R3 ;  /* 0x00247c0301007387 */ /* 0x0009e20000100800 */
[----:B--2---:R-:W-:-:S03]  /*1c5a0*/  IMAD.WIDE R4, R8, 0x2, R18 ;  /* 0x0000000208047825 */ /* 0x004fc600078e0212 */
[----:B------:R-:W-:Y:S01]  /*1c5b0*/  STL [R1+0x2488], R6 ;  /* 0x0024880601007387 */ /* 0x000fe20000100800 */
[----:B----4-:R-:W-:-:S03]  /*1c5c0*/  IMAD.WIDE R2, R8, 0x2, R20 ;  /* 0x0000000208027825 */ /* 0x010fc600078e0214 */
[----:B------:R2:W-:Y:S04]  /*1c5d0*/  STL [R1+0x2484], R7 ;  /* 0x0024840701007387 */ /* 0x0005e80000100800 */
[----:B------:R-:W-:Y:S01]  /*1c5e0*/  STL [R1+0x2490], R2 ;  /* 0x0024900201007387 */ /* 0x000fe20000100800 */
[----:B------:R-:W-:Y:S02]  /*1c5f0*/  IMAD R0, R12, 0x3a, RZ ;  /* 0x0000003a0c007824 */ /* 0x000fe400078e02ff */
[----:B------:R-:W4:Y:S01]  /*1c600*/  LDC R12, c[0x0][0x238] ;  /* 0x00008e00ff0c7b82 */ /* 0x000f220000000800 */
[----:B------:R1:W-:Y:S01]  /*1c610*/  STL [R1+0x248c], R3 ;  /* 0x00248c0301007387 */ /* 0x0003e20000100800 */
[----:B--2---:R-:W-:-:S03]  /*1c620*/  IMAD.WIDE R6, R0, 0x2, R22 ;  /* 0x0000000200067825 */ /* 0x004fc600078e0216 */
[----:B------:R-:W-:Y:S01]  /*1c630*/  STL [R1+0x2498], R4 ;  /* 0x0024980401007387 */ /* 0x000fe20000100800 */
[----:B-1----:R-:W-:-:S03]  /*1c640*/  IMAD.WIDE R2, R8, 0x2, R16 ;  /* 0x0000000208027825 */ /* 0x002fc600078e0210 */
[----:B------:R1:W-:Y:S04]  /*1c650*/  STL [R1+0x2494], R5 ;  /* 0x0024940501007387 */ /* 0x0003e80000100800 */
[----:B------:R-:W-:Y:S04]  /*1c660*/  STL [R1+0x24a0], R2 ;  /* 0x0024a00201007387 */ /* 0x000fe80000100800 */
[----:B------:R2:W-:Y:S01]  /*1c670*/  STL [R1+0x249c], R3 ;  /* 0x00249c0301007387 */ /* 0x0005e20000100800 */
[----:B0-----:R-:W-:Y:S02]  /*1c680*/  IMAD R8, R9, 0x39, RZ ;  /* 0x0000003909087824 */ /* 0x001fe400078e02ff */
[C---:B-1----:R-:W-:Y:S01]  /*1c690*/  IMAD.WIDE R4, R0.reuse, 0x2, R18 ;  /* 0x0000000200047825 */ /* 0x042fe200078e0212 */
[----:B------:R-:W-:Y:S03]  /*1c6a0*/  STL [R1+0x24a8], R6 ;  /* 0x0024a80601007387 */ /* 0x000fe60000100800 */
[C---:B--2---:R-:W-:Y:S01]  /*1c6b0*/  IMAD.WIDE R2, R0.reuse, 0x2, R20 ;  /* 0x0000000200027825 */ /* 0x044fe200078e0214 */
[----:B------:R0:W-:Y:S04]  /*1c6c0*/  STL [R1+0x24a4], R7 ;  /* 0x0024a40701007387 */ /* 0x0001e80000100800 */
[----:B------:R-:W-:Y:S04]  /*1c6d0*/  STL [R1+0x24b0], R2 ;  /* 0x0024b00201007387 */ /* 0x000fe80000100800 */
[----:B------:R1:W-:Y:S01]  /*1c6e0*/  STL [R1+0x24ac], R3 ;  /* 0x0024ac0301007387 */ /* 0x0003e20000100800 */
[----:B0-----:R-:W-:-:S03]  /*1c6f0*/  IMAD.WIDE R6, R0, 0x2, R16 ;  /* 0x0000000200067825 */ /* 0x001fc600078e0210 */
[----:B------:R-:W-:Y:S04]  /*1c700*/  STL [R1+0x24b8], R4 ;  /* 0x0024b80401007387 */ /* 0x000fe80000100800 */
[----:B------:R0:W-:Y:S01]  /*1c710*/  STL [R1+0x24b4], R5 ;  /* 0x0024b40501007387 */ /* 0x0001e20000100800 */
[----:B-1----:R-:W-:-:S03]  /*1c720*/  IMAD.WIDE R2, R8, 0x2, R22 ;  /* 0x0000000208027825 */ /* 0x002fc600078e0216 */
[----:B------:R-:W-:Y:S04]  /*1c730*/  STL [R1+0x24c0], R6 ;  /* 0x0024c00601007387 */ /* 0x000fe80000100800 */
[----:B------:R1:W-:Y:S04]  /*1c740*/  STL [R1+0x24bc], R7 ;  /* 0x0024bc0701007387 */ /* 0x0003e80000100800 */
[----:B------:R-:W-:Y:S01]  /*1c750*/  STL [R1+0x24c8], R2 ;  /* 0x0024c80201007387 */ /* 0x000fe20000100800 */
[----:B---3--:R-:W-:Y:S02]  /*1c760*/  IMAD R0, R11, 0x38, RZ ;  /* 0x000000380b007824 */ /* 0x008fe400078e02ff */
[C---:B0-----:R-:W-:Y:S01]  /*1c770*/  IMAD.WIDE R4, R8.reuse, 0x2, R18 ;  /* 0x0000000208047825 */ /* 0x041fe200078e0212 */
[----:B------:R0:W-:Y:S01]  /*1c780*/  STL [R1+0x24c4], R3 ;  /* 0x0024c40301007387 */ /* 0x0001e20000100800 */
[----:B------:R-:W2:Y:S02]  /*1c790*/  LDC R11, c[0x0][0x238] ;  /* 0x00008e00ff0b7b82 */ /* 0x000ea40000000800 */
[----:B-1----:R-:W-:-:S04]  /*1c7a0*/  IMAD.WIDE R6, R8, 0x2, R16 ;  /* 0x0000000208067825 */ /* 0x002fc800078e0210 */
        /* <DEDUP_REMOVED lines=9> */
[----:B-1----:R-:W-:-:S03]  /*1c840*/  IMAD.WIDE R4, R0, 0x2, R18 ;  /* 0x0000000200047825 */ /* 0x002fc600078e0212 */
[----:B------:R4:W-:Y:S04]  /*1c850*/  STL [R1+0x24e8], R8 ;  /* 0x0024e80801007387 */ /* 0x0009e80000100800 */
[----:B------:R0:W-:Y:S04]  /*1c860*/  STL [R1+0x24e4], R9 ;  /* 0x0024e40901007387 */ /* 0x0001e80000100800 */
[----:B------:R-:W-:Y:S04]  /*1c870*/  STL [R1+0x24f0], R2 ;  /* 0x0024f00201007387 */ /* 0x000fe80000100800 */
[----:B------:R1:W-:Y:S01]  /*1c880*/  STL [R1+0x24ec], R3 ;  /* 0x0024ec0301007387 */ /* 0x0003e20000100800 */
[----:B----4-:R-:W-:Y:S01]  /*1c890*/  IMAD R8, R12, 0x37, RZ ;  /* 0x000000370c087824 */ /* 0x010fe200078e02ff */
[----:B0-----:R-:W0:Y:S02]  /*1c8a0*/  LDC R9, c[0x0][0x238] ;  /* 0x00008e00ff097b82 */ /* 0x001e240000000800 */
[----:B------:R-:W-:Y:S01]  /*1c8b0*/  STL [R1+0x24f8], R4 ;  /* 0x0024f80401007387 */ /* 0x000fe20000100800 */
[----:B------:R-:W-:-:S04]  /*1c8c0*/  IMAD.WIDE R6, R8, 0x2, R22 ;  /* 0x0000000208067825 */ /* 0x000fc800078e0216 */
[----:B-1----:R-:W-:Y:S01]  /*1c8d0*/  IMAD.WIDE R2, R0, 0x2, R16 ;  /* 0x0000000200027825 */ /* 0x002fe200078e0210 */
[----:B------:R1:W-:Y:S01]  /*1c8e0*/  STL [R1+0x24f4], R5 ;  /* 0x0024f40501007387 */ /* 0x0003e20000100800 */
[----:B------:R-:W3:Y:S03]  /*1c8f0*/  LDC R12, c[0x0][0x238] ;  /* 0x00008e00ff0c7b82 */ /* 0x000ee60000000800 */
[----:B------:R-:W-:Y:S04]  /*1c900*/  STL [R1+0x2500], R2 ;  /* 0x0025000201007387 */ /* 0x000fe80000100800 */
[----:B------:R4:W-:Y:S01]  /*1c910*/  STL [R1+0x24fc], R3 ;  /* 0x0024fc0301007387 */ /* 0x0009e20000100800 */
[----:B-1----:R-:W-:-:S03]  /*1c920*/  IMAD.WIDE R4, R8, 0x2, R18 ;  /* 0x0000000208047825 */ /* 0x002fc600078e0212 */
[----:B------:R-:W-:Y:S01]  /*1c930*/  STL [R1+0x2508], R6 ;  /* 0x0025080601007387 */ /* 0x000fe20000100800 */
[----:B----4-:R-:W-:-:S03]  /*1c940*/  IMAD.WIDE R2, R8, 0x2, R20 ;  /* 0x0000000208027825 */ /* 0x010fc600078e0214 */
[----:B------:R1:W-:Y:S04]  /*1c950*/  STL [R1+0x2504], R7 ;  /* 0x0025040701007387 */ /* 0x0003e80000100800 */
[----:B------:R-:W-:Y:S01]  /*1c960*/  STL [R1+0x2510], R2 ;  /* 0x0025100201007387 */ /* 0x000fe20000100800 */
[----:B------:R-:W-:Y:S02]  /*1c970*/  IMAD R0, R13, 0x36, RZ ;  /* 0x000000360d007824 */ /* 0x000fe400078e02ff */
[----:B------:R-:W4:Y:S01]  /*1c980*/  LDC R13, c[0x0][0x238] ;  /* 0x00008e00ff0d7b82 */ /* 0x000f220000000800 */
[----:B------:R2:W-:Y:S01]  /*1c990*/  STL [R1+0x250c], R3 ;  /* 0x00250c0301007387 */ /* 0x0005e20000100800 */
[----:B-1----:R-:W-:-:S03]  /*1c9a0*/  IMAD.WIDE R6, R0, 0x2, R22 ;  /* 0x0000000200067825 */ /* 0x002fc600078e0216 */
[----:B------:R-:W-:Y:S01]  /*1c9b0*/  STL [R1+0x2518], R4 ;  /* 0x0025180401007387 */ /* 0x000fe20000100800 */
[----:B--2---:R-:W-:-:S03]  /*1c9c0*/  IMAD.WIDE R2, R8, 0x2, R16 ;  /* 0x0000000208027825 */ /* 0x004fc600078e0210 */
        /* <DEDUP_REMOVED lines=17> */
[----:B------:R-:W-:Y:S02]  /*1cae0*/  IMAD R0, R11, 0x34, RZ ;  /* 0x000000340b007824 */ /* 0x000fe400078e02ff */
        /* <DEDUP_REMOVED lines=18> */
[----:B---3--:R-:W-:Y:S01]  /*1cc10*/  IMAD R8, R12, 0x33, RZ ;  /* 0x000000330c087824 */ /* 0x008fe200078e02ff */
        /* <DEDUP_REMOVED lines=260> */
[----:B------:R-:W-:Y:S02]  /*1dc60*/  IMAD.SHL.U32 R0, R11, 0x20, RZ ;  /* 0x000000200b007824 */ /* 0x000fe400078e00ff */
        /* <DEDUP_REMOVED lines=351> */
[----:B------:R-:W-:Y:S04]  /*1f260*/  STL [R1+0x2ae4], R9 ;  /* 0x002ae40901007387 */ /* 0x000fe80000100800 */
[----:B------:R-:W-:Y:S04]  /*1f270*/  STL [R1+0x2af0], R2 ;  /* 0x002af00201007387 */ /* 0x000fe80000100800 */
[----:B------:R0:W-:Y:S01]  /*1f280*/  STL [R1+0x2aec], R3 ;  /* 0x002aec0301007387 */ /* 0x0001e20000100800 */
[----:B---3--:R-:W-:-:S02]  /*1f290*/  IMAD R8, R12, 0x7, RZ ;  /* 0x000000070c087824 */ /* 0x008fc400078e02ff */
[----:B------:R-:W1:Y:S01]  /*1f2a0*/  LDC R12, c[0x0][0x238] ;  /* 0x00008e00ff0c7b82 */ /* 0x000e620000000800 */
[----:B------:R-:W-:Y:S01]  /*1f2b0*/  STL [R1+0x2af8], R4 ;  /* 0x002af80401007387 */ /* 0x000fe20000100800 */
[----:B------:R-:W-:-:S04]  /*1f2c0*/  IMAD.WIDE R6, R8, 0x2, R22 ;  /* 0x0000000208067825 */ /* 0x000fc800078e0216 */
[----:B0-----:R-:W-:Y:S01]  /*1f2d0*/  IMAD.WIDE R2, R0, 0x2, R16 ;  /* 0x0000000200027825 */ /* 0x001fe200078e0210 */
[----:B------:R0:W-:Y:S04]  /*1f2e0*/  STL [R1+0x2af4], R5 ;  /* 0x002af40501007387 */ /* 0x0001e80000100800 */
[----:B------:R-:W-:Y:S04]  /*1f2f0*/  STL [R1+0x2b00], R2 ;  /* 0x002b000201007387 */ /* 0x000fe80000100800 */
[----:B------:R3:W-:Y:S01]  /*1f300*/  STL [R1+0x2afc], R3 ;  /* 0x002afc0301007387 */ /* 0x0007e20000100800 */
[----:B0-----:R-:W-:-:S03]  /*1f310*/  IMAD.WIDE R4, R8, 0x2, R18 ;  /* 0x0000000208047825 */ /* 0x001fc600078e0212 */
[----:B------:R-:W-:Y:S01]  /*1f320*/  STL [R1+0x2b08], R6 ;  /* 0x002b080601007387 */ /* 0x000fe20000100800 */
[----:B---3--:R-:W-:-:S03]  /*1f330*/  IMAD.WIDE R2, R8, 0x2, R20 ;  /* 0x0000000208027825 */ /* 0x008fc600078e0214 */
[----:B------:R0:W-:Y:S04]  /*1f340*/  STL [R1+0x2b04], R7 ;  /* 0x002b040701007387 */ /* 0x0001e80000100800 */
[----:B------:R-:W-:Y:S01]  /*1f350*/  STL [R1+0x2b10], R2 ;  /* 0x002b100201007387 */ /* 0x000fe20000100800 */
[----:B----4-:R-:W-:Y:S02]  /*1f360*/  IMAD R0, R13, 0x6, RZ ;  /* 0x000000060d007824 */ /* 0x010fe400078e02ff */
[----:B------:R-:W3:Y:S01]  /*1f370*/  LDC R13, c[0x0][0x238] ;  /* 0x00008e00ff0d7b82 */ /* 0x000ee20000000800 */
[----:B------:R4:W-:Y:S01]  /*1f380*/  STL [R1+0x2b0c], R3 ;  /* 0x002b0c0301007387 */ /* 0x0009e20000100800 */
[----:B0-----:R-:W-:-:S03]  /*1f390*/  IMAD.WIDE R6, R0, 0x2, R22 ;  /* 0x0000000200067825 */ /* 0x001fc600078e0216 */
[----:B------:R-:W-:Y:S01]  /*1f3a0*/  STL [R1+0x2b18], R4 ;  /* 0x002b180401007387 */ /* 0x000fe20000100800 */
[----:B----4-:R-:W-:-:S03]  /*1f3b0*/  IMAD.WIDE R2, R8, 0x2, R16 ;  /* 0x0000000208027825 */ /* 0x010fc600078e0210 */
[----:B------:R0:W-:Y:S04]  /*1f3c0*/  STL [R1+0x2b14], R5 ;  /* 0x002b140501007387 */ /* 0x0001e80000100800 */
[----:B------:R-:W-:Y:S01]  /*1f3d0*/  STL [R1+0x2b20], R2 ;  /* 0x002b200201007387 */ /* 0x000fe20000100800 */
[----:B--2---:R-:W-:-:S03]  /*1f3e0*/  IMAD R11, R11, 0x5, RZ ;  /* 0x000000050b0b7824 */ /* 0x004fc600078e02ff */
[----:B------:R2:W-:Y:S01]  /*1f3f0*/  STL [R1+0x2b1c], R3 ;  /* 0x002b1c0301007387 */ /* 0x0005e20000100800 */
[----:B0-----:R-:W-:-:S03]  /*1f400*/  IMAD.WIDE R4, R0, 0x2, R18 ;  /* 0x0000000200047825 */ /* 0x001fc600078e0212 */
[----:B------:R-:W-:Y:S01]  /*1f410*/  STL [R1+0x2b28], R6 ;  /* 0x002b280601007387 */ /* 0x000fe20000100800 */
[----:B--2---:R-:W-:-:S03]  /*1f420*/  IMAD.WIDE R2, R0, 0x2, R20 ;  /* 0x0000000200027825 */ /* 0x004fc600078e0214 */
[----:B------:R0:W-:Y:S01]  /*1f430*/  STL [R1+0x2b24], R7 ;  /* 0x002b240701007387 */ /* 0x0001e20000100800 */
[----:B------:R-:W-:-:S03]  /*1f440*/  IMAD.WIDE R8, R11, 0x2, R22 ;  /* 0x000000020b087825 */ /* 0x000fc600078e0216 */
[----:B------:R-:W-:Y:S04]  /*1f450*/  STL [R1+0x2bd0], R2 ;  /* 0x002bd00201007387 */ /* 0x000fe80000100800 */
[----:B------:R2:W-:Y:S01]  /*1f460*/  STL [R1+0x2bcc], R3 ;  /* 0x002bcc0301007387 */ /* 0x0005e20000100800 */
[----:B0-----:R-:W-:-:S03]  /*1f470*/  IMAD.WIDE R6, R0, 0x2, R16 ;  /* 0x0000000200067825 */ /* 0x001fc600078e0210 */
[----:B------:R-:W-:Y:S04]  /*1f480*/  STL [R1+0x2bd8], R4 ;  /* 0x002bd80401007387 */ /* 0x000fe80000100800 */
[----:B------:R0:W-:Y:S01]  /*1f490*/  STL [R1+0x2bd4], R5 ;  /* 0x002bd40501007387 */ /* 0x0001e20000100800 */
[----:B--2---:R-:W-:-:S03]  /*1f4a0*/  IMAD.WIDE R2, R11, 0x2, R20 ;  /* 0x000000020b027825 */ /* 0x004fc600078e0214 */
[----:B------:R1:W-:Y:S04]  /*1f4b0*/  STL [R1+0x2be0], R6 ;  /* 0x002be00601007387 */ /* 0x0003e80000100800 */
[----:B------:R-:W-:Y:S01]  /*1f4c0*/  STL [R1+0x2bdc], R7 ;  /* 0x002bdc0701007387 */ /* 0x000fe20000100800 */
[----:B0-----:R-:W-:-:S03]  /*1f4d0*/  IMAD.WIDE R4, R11, 0x2, R18 ;  /* 0x000000020b047825 */ /* 0x001fc600078e0212 */
[----:B------:R0:W-:Y:S04]  /*1f4e0*/  STL [R1+0x2b30], R8 ;  /* 0x002b300801007387 */ /* 0x0001e80000100800 */
[----:B------:R-:W-:Y:S01]  /*1f4f0*/  STL [R1+0x2b2c], R9 ;  /* 0x002b2c0901007387 */ /* 0x000fe20000100800 */
[----:B-1----:R-:W-:Y:S02]  /*1f500*/  IMAD.SHL.U32 R6, R12, 0x4, RZ ;  /* 0x000000040c067824 */ /* 0x002fe400078e00ff */
[----:B---3--:R-:W-:Y:S01]  /*1f510*/  IMAD R0, R13, 0x3, RZ ;  /* 0x000000030d007824 */ /* 0x008fe200078e02ff */
[----:B------:R-:W-:Y:S01]  /*1f520*/  STL [R1+0x2b38], R2 ;  /* 0x002b380201007387 */ /* 0x000fe20000100800 */
[----:B------:R-:W1:Y:S03]  /*1f530*/  LDC R12, c[0x0][0x238] ;  /* 0x00008e00ff0c7b82 */ /* 0x000e660000000800 */
[----:B------:R2:W-:Y:S04]  /*1f540*/  STL [R1+0x2b34], R3 ;  /* 0x002b340301007387 */ /* 0x0005e80000100800 */
[----:B------:R-:W-:Y:S01]  /*1f550*/  STL [R1+0x2b40], R4 ;  /* 0x002b400401007387 */ /* 0x000fe20000100800 */
[----:B0-----:R-:W0:Y:S03]  /*1f560*/  LDC R8, c[0x0][0x238] ;  /* 0x00008e00ff087b82 */ /* 0x001e260000000800 */
[----:B------:R3:W-:Y:S01]  /*1f570*/  STL [R1+0x2b3c], R5 ;  /* 0x002b3c0501007387 */ /* 0x0007e20000100800 */
[----:B--2---:R-:W-:-:S04]  /*1f580*/  IMAD.WIDE R2, R11, 0x2, R16 ;  /* 0x000000020b027825 */ /* 0x004fc800078e0210 */
[----:B------:R-:W2:Y:S01]  /*1f590*/  LDC R11, c[0x0][0x238] ;  /* 0x00008e00ff0b7b82 */ /* 0x000ea20000000800 */
[----:B------:R-:W-:Y:S01]  /*1f5a0*/  STL [R1+0x2b48], R2 ;  /* 0x002b480201007387 */ /* 0x000fe20000100800 */
[----:B---3--:R-:W-:-:S03]  /*1f5b0*/  IMAD.WIDE R4, R6, 0x2, R22 ;  /* 0x0000000206047825 */ /* 0x008fc600078e0216 */
[----:B------:R3:W-:Y:S03]  /*1f5c0*/  STL [R1+0x2b44], R3 ;  /* 0x002b440301007387 */ /* 0x0007e60000100800 */
[----:B------:R-:W4:Y:S01]  /*1f5d0*/  LDC R13, c[0x0][0x238] ;  /* 0x00008e00ff0d7b82 */ /* 0x000f220000000800 */
[----:B------:R-:W-:Y:S04]  /*1f5e0*/  STL [R1+0x2b50], R4 ;  /* 0x002b500401007387 */ /* 0x000fe80000100800 */
[----:B------:R1:W-:Y:S01]  /*1f5f0*/  STL [R1+0x2b4c], R5 ;  /* 0x002b4c0501007387 */ /* 0x0003e20000100800 */
[----:B---3--:R-:W-:-:S05]  /*1f600*/  IMAD.WIDE R2, R6, 0x2, R20 ;  /* 0x0000000206027825 */ /* 0x008fca00078e0214 */
[----:B------:R-:W-:Y:S01]  /*1f610*/  STL [R1+0x2b58], R2 ;  /* 0x002b580201007387 */ /* 0x000fe20000100800 */
[----:B-1----:R-:W-:-:S03]  /*1f620*/  IMAD.WIDE R4, R6, 0x2, R18 ;  /* 0x0000000206047825 */ /* 0x002fc600078e0212 */
[----:B------:R1:W-:Y:S01]  /*1f630*/  STL [R1+0x2b54], R3 ;  /* 0x002b540301007387 */ /* 0x0003e20000100800 */
[----:B------:R-:W-:-:S03]  /*1f640*/  IMAD.WIDE R6, R6, 0x2, R16 ;  /* 0x0000000206067825 */ /* 0x000fc600078e0210 */
[----:B------:R-:W-:Y:S04]  /*1f650*/  STL [R1+0x2b60], R4 ;  /* 0x002b600401007387 */ /* 0x000fe80000100800 */
[----:B------:R3:W-:Y:S01]  /*1f660*/  STL [R1+0x2b5c], R5 ;  /* 0x002b5c0501007387 */ /* 0x0007e20000100800 */
[----:B-1----:R-:W-:-:S03]  /*1f670*/  IMAD.WIDE R2, R0, 0x2, R22 ;  /* 0x0000000200027825 */ /* 0x002fc600078e0216 */
[----:B------:R-:W-:Y:S04]  /*1f680*/  STL [R1+0x2b68], R6 ;  /* 0x002b680601007387 */ /* 0x000fe80000100800 */
[----:B------:R1:W-:Y:S04]  /*1f690*/  STL [R1+0x2b64], R7 ;  /* 0x002b640701007387 */ /* 0x0003e80000100800 */
[----:B------:R-:W-:Y:S01]  /*1f6a0*/  STL [R1+0x2b70], R2 ;  /* 0x002b700201007387 */ /* 0x000fe20000100800 */
[----:B---3--:R-:W-:-:S03]  /*1f6b0*/  IMAD.WIDE R4, R0, 0x2, R18 ;  /* 0x0000000200047825 */ /* 0x008fc600078e0212 */
[----:B------:R3:W-:Y:S01]  /*1f6c0*/  STL [R1+0x2b6c], R3 ;  /* 0x002b6c0301007387 */ /* 0x0007e20000100800 */
[----:B0-----:R-:W-:Y:S02]  /*1f6d0*/  IMAD.SHL.U32 R8, R8, 0x2, RZ ;  /* 0x0000000208087824 */ /* 0x001fe400078e00ff */
[----:B-1----:R-:W-:-:S04]  /*1f6e0*/  IMAD.WIDE R6, R0, 0x2, R16 ;  /* 0x0000000200067825 */ /* 0x002fc800078e0210 */
[----:B---3--:R-:W-:-:S05]  /*1f6f0*/  IMAD.WIDE R2, R0, 0x2, R20 ;  /* 0x0000000200027825 */ /* 0x008fca00078e0214 */
[----:B------:R-:W-:Y:S04]  /*1f700*/  STL [R1+0x2b78], R2 ;  /* 0x002b780201007387 */ /* 0x000fe80000100800 */
        /* <DEDUP_REMOVED lines=8> */
[----:B------:R2:W-:Y:S01]  /*1f790*/  STL [R1+0x2b8c], R3 ;  /* 0x002b8c0301007387 */ /* 0x0005e20000100800 */
[----:B0-----:R-:W-:-:S03]  /*1f7a0*/  IMAD.WIDE R6, R8, 0x2, R18 ;  /* 0x0000000208067825 */ /* 0x001fc600078e0212 */
[----:B------:R-:W-:Y:S01]  /*1f7b0*/  STL [R1+0x2b98], R4 ;  /* 0x002b980401007387 */ /* 0x000fe20000100800 */
[----:B------:R-:W-:-:S03]  /*1f7c0*/  IMAD.WIDE R8, R8, 0x2, R16 ;  /* 0x0000000208087825 */ /* 0x000fc600078e0210 */
[----:B------:R0:W-:Y:S01]  /*1f7d0*/  STL [R1+0x2b94], R5 ;  /* 0x002b940501007387 */ /* 0x0001e20000100800 */
[----:B--2---:R-:W-:-:S03]  /*1f7e0*/  IMAD.WIDE R2, R11, 0x2, R22 ;  /* 0x000000020b027825 */ /* 0x004fc600078e0216 */
[----:B------:R-:W-:Y:S04]  /*1f7f0*/  STL [R1+0x2ba0], R6 ;  /* 0x002ba00601007387 */ /* 0x000fe80000100800 */
[----:B------:R4:W-:Y:S01]  /*1f800*/  STL [R1+0x2b9c], R7 ;  /* 0x002b9c0701007387 */ /* 0x0009e20000100800 */
[----:B0-----:R-:W-:-:S03]  /*1f810*/  IMAD.WIDE R4, R12, 0x2, R20 ;  /* 0x000000020c047825 */ /* 0x001fc600078e0214 */
[----:B------:R-:W-:Y:S04]  /*1f820*/  STL [R1+0x2ba8], R8 ;  /* 0x002ba80801007387 */ /* 0x000fe80000100800 */
[----:B------:R-:W-:Y:S01]  /*1f830*/  STL [R1+0x2ba4], R9 ;  /* 0x002ba40901007387 */ /* 0x000fe20000100800 */
[----:B----4-:R-:W-:-:S03]  /*1f840*/  IMAD.WIDE R6, R13, 0x2, R18 ;  /* 0x000000020d067825 */ /* 0x010fc600078e0212 */
[----:B------:R-:W-:Y:S04]  /*1f850*/  STL [R1+0x2bb0], R2 ;  /* 0x002bb00201007387 */ /* 0x000fe80000100800 */
[----:B------:R0:W-:Y:S04]  /*1f860*/  STL [R1+0x2bac], R3 ;  /* 0x002bac0301007387 */ /* 0x0001e80000100800 */
[----:B------:R-:W-:Y:S04]  /*1f870*/  STL [R1+0x2bb8], R4 ;  /* 0x002bb80401007387 */ /* 0x000fe80000100800 */
[----:B------:R-:W-:Y:S01]  /*1f880*/  STL [R1+0x2bb4], R5 ;  /* 0x002bb40501007387 */ /* 0x000fe20000100800 */
[----:B0-----:R-:W-:-:S03]  /*1f890*/  IMAD.WIDE R2, R14, 0x2, R16 ;  /* 0x000000020e027825 */ /* 0x001fc600078e0210 */
[----:B------:R-:W-:Y:S04]  /*1f8a0*/  STL [R1+0x2bc0], R6 ;  /* 0x002bc00601007387 */ /* 0x000fe80000100800 */
[----:B------:R-:W-:Y:S04]  /*1f8b0*/  STL [R1+0x2bbc], R7 ;  /* 0x002bbc0701007387 */ /* 0x000fe80000100800 */
[----:B------:R-:W-:Y:S04]  /*1f8c0*/  STL [R1+0x2bc8], R2 ;  /* 0x002bc80201007387 */ /* 0x000fe80000100800 */
[----:B------:R0:W-:Y:S04]  /*1f8d0*/  STL [R1+0x2bc4], R3 ;  /* 0x002bc40301007387 */ /* 0x0001e80000100800 */
[----:B------:R1:W-:Y:S04]  /*1f8e0*/  STL [R1+0xf78], RZ ;  /* 0x000f78ff01007387 */ /* 0x0003e80000100800 */
        /* <DEDUP_REMOVED lines=314> */
[----:B------:R1:W-:Y:S01]  /*20c90*/  STL [R1+0x558], RZ ;  /* 0x000558ff01007387 */ /* 0x0003e20000100800 */
[----:B------:R-:W2:Y:S03]  /*20ca0*/  S2R R61, SR_TID.X ;  /* 0x00000000003d7919 */ /* 0x000ea60000002100 */
        /* <DEDUP_REMOVED lines=29> */
[----:B--2---:R-:W-:-:S03]  /*20e80*/  LOP3.LUT R61, R61, 0x1f, RZ, 0xc0, !PT ;  /* 0x0000001f3d3d7812 */ /* 0x004fc600078ec0ff */
[----:B------:R1:W-:Y:S04]  /*20e90*/  STL [R1+0xa90], RZ ;  /* 0x000a90ff01007387 */ /* 0x0003e80000100800 */
[----:B------:R1:W-:Y:S04]  /*20ea0*/  STL [R1+0xa94], RZ ;  /* 0x000a94ff01007387 */ /* 0x0003e80000100800 */
[----:B------:R1:W-:Y:S04]  /*20eb0*/  STL [R1+0xa98], RZ ;  /* 0x000a98ff01007387 */ /* 0x0003e80000100800 */
[----:B------:R1:W-:Y:S04]  /*20ec0*/  STL [R1+0xa9c], RZ ;  /* 0x000a9cff01007387 */ /* 0x0003e80000100800 */
[----:B------:R1:W-:Y:S01]  /*20ed0*/  STL [R1+0xa10], RZ ;  /* 0x000a10ff01007387 */ /* 0x0003e20000100800 */
[----:B0-----:R-:W-:-:S02]  /*20ee0*/  IMAD.SHL.U32 R3, R61, 0x2, RZ ;  /* 0x000000023d037824 */ /* 0x001fc400078e00ff */
[----:B------:R-:W0:Y:S01]  /*20ef0*/  LDC R61, c[0x0][0x23c] ;  /* 0x00008f00ff3d7b82 */ /* 0x000e220000000800 */
        /* <DEDUP_REMOVED lines=14> */
[----:B0-----:R-:W-:-:S02]  /*20fe0*/  IMAD.SHL.U32 R2, R61, 0x80, RZ ;  /* 0x000000803d027824 */ /* 0x001fc400078e00ff */
[----:B------:R-:W-:-:S03]  /*20ff0*/  IMAD.SHL.U32 R10, R10, 0x80, RZ ;  /* 0x000000800a0a7824 */ /* 0x000fc600078e00ff */
[----:B------:R-:W-:Y:S01]  /*21000*/  SHF.R.S32.HI R0, RZ, 0x1f, R2 ;  /* 0x0000001fff007819 */ /* 0x000fe20000011402 */
[----:B------:R1:W-:Y:S01]  /*21010*/  STL [R1+0x54c], RZ ;  /* 0x00054cff01007387 */ /* 0x0003e20000100800 */
[----:B------:R-:W0:Y:S01]  /*21020*/  LDC R60, c[0x0][0x230] ;  /* 0x00008c00ff3c7b82 */ /* 0x000e220000000800 */
[----:B------:R-:W-:Y:S02]  /*21030*/  SHF.R.S32.HI R4, RZ, 0x1f, R10 ;  /* 0x0000001fff047819 */ /* 0x000fe4000001140a */
[----:B------:R1:W-:Y:S01]  /*21040*/  STL [R1+0x530], RZ ;  /* 0x000530ff01007387 */ /* 0x0003e20000100800 */
[----:B------:R-:W-:Y:S02]  /*21050*/  SHF.L.U64.HI R0, R2, 0x1, R0 ;  /* 0x0000000102007819 */ /* 0x000fe40000010200 */
[----:B------:R-:W-:Y:S01]  /*21060*/  SHF.L.U64.HI R2, R10, 0x1, R4 ;  /* 0x000000010a027819 */ /* 0x000fe20000010204 */
[----:B------:R1:W-:Y:S01]  /*21070*/  STL [R1+0x534], RZ ;  /* 0x000534ff01007387 */ /* 0x0003e20000100800 */
[----:B------:R-:W-:-:S02]  /*21080*/  LOP3.LUT R4, R3, 0x10, RZ, 0x3c, !PT ;  /* 0x0000001003047812 */ /* 0x000fc400078e3cff */
[----:B------:R-:W-:Y:S01]  /*21090*/  LOP3.LUT R6, R3, 0x20, RZ, 0x3c, !PT ;  /* 0x0000002003067812 */ /* 0x000fe200078e3cff */
[----:B------:R1:W-:Y:S04]  /*210a0*/  STL [R1+0x538], RZ ;  /* 0x000538ff01007387 */ /* 0x0003e80000100800 */
[----:B------:R1:W-:Y:S04]  /*210b0*/  STL [R1+0x53c], RZ ;  /* 0x00053cff01007387 */ /* 0x0003e80000100800 */
[----:B------:R1:W-:Y:S04]  /*210c0*/  STL [R1+0x520], RZ ;  /* 0x000520ff01007387 */ /* 0x0003e80000100800 */
[----:B------:R1:W-:Y:S01]  /*210d0*/  STL [R1+0x524], RZ ;  /* 0x000524ff01007387 */ /* 0x0003e20000100800 */
[----:B0-----:R-:W-:-:S03]  /*210e0*/  VIADD R60, R60, 0x7f ;  /* 0x0000007f3c3c7836 */ /* 0x001fc60000000000 */
[----:B------:R1:W-:Y:S02]  /*210f0*/  STL [R1+0x528], RZ ;  /* 0x000528ff01007387 */ /* 0x0003e40000100800 */
[----:B------:R-:W-:Y:S02]  /*21100*/  SHF.R.S32.HI R61, RZ, 0x1f, R60 ;  /* 0x0000001fff3d7819 */ /* 0x000fe4000001143c */
[----:B------:R1:W-:Y:S02]  /*21110*/  STL [R1+0x52c], RZ ;  /* 0x00052cff01007387 */ /* 0x0003e40000100800 */
[----:B------:R-:W-:Y:S02]  /*21120*/  LEA.HI R61, R61, R60, RZ, 0x7 ;  /* 0x0000003c3d3d7211 */ /* 0x000fe400078f38ff */
[----:B------:R1:W-:Y:S02]  /*21130*/  STL [R1+0x510], RZ ;  /* 0x000510ff01007387 */ /* 0x0003e40000100800 */
[----:B------:R-:W-:-:S02]  /*21140*/  SHF.R.S32.HI R5, RZ, 0x7, R61 ;  /* 0x00000007ff057819 */ /* 0x000fc4000001143d */
[----:B------:R1:W-:Y:S01]  /*21150*/  STL [R1+0x514], RZ ;  /* 0x000514ff01007387 */ /* 0x0003e20000100800 */
[----:B------:R-:W-:-:S03]  /*21160*/  LOP3.LUT R5, R3, 0x30, RZ, 0x3c, !PT ;  /* 0x0000003003057812 */ /* 0x000fc600078e3cff */
        /* <DEDUP_REMOVED lines=108> */
[----:B------:R-:W0:Y:S03]  /*21830*/  S2R R61, SR_TID.X ;  /* 0x00000000003d7919 */ /* 0x000e260000002100 */
        /* <DEDUP_REMOVED lines=8> */
[C---:B0-----:R-:W-:Y:S01]  /*218c0*/  LOP3.LUT R60, R61.reuse, 0x7, RZ, 0xc0, !PT ;  /* 0x000000073d3c7812 */ /* 0x041fe200078ec0ff */
[----:B------:R-:W-:-:S02]  /*218d0*/  IMAD.SHL.U32 R58, R61, 0x2, RZ ;  /* 0x000000023d3a7824 */ /* 0x000fc400078e00ff */
[----:B------:R1:W-:Y:S01]  /*218e0*/  STL [R1+0x848], RZ ;  /* 0x000848ff01007387 */ /* 0x0003e20000100800 */
[----:B------:R-:W-:Y:S02]  /*218f0*/  IMAD.SHL.U32 R59, R61, 0x80, RZ ;  /* 0x000000803d3b7824 */ /* 0x000fe400078e00ff */
[----:B------:R-:W-:Y:S01]  /*21900*/  IMAD R60, R60, 0x110, RZ ;  /* 0x000001103c3c7824 */ /* 0x000fe200078e02ff */
[----:B------:R1:W-:Y:S04]  /*21910*/  STL [R1+0x84c], RZ ;  /* 0x00084cff01007387 */ /* 0x0003e80000100800 */
[----:B------:R1:W-:Y:S01]  /*21920*/  STL [R1+0x830], RZ ;  /* 0x000830ff01007387 */ /* 0x0003e20000100800 */
[C-C-:B------:R-:W-:Y:S02]  /*21930*/  LOP3.LUT R61, R60.reuse, 0x10, R58.reuse, 0x78, !PT ;  /* 0x000000103c3d7812 */ /* 0x140fe400078e783a */
[----:B------:R-:W-:Y:S01]  /*21940*/  LOP3.LUT R60, R60, 0x30, R58, 0x78, !PT ;  /* 0x000000303c3c7812 */ /* 0x000fe200078e783a */
[----:B------:R1:W-:Y:S01]  /*21950*/  STL [R1+0x834], RZ ;  /* 0x000834ff01007387 */ /* 0x0003e20000100800 */
[----:B------:R-:W-:-:S02]  /*21960*/  LOP3.LUT R61, R61, 0x800, R59, 0xf8, !PT ;  /* 0x000008003d3d7812 */ /* 0x000fc400078ef83b */
[----:B------:R-:W-:Y:S01]  /*21970*/  LOP3.LUT R4, R60, 0x40, RZ, 0x3c, !PT ;  /* 0x000000403c047812 */ /* 0x000fe200078e3cff */
[----:B------:R1:W-:Y:S01]  /*21980*/  STL [R1+0x838], RZ ;  /* 0x000838ff01007387 */ /* 0x0003e20000100800 */
[C---:B------:R-:W-:Y:S02]  /*21990*/  LOP3.LUT R6, R61.reuse, 0x20, RZ, 0x3c, !PT ;  /* 0x000000203d067812 */ /* 0x040fe400078e3cff */
[C---:B------:R-:W-:Y:S01]  /*219a0*/  LOP3.LUT R5, R61.reuse, 0x40, RZ, 0x3c, !PT ;  /* 0x000000403d057812 */ /* 0x040fe200078e3cff */
        /* <DEDUP_REMOVED lines=17> */
[----:B------:R1:W-:Y:S02]  /*21ac0*/  STL [R1+0x7fc], RZ ;  /* 0x0007fcff01007387 */ /* 0x0003e40000100800 */
.L_x_1:
[----:B---3--:R-:W2:Y:S01]  /*21ad0*/  LDL.64 R6, [R1+0xc48] ;  /* 0x000c480001067983 */ /* 0x008ea20000100a00 */
[----:B------:R-:W0:Y:S03]  /*21ae0*/  LDC R4, c[0x0][0x230] ;  /* 0x00008c00ff047b82 */ /* 0x000e260000000800 */
[----:B--2---:R2:W-:Y:S04]  /*21af0*/  STL [R1+0x3d28], R7 ;  /* 0x003d280701007387 */ /* 0x0045e80000100800 */
[----:B--2---:R-:W0:Y:S04]  /*21b00*/  LDL R7, [R1+0xf78] ;  /* 0x000f780001077983 */ /* 0x004e280000100800 */
        /* <DEDUP_REMOVED lines=74> */
[----:B------:R-:W-:Y:S01]  /*21fb0*/  STL [R1+0x38c8], R61 ;  /* 0x0038c83d01007387 */ /* 0x000fe20000100800 */
[----:B0-----:R-:W-:-:S03]  /*21fc0*/  IMAD R4, R7, -0x80, R4 ;  /* 0xffffff8007047824 */ /* 0x001fc600078e0204 */
        /* <DEDUP_REMOVED lines=310> */
[----:B-----5:R-:W-:Y:S04]  /*23330*/  STL [R1+0x3720], R52 ;  /* 0x0037203401007387 */ /* 0x020fe80000100800 */
        /* <DEDUP_REMOVED lines=133> */
[----:B------:R-:W2:Y:S01]  /*23b90*/  LDL.LU R7, [R1+0x3d28] ;  /* 0x003d280001077983 */ /* 0x000ea20000300800 */
[----:B------:R-:W-:-:S02]  /*23ba0*/  ISETP.GT.AND P0, PT, R4, RZ, PT ;  /* 0x000000ff0400720c */ /* 0x000fc40003f04270 */
[----:B0-----:R-:W-:Y:S02]  /*23bb0*/  PRMT R60, RZ, 0x7610, R60 ;  /* 0x00007610ff3c7816 */ /* 0x001fe4000000003c */
[----:B------:R-:W-:Y:S02]  /*23bc0*/  PRMT R61, RZ, 0x7610, R61 ;  /* 0x00007610ff3d7816 */ /* 0x000fe4000000003d */
[----:B------:R-:W-:-:S07]  /*23bd0*/  ISETP.GT.AND P1, PT, R4, 0x1, PT ;  /* 0x000000010400780c */ /* 0x000fce0003f24270 */
[----:B--2---:R-:W2:Y:S04]  /*23be0*/  @P0 LDG.E.U16 R60, desc[UR6][R6.64] ;  /* 0x00000006063c0981 */ /* 0x004ea8000c1e1500 */
[----:B--2---:R0:W-:Y:S04]  /*23bf0*/  STL [R1+0xe5c], R60 ;  /* 0x000e5c3c01007387 */ /* 0x0041e80000100800 */
[----:B0-----:R-:W2:Y:S04]  /*23c00*/  LDL.LU R60, [R1+0x3d24] ;  /* 0x003d2400013c7983 */ /* 0x001ea80000300800 */
[----:B------:R-:W3:Y:S01]  /*23c10*/  LDL.64 R6, [R1+0xc40] ;  /* 0x000c400001067983 */ /* 0x000ee20000100a00 */
[----:B--2---:R-:W-:-:S03]  /*23c20*/  PRMT R60, RZ, 0x7610, R60 ;  /* 0x00007610ff3c7816 */ /* 0x004fc6000000003c */
[----:B---3--:R-:W2:Y:S04]  /*23c30*/  @P0 LDG.E.U16 R61, desc[UR6][R6.64] ;  /* 0x00000006063d0981 */ /* 0x008ea8000c1e1500 */
        /* <DEDUP_REMOVED lines=12> */
[----:B------:R-:W3:Y:S04]  /*23d00*/  LDL R6, [R1+0x2bc4] ;  /* 0x002bc40001067983 */ /* 0x000ee80000100800 */
[----:B------:R-:W3:Y:S01]  /*23d10*/  LDL R7, [R1+0x2bc8] ;  /* 0x002bc80001077983 */ /* 0x000ee20000100800 */
[----:B------:R-:W-:-:S02]  /*23d20*/  ISETP.GT.AND P0, PT, R4, 0x2, PT ;  /* 0x000000020400780c */ /* 0x000fc40003f04270 */
[----:B--2---:R-:W-:Y:S02]  /*23d30*/  PRMT R61, RZ, 0x7610, R61 ;  /* 0x00007610ff3d7816 */ /* 0x004fe4000000003d */
[----:B---3--:R-:W-:-:S04]  /*23d40*/  @P1 LOP3.LUT R7, R7, R6, RZ, 0x3c, !PT ;  /* 0x0000000607071212 */ /* 0x008fc800078e3cff */
[----:B------:R-:W-:-:S04]  /*23d50*/  @P1 LOP3.LUT R6, R7, R6, RZ, 0x3c, !PT ;  /* 0x0000000607061212 */ /* 0x000fc800078e3cff */
[----:B------:R-:W-:-:S05]  /*23d60*/  @P1 LOP3.LUT R7, R7, R6, RZ, 0x3c, !PT ;  /* 0x0000000607071212 */ /* 0x000fca00078e3cff */
[----:B------:R-:W2:Y:S04]  /*23d70*/  @P1 LDG.E.U16 R60, desc[UR6][R6.64] ;  /* 0x00000006063c1981 */ /* 0x000ea8000c1e1500 */
[----:B--2---:R0:W-:Y:S04]  /*23d80*/  STL [R1+0xe4c], R60 ;  /* 0x000e4c3c01007387 */ /* 0x0041e80000100800 */
[----:B0-----:R-:W2:Y:S04]  /*23d90*/  LDL.LU R60, [R1+0x3d14] ;  /* 0x003d1400013c7983 */ /* 0x001ea80000300800 */
[----:B------:R-:W3:Y:S04]  /*23da0*/  LDL R6, [R1+0x2bbc] ;  /* 0x002bbc0001067983 */ /* 0x000ee80000100800 */
[----:B------:R-:W3:Y:S01]  /*23db0*/  LDL R7, [R1+0x2bc0] ;  /* 0x002bc00001077983 */ /* 0x000ee20000100800 */
[----:B--2---:R-:W-:-:S02]  /*23dc0*/  PRMT R60, RZ, 0x7610, R60 ;  /* 0x00007610ff3c7816 */ /* 0x004fc4000000003c */
        /* <DEDUP_REMOVED lines=211> */
[----:B------:R-:W-:-:S02]  /*24b00*/  PRMT R2, RZ, 0x7610, R2 ;  /* 0x00007610ff027816 */ /* 0x000fc40000000002 */
[----:B------:R-:W-:Y:S02]  /*24b10*/  ISETP.GT.AND P0, PT, R4, 0x8, PT ;  /* 0x000000080400780c */ /* 0x000fe40003f04270 */
        /* <DEDUP_REMOVED lines=8> */
[----:B------:R-:W3:Y:S02]  /*24ba0*/  LDL R7, [R1+0x2b18] ;  /* 0x002b180001077983 */ /* 0x000ee40000100800 */
[----:B---3--:R-:W-:-:S04]  /*24bb0*/  @P1 LOP3.LUT R7, R7, R6, RZ, 0x3c, !PT ;  /* 0x0000000607071212 */ /* 0x008fc800078e3cff */
[----:B------:R-:W-:-:S04]  /*24bc0*/  @P1 LOP3.LUT R6, R7, R6, RZ, 0x3c, !PT ;  /* 0x0000000607061212 */ /* 0x000fc800078e3cff */
[----:B------:R-:W-:-:S05]  /*24bd0*/  @P1 LOP3.LUT R7, R7, R6, RZ, 0x3c, !PT ;  /* 0x0000000607071212 */ /* 0x000fca00078e3cff */
[----:B------:R-:W3:Y:S04]  /*24be0*/  @P1 LDG.E.U16 R61, desc[UR6][R6.64] ;  /* 0x00000006063d1981 */ /* 0x000ee8000c1e1500 */
[----:B---3--:R0:W-:Y:S04]  /*24bf0*/  STL [R1+0x700], R61 ;  /* 0x0007003d01007387 */ /* 0x0081e80000100800 */
[----:B0-----:R-:W3:Y:S04]  /*24c00*/  LDL.LU R61, [R1+0x3cb0] ;  /* 0x003cb000013d7983 */ /* 0x001ee80000300800 */
[----:B------:R-:W4:Y:S04]  /*24c10*/  LDL R6, [R1+0x2b0c] ;  /* 0x002b0c0001067983 */ /* 0x000f280000100800 */
[----:B------:R-:W4:Y:S01]  /*24c20*/  LDL R7, [R1+0x2b10] ;  /* 0x002b100001077983 */ /* 0x000f220000100800 */
[----:B---3--:R-:W-:-:S02]  /*24c30*/  PRMT R61, RZ, 0x7610, R61 ;  /* 0x00007610ff3d7816 */ /* 0x008fc4000000003d */
[----:B----4-:R-:W-:-:S04]  /*24c40*/  @P1 LOP3.LUT R7, R7, R6, RZ, 0x3c, !PT ;  /* 0x0000000607071212 */ /* 0x010fc800078e3cff */
[----:B------:R-:W-:-:S04]  /*24c50*/  @P1 LOP3.LUT R6, R7, R6, RZ, 0x3c, !PT ;  /* 0x0000000607061212 */ /* 0x000fc800078e3cff */
[----:B------:R-:W-:-:S05]  /*24c60*/  @P1 LOP3.LUT R7, R7, R6, RZ, 0x3c, !PT ;  /* 0x0000000607071212 */ /* 0x000fca00078e3cff */
[----:B------:R-:W3:Y:S04]  /*24c70*/  @P1 LDG.E.U16 R2, desc[UR6][R6.64] ;  /* 0x0000000606021981 */ /* 0x000ee8000c1e1500 */
[----:B------:R-:W4:Y:S04]  /*24c80*/  LDL R6, [R1+0x2b04] ;  /* 0x002b040001067983 */ /* 0x000f280000100800 */
[----:B------:R-:W4:Y:S01]  /*24c90*/  LDL R7, [R1+0x2b08] ;  /* 0x002b080001077983 */ /* 0x000f220000100800 */
[----:B--2---:R-:W-:-:S03]  /*24ca0*/  PRMT R60, RZ, 0x7610, R60 ;  /* 0x00007610ff3c7816 */ /* 0x004fc6000000003c */
[----:B---3--:R-:W-:Y:S01]  /*24cb0*/  STL [R1+0x35e0], R2 ;  /* 0x0035e00201007387 */ /* 0x008fe20000100800 */
[----:B----4-:R-:W-:-:S04]  /*24cc0*/  @P1 LOP3.LUT R7, R7, R6, RZ, 0x3c, !PT ;  /* 0x0000000607071212 */ /* 0x010fc800078e3cff */
        /* <DEDUP_REMOVED lines=414> */
[----:B--2---:R-:W-:-:S02]  /*266b0*/  PRMT R60, RZ, 0x7610, R60 ;  /* 0x00007610ff3c7816 */ /* 0x004fc4000000003c */
[----:B------:R-:W-:Y:S02]  /*266c0*/  ISETP.GT.AND P0, PT, R4, 0x14, PT ;  /* 0x000000140400780c */ /* 0x000fe40003f04270 */
[----:B---3--:R-:W-:Y:S02]  /*266d0*/  PRMT R61, RZ, 0x7610, R61 ;  /* 0x00007610ff3d7816 */ /* 0x008fe4000000003d */
[----:B----4-:R-:W-:-:S04]  /*266e0*/  @P1 LOP3.LUT R7, R7, R6, RZ, 0x3c, !PT ;  /* 0x0000000607071212 */ /* 0x010fc800078e3cff */
[----:B------:R-:W-:-:S04]  /*266f0*/  @P1 LOP3.LUT R6, R7, R6, RZ, 0x3c, !PT ;  /* 0x0000000607061212 */ /* 0x000fc800078e3cff */
[----:B------:R-:W-:-:S05]  /*26700*/  @P1 LOP3.LUT R7, R7, R6, RZ, 0x3c, !PT ;  /* 0x0000000607071212 */ /* 0x000fca00078e3cff */
[----:B------:R-:W2:Y:S04]  /*26710*/  @P1 LDG.E.U16 R0, desc[UR6][R6.64] ;  /* 0x0000000606001981 */ /* 0x000ea8000c1e1500 */
[----:B------:R-:W3:Y:S04]  /*26720*/  LDL R6, [R1+0x2994] ;  /* 0x0029940001067983 */ /* 0x000ee80000100800 */
[----:B------:R-:W3:Y:S04]  /*26730*/  LDL R7, [R1+0x2998] ;  /* 0x0029980001077983 */ /* 0x000ee80000100800 */
[----:B--2---:R-:W-:Y:S01]  /*26740*/  STL [R1+0x35c0], R0 ;  /* 0x0035c00001007387 */ /* 0x004fe20000100800 */
        /* <DEDUP_REMOVED lines=2305> */
[----:B---3--:R0:W-:Y:S04]  /*2f760*/  STL [R1+0x148], R61 ;  /* 0x0001483d01007387 */ /* 0x0081e80000100800 */
[----:B0-----:R-:W3:Y:S04]  /*2f770*/  LDL.LU R61, [R1+0x3814] ;  /* 0x00381400013d7983 */ /* 0x001ee80000300800 */
[----:B------:R-:W4:Y:S04]  /*2f780*/  LDL R6, [R1+0x21c4] ;  /* 0x0021c40001067983 */ /* 0x000f280000100800 */
[----:B------:R-:W4:Y:S01]  /*2f790*/  LDL R7, [R1+0x21c8] ;  /* 0x0021c80001077983 */ /* 0x000f220000100800 */
[----:B------:R-:W-:-:S02]  /*2f7a0*/  ISETP.GT.AND P0, PT, R4, 0x52, PT ;  /* 0x000000520400780c */ /* 0x000fc40003f04270 */
[----:B---3--:R-:W-:Y:S02]  /*2f7b0*/  PRMT R61, RZ, 0x7610, R61 ;  /* 0x00007610ff3d7816 */ /* 0x008fe4000000003d */
        /* <DEDUP_REMOVED lines=471> */
[----:B----4-:R-:W-:-:S04]  /*31530*/  @P0 LOP3.LUT R7, R7, R6, RZ, 0x3c, !PT ;  /* 0x0000000607070212 */ /* 0x010fc800078e3cff */
[----:B------:R-:W-:-:S04]  /*31540*/  @P0 LOP3.LUT R6, R7, R6, RZ, 0x3c, !PT ;  /* 0x0000000607060212 */ /* 0x000fc800078e3cff */
[----:B------:R-:W-:-:S05]  /*31550*/  @P0 LOP3.LUT R7, R7, R6, RZ, 0x3c, !PT ;  /* 0x0000000607070212 */ /* 0x000fca00078e3cff */
[----:B------:R-:W2:Y:S04]  /*31560*/  @P0 LDG.E.U16 R60, desc[UR6][R6.64] ;  /* 0x00000006063c0981 */ /* 0x000ea8000c1e1500 */
[----:B--2---:R0:W-:Y:S04]  /*31570*/  STL [R1+0xa8], R60 ;  /* 0x0000a83c01007387 */ /* 0x0041e80000100800 */
[----:B0-----:R-:W2:Y:S04]  /*31580*/  LDL.LU R60, [R1+0x3744] ;  /* 0x00374400013c7983 */ /* 0x001ea80000300800 */
[----:B------:R-:W4:Y:S04]  /*31590*/  LDL R6, [R1+0x2024] ;  /* 0x0020240001067983 */ /* 0x000f280000100800 */
[----:B------:R-:W4:Y:S01]  /*315a0*/  LDL R7, [R1+0x2028] ;  /* 0x0020280001077983 */ /* 0x000f220000100800 */
[----:B------:R-:W-:-:S02]  /*315b0*/  PRMT R59, RZ, 0x7610, R59 ;  /* 0x00007610ff3b7816 */ /* 0x000fc4000000003b */
[----:B------:R-:W-:Y:S02]  /*315c0*/  ISETP.GT.AND P1, PT, R4, 0x5f, PT ;  /* 0x0000005f0400780c */ /* 0x000fe40003f24270 */
[----:B----4-:R-:W-:-:S04]  /*315d0*/  @P0 LOP3.LUT R7, R7, R6, RZ, 0x3c, !PT ;  /* 0x0000000607070212 */ /* 0x010fc800078e3cff */
[----:B------:R-:W-:-:S04]  /*315e0*/  @P0 LOP3.LUT R6, R7, R6, RZ, 0x3c, !PT ;  /* 0x0000000607060212 */ /* 0x000fc800078e3cff */
[----:B------:R-:W-:-:S05]  /*315f0*/  @P0 LOP3.LUT R7, R7, R6, RZ, 0x3c, !PT ;  /* 0x0000000607070212 */ /* 0x000fca00078e3cff */
[----:B------:R-:W4:Y:S04]  /*31600*/  @P0 LDG.E.U16 R59, desc[UR6][R6.64] ;  /* 0x00000006063b0981 */ /* 0x000f28000c1e1500 */
[----:B----4-:R0:W-:Y:S04]  /*31610*/  STL [R1+0xa4], R59 ;  /* 0x0000a43b01007387 */ /* 0x0101e80000100800 */
[----:B0-----:R-:W4:Y:S04]  /*31620*/  LDL.LU R59, [R1+0x3740] ;  /* 0x00374000013b7983 */ /* 0x001f280000300800 */
        /* <DEDUP_REMOVED lines=9> */
[----:B------:R-:W2:Y:S04]  /*316c0*/  LDL R6, [R1+0x2014] ;  /* 0x0020140001067983 */ /* 0x000ea80000100800 */
[----:B------:R-:W2:Y:S01]  /*316d0*/  LDL R7, [R1+0x2018] ;  /* 0x0020180001077983 */ /* 0x000ea20000100800 */
[----:B------:R-:W-:-:S02]  /*316e0*/  PRMT R57, RZ, 0x7610, R57 ;  /* 0x00007610ff397816 */ /* 0x000fc40000000039 */
[----:B--2---:R-:W-:-:S04]  /*316f0*/  @P1 LOP3.LUT R7, R7, R6, RZ, 0x3c, !PT ;  /* 0x0000000607071212 */ /* 0x004fc800078e3cff */
        /* <DEDUP_REMOVED lines=17> */
[----:B------:R-:W-:Y:S02]  /*31810*/  ISETP.GT.AND P0, PT, R4, 0x60, PT ;  /* 0x000000600400780c */ /* 0x000fe40003f04270 */
        /* <DEDUP_REMOVED lines=36> */
[----:B------:R-:W-:Y:S02]  /*31a60*/  ISETP.GT.AND P1, PT, R4, 0x61, PT ;  /* 0x000000610400780c */ /* 0x000fe40003f24270 */
        /* <DEDUP_REMOVED lines=364> */
[----:B------:R-:W4:Y:S04]  /*33130*/  LDL R6, [R1+0x1ea4] ;  /* 0x001ea40001067983 */ /* 0x000f280000100800 */
[----:B------:R-:W4:Y:S01]  /*33140*/  LDL R7, [R1+0x1ea8] ;  /* 0x001ea80001077983 */ /* 0x000f220000100800 */
[----:B------:R-:W-:Y:S02]  /*33150*/  PRMT R0, RZ, 0x7610, R0 ;  /* 0x00007610ff007816 */ /* 0x000fe40000000000 */
[----:B------:R-:W-:Y:S01]  /*33160*/  ISETP.GT.AND P1, PT, R4, 0x6b, PT ;  /* 0x0000006b0400780c */ /* 0x000fe20003f24270 */
[----:B--2---:R-:W-:Y:S01]  /*33170*/  STL [R1+0x35f4], R2 ;  /* 0x0035f40201007387 */ /* 0x004fe20000100800 */
[----:B----4-:R-:W-:-:S04]  /*33180*/  @P0 LOP3.LUT R7, R7, R6, RZ, 0x3c, !PT ;  /* 0x0000000607070212 */ /* 0x010fc800078e3cff */
[----:B------:R-:W-:-:S04]  /*33190*/  @P0 LOP3.LUT R6, R7, R6, RZ, 0x3c, !PT ;  /* 0x0000000607060212 */ /* 0x000fc800078e3cff */
[----:B------:R-:W-:-:S05]  /*331a0*/  @P0 LOP3.LUT R7, R7, R6, RZ, 0x3c, !PT ;  /* 0x0000000607070212 */ /* 0x000fca00078e3cff */
[----:B------:R-:W2:Y:S04]  /*331b0*/  @P0 LDG.E.U16 R0, desc[UR6][R6.64] ;  /* 0x0000000606000981 */ /* 0x000ea8000c1e1500 */
[----:B------:R-:W4:Y:S04]  /*331c0*/  LDL R6, [R1+0x1e9c] ;  /* 0x001e9c0001067983 */ /* 0x000f280000100800 */
[----:B------:R-:W4:Y:S01]  /*331d0*/  LDL R7, [R1+0x1ea0] ;  /* 0x001ea00001077983 */ /* 0x000f220000100800 */
[----:B------:R-:W-:-:S03]  /*331e0*/  PRMT R41, RZ, 0x7610, R41 ;  /* 0x00007610ff297816 */ /* 0x000fc60000000029 */
[----:B--2---:R-:W-:Y:S01]  /*331f0*/  STL [R1+0x35f8], R0 ;  /* 0x0035f80001007387 */ /* 0x004fe20000100800 */
        /* <DEDUP_REMOVED lines=69> */
[----:B------:R-:W3:Y:S04]  /*33650*/  LDL R6, [R1+0x1e5c] ;  /* 0x001e5c0001067983 */ /* 0x000ee80000100800 */
[----:B------:R-:W3:Y:S01]  /*33660*/  LDL R7, [R1+0x1e60] ;  /* 0x001e600001077983 */ /* 0x000ee20000100800 */
[----:B------:R-:W-:-:S03]  /*33670*/  PRMT R0, RZ, 0x7610, R0 ;  /* 0x00007610ff007816 */ /* 0x000fc60000000000 */
[----:B----4-:R-:W-:Y:S01]  /*33680*/  STL [R1+0x363c], R2 ;  /* 0x00363c0201007387 */ /* 0x010fe20000100800 */
[----:B---3--:R-:W-:-:S04]  /*33690*/  @P1 LOP3.LUT R7, R7, R6, RZ, 0x3c, !PT ;  /* 0x0000000607071212 */ /* 0x008fc800078e3cff */
[----:B------:R-:W-:-:S04]  /*336a0*/  @P1 LOP3.LUT R6, R7, R6, RZ, 0x3c, !PT ;  /* 0x0000000607061212 */ /* 0x000fc800078e3cff */
[----:B------:R-:W-:-:S05]  /*336b0*/  @P1 LOP3.LUT R7, R7, R6, RZ, 0x3c, !PT ;  /* 0x0000000607071212 */ /* 0x000fca00078e3cff */
[----:B------:R-:W3:Y:S04]  /*336c0*/  @P1 LDG.E.U16 R0, desc[UR6][R6.64] ;  /* 0x0000000606001981 */ /* 0x000ee8000c1e1500 */
[----:B------:R-:W4:Y:S04]  /*336d0*/  LDL R6, [R1+0x1e54] ;  /* 0x001e540001067983 */ /* 0x000f280000100800 */
[----:B------:R-:W4:Y:S01]  /*336e0*/  LDL R7, [R1+0x1e58] ;  /* 0x001e580001077983 */ /* 0x000f220000100800 */
[----:B------:R-:W-:-:S03]  /*336f0*/  PRMT R61, RZ, 0x7610, R61 ;  /* 0x00007610ff3d7816 */ /* 0x000fc6000000003d */
[----:B---3--:R-:W-:Y:S01]  /*33700*/  STL [R1+0x3638], R0 ;  /* 0x0036380001007387 */ /* 0x008fe20000100800 */
[----:B----4-:R-:W-:-:S04]  /*33710*/  @P1 LOP3.LUT R7, R7, R6, RZ, 0x3c, !PT ;  /* 0x0000000607071212 */ /* 0x010fc800078e3cff */
        /* <DEDUP_REMOVED lines=14> */
[----:B---3--:R0:W-:Y:S04]  /*33800*/  STL [R1+0x3644], R60 ;  /* 0x0036443c01007387 */ /* 0x0081e80000100800 */
[----:B0-----:R-:W3:Y:S01]  /*33810*/  LDL R60, [R1+0x1e40] ;  /* 0x001e4000013c7983 */ /* 0x001ee20000100800 */
[-C--:B----4-:R-:W-:Y:S02]  /*33820*/  @P1 LOP3.LUT R7, R7, R6.reuse, RZ, 0x3c, !PT ;  /* 0x0000000607071212 */ /* 0x090fe400078e3cff */
[----:B------:R-:W-:Y:S02]  /*33830*/  ISETP.GT.AND P0, PT, R4, 0x6e, PT ;  /* 0x0000006e0400780c */ /* 0x000fe40003f04270 */
[----:B------:R-:W-:-:S04]  /*33840*/  @P1 LOP3.LUT R6, R7, R6, RZ, 0x3c, !PT ;  /* 0x0000000607061212 */ /* 0x000fc800078e3cff */
[----:B------:R-:W-:-:S05]  /*33850*/  @P1 LOP3.LUT R7, R7, R6, RZ, 0x3c, !PT ;  /* 0x0000000607071212 */ /* 0x000fca00078e3cff */
[----:B------:R3:W4:Y:S04]  /*33860*/  @P1 LDG.E.U16 R59, desc[UR6][R6.64] ;  /* 0x00000006063b1981 */ /* 0x000728000c1e1500 */
[----:B------:R-:W2:Y:S01]  /*33870*/  LDL R7, [R1+0x1e3c] ;  /* 0x001e3c0001077983 */ /* 0x000ea20000100800 */
[----:B------:R-:W-:Y:S01]  /*33880*/  PRMT R58, RZ, 0x7610, R58 ;  /* 0x00007610ff3a7816 */ /* 0x000fe2000000003a */
[----:B---3--:R-:W-:Y:S02]  /*33890*/  @P0 IMAD.MOV.U32 R6, RZ, RZ, R60 ;  /* 0x000000ffff060224 */ /* 0x008fe400078e003c */
[----:B----4-:R0:W-:Y:S01]  /*338a0*/  STL [R1+0x3648], R59 ;  /* 0x0036483b01007387 */ /* 0x0101e20000100800 */
[----:B------:R-:W-:-:S03]  /*338b0*/  PRMT R57, RZ, 0x7610, R57 ;  /* 0x00007610ff397816 */ /* 0x000fc60000000039 */
[----:B------:R-:W3:Y:S04]  /*338c0*/  LDL R60, [R1+0x1e1c] ;  /* 0x001e1c00013c7983 */ /* 0x000ee80000100800 */
[----:B--2---:R2:W4:Y:S04]  /*338d0*/  @P0 LDG.E.U16 R58, desc[UR6][R6.64] ;  /* 0x00000006063a0981 */ /* 0x004528000c1e1500 */
[----:B0-----:R-:W3:Y:S04]  /*338e0*/  LDL R59, [R1+0x1e20] ;  /* 0x001e2000013b7983 */ /* 0x001ee80000100800 */
[----:B------:R-:W2:Y:S04]  /*338f0*/  LDL R6, [R1+0x1e34] ;  /* 0x001e340001067983 */ /* 0x000ea80000100800 */
[----:B------:R-:W2:Y:S02]  /*33900*/  LDL R7, [R1+0x1e38] ;  /* 0x001e380001077983 */ /* 0x000ea40000100800 */
[----:B--2---:R-:W-:-:S04]  /*33910*/  @P0 LOP3.LUT R7, R7, R6, RZ, 0x3c, !PT ;  /* 0x0000000607070212 */ /* 0x004fc800078e3cff */
[----:B------:R-:W-:-:S04]  /*33920*/  @P0 LOP3.LUT R6, R7, R6, RZ, 0x3c, !PT ;  /* 0x0000000607060212 */ /* 0x000fc800078e3cff */
[----:B------:R-:W-:Y:S01]  /*33930*/  @P0 LOP3.LUT R7, R7, R6, RZ, 0x3c, !PT ;  /* 0x0000000607070212 */ /* 0x000fe200078e3cff */
[----:B----4-:R0:W-:Y:S04]  /*33940*/  STL [R1+0x35fc], R58 ;  /* 0x0035fc3a01007387 */ /* 0x0101e80000100800 */
[----:B------:R2:W4:Y:S01]  /*33950*/  @P0 LDG.E.U16 R57, desc[UR6][R6.64] ;  /* 0x0000000606390981 */ /* 0x000522000c1e1500 */
[----:B------:R-:W-:-:S03]  /*33960*/  PRMT R56, RZ, 0x7610, R56 ;  /* 0x00007610ff387816 */ /* 0x000fc60000000038 */
[----:B0-----:R-:W3:Y:S04]  /*33970*/  LDL R58, [R1+0x1e18] ;  /* 0x001e1800013a7983 */ /* 0x001ee80000100800 */
[----:B------:R-:W2:Y:S04]  /*33980*/  LDL R6, [R1+0x1e2c] ;  /* 0x001e2c0001067983 */ /* 0x000ea80000100800 */
[----:B------:R-:W2:Y:S02]  /*33990*/  LDL R7, [R1+0x1e30] ;  /* 0x001e300001077983 */ /* 0x000ea40000100800 */
[----:B--2---:R-:W-:-:S04]  /*339a0*/  @P0 LOP3.LUT R7, R7, R6, RZ, 0x3c, !PT ;  /* 0x0000000607070212 */ /* 0x004fc800078e3cff */
[----:B------:R-:W-:-:S04]  /*339b0*/  @P0 LOP3.LUT R6, R7, R6, RZ, 0x3c, !PT ;  /* 0x0000000607060212 */ /* 0x000fc800078e3cff */
[----:B------:R-:W-:Y:S01]  /*339c0*/  @P0 LOP3.LUT R7, R7, R6, RZ, 0x3c, !PT ;  /* 0x0000000607070212 */ /* 0x000fe200078e3cff */
[----:B----4-:R-:W-:Y:S04]  /*339d0*/  STL [R1+0x3600], R57 ;  /* 0x0036003901007387 */ /* 0x010fe80000100800 */
[----:B------:R0:W2:Y:S04]  /*339e0*/  @P0 LDG.E.U16 R56, desc[UR6][R6.64] ;  /* 0x0000000606380981 */ /* 0x0000a8000c1e1500 */
[----:B------:R-:W0:Y:S04]  /*339f0*/  LDL R6, [R1+0x1e24] ;  /* 0x001e240001067983 */ /* 0x000e280000100800 */
[----:B------:R-:W0:Y:S01]  /*33a00*/  LDL R7, [R1+0x1e28] ;  /* 0x001e280001077983 */ /* 0x000e220000100800 */
[----:B------:R-:W-:-:S02]  /*33a10*/  ISETP.GT.AND P1, PT, R4, 0x6f, PT ;  /* 0x0000006f0400780c */ /* 0x000fc40003f24270 */
[----:B------:R-:W-:Y:S02]  /*33a20*/  PRMT R55, RZ, 0x7610, R55 ;  /* 0x00007610ff377816 */ /* 0x000fe40000000037 */
[----:B------:R-:W-:Y:S02]  /*33a30*/  PRMT R3, RZ, 0x7610, R3 ;  /* 0x00007610ff037816 */ /* 0x000fe40000000003 */
[----:B0-----:R-:W-:-:S04]  /*33a40*/  @P0 LOP3.LUT R7, R7, R6, RZ, 0x3c, !PT ;  /* 0x0000000607070212 */ /* 0x001fc800078e3cff */
[----:B------:R-:W-:-:S04]  /*33a50*/  @P0 LOP3.LUT R6, R7, R6, RZ, 0x3c, !PT ;  /* 0x0000000607060212 */ /* 0x000fc800078e3cff */
[----:B------:R-:W-:-:S05]  /*33a60*/  @P0 LOP3.LUT R7, R7, R6, RZ, 0x3c, !PT ;  /* 0x0000000607070212 */ /* 0x000fca00078e3cff */
[----:B------:R3:W4:Y:S02]  /*33a70*/  @P0 LDG.E.U16 R55, desc[UR6][R6.64] ;  /* 0x0000000606370981 */ /* 0x000724000c1e1500 */
[----:B---3--:R-:W-:Y:S02]  /*33a80*/  @P1 IMAD.MOV.U32 R6, RZ, RZ, R59 ;  /* 0x000000ffff061224 */ /* 0x008fe400078e003b */
[----:B------:R-:W-:-:S05]  /*33a90*/  @P1 IMAD.MOV.U32 R7, RZ, RZ, R60 ;  /* 0x000000ffff071224 */ /* 0x000fca00078e003c */
[----:B------:R-:W3:Y:S04]  /*33aa0*/  @P1 LDG.E.U16 R3, desc[UR6][R6.64] ;  /* 0x0000000606031981 */ /* 0x000ee8000c1e1500 */
[----:B--2---:R0:W-:Y:S04]  /*33ab0*/  STL [R1+0x3604], R56 ;  /* 0x0036043801007387 */ /* 0x0041e80000100800 */
[----:B0-----:R-:W2:Y:S04]  /*33ac0*/  LDL R56, [R1+0x1e10] ;  /* 0x001e100001387983 */ /* 0x001ea80000100800 */
[----:B----4-:R-:W-:Y:S04]  /*33ad0*/  STL [R1+0x3608], R55 ;  /* 0x0036083701007387 */ /* 0x010fe80000100800 */
[----:B------:R-:W4:Y:S04]  /*33ae0*/  LDL R60, [R1+0x1dfc] ;  /* 0x001dfc00013c7983 */ /* 0x000f280000100800 */
[----:B------:R-:W4:Y:S04]  /*33af0*/  LDL R59, [R1+0x1e00] ;  /* 0x001e0000013b7983 */ /* 0x000f280000100800 */
[----:B---3--:R-:W-:Y:S04]  /*33b00*/  STL [R1+0x354], R3 ;  /* 0x0003540301007387 */ /* 0x008fe80000100800 */
[----:B------:R-:W3:Y:S01]  /*33b10*/  LDL R7, [R1+0x1e14] ;  /* 0x001e140001077983 */ /* 0x000ee20000100800 */
[----:B------:R-:W-:Y:S01]  /*33b20*/  PRMT R57, RZ, 0x7610, R57 ;  /* 0x00007610ff397816 */ /* 0x000fe20000000039 */
[----:B------:R-:W-:Y:S01]  /*33b30*/  @P1 IMAD.MOV.U32 R6, RZ, RZ, R58 ;  /* 0x000000ffff061224 */ /* 0x000fe200078e003a */
[----:B------:R-:W-:Y:S01]  /*33b40*/  PRMT R31, RZ, 0x7610, R31 ;  /* 0x00007610ff1f7816 */ /* 0x000fe2000000001f */
[----:B------:R-:W4:Y:S04]  /*33b50*/  LDL R58, [R1+0x1df4] ;  /* 0x001df400013a7983 */ /* 0x000f280000100800 */
[----:B---3--:R2:W3:Y:S04]  /*33b60*/  @P1 LDG.E.U16 R57, desc[UR6][R6.64] ;  /* 0x0000000606391981 */ /* 0x0084e8000c1e1500 */
[----:B------:R-:W4:Y:S01]  /*33b70*/  LDL R7, [R1+0x1e0c] ;  /* 0x001e0c0001077983 */ /* 0x000f220000100800 */
[----:B--2---:R-:W-:-:S03]  /*33b80*/  @P1 IMAD.MOV.U32 R6, RZ, RZ, R56 ;  /* 0x000000ffff061224 */ /* 0x004fc600078e0038 */
[----:B---3--:R0:W-:Y:S01]  /*33b90*/  STL [R1+0x34c], R57 ;  /* 0x00034c3901007387 */ /* 0x0081e20000100800 */
[----:B------:R-:W-:Y:S02]  /*33ba0*/  ISETP.GT.AND P0, PT, R4, 0x70, PT ;  /* 0x000000700400780c */ /* 0x000fe40003f04270 */
[----:B------:R-:W-:Y:S02]  /*33bb0*/  PRMT R61, RZ, 0x7610, R61 ;  /* 0x00007610ff3d7816 */ /* 0x000fe4000000003d */
[----:B------:R-:W-:Y:S02]  /*33bc0*/  PRMT R54, RZ, 0x7610, R54 ;  /* 0x00007610ff367816 */ /* 0x000fe40000000036 */
[----:B------:R-:W-:Y:S01]  /*33bd0*/  PRMT R52, RZ, 0x7610, R52 ;  /* 0x00007610ff347816 */ /* 0x000fe20000000034 */
[----:B------:R-:W2:Y:S04]  /*33be0*/  LDL R56, [R1+0x1dec] ;  /* 0x001dec0001387983 */ /* 0x000ea80000100800 */
[----:B----4-:R3:W4:Y:S04]  /*33bf0*/  @P1 LDG.E.U16 R31, desc[UR6][R6.64] ;  /* 0x00000006061f1981 */ /* 0x010728000c1e1500 */
[----:B0-----:R-:W2:Y:S04]  /*33c00*/  LDL R57, [R1+0x1df8] ;  /* 0x001df80001397983 */ /* 0x001ea80000100800 */
[----:B------:R-:W3:Y:S04]  /*33c10*/  LDL R6, [R1+0x1e04] ;  /* 0x001e040001067983 */ /* 0x000ee80000100800 */
[----:B------:R-:W3:Y:S02]  /*33c20*/  LDL R7, [R1+0x1e08] ;  /* 0x001e080001077983 */ /* 0x000ee40000100800 */
[----:B---3--:R-:W-:-:S04]  /*33c30*/  @P1 LOP3.LUT R7, R7, R6, RZ, 0x3c, !PT ;  /* 0x0000000607071212 */ /* 0x008fc800078e3cff */
[----:B------:R-:W-:-:S04]  /*33c40*/  @P1 LOP3.LUT R6, R7, R6, RZ, 0x3c, !PT ;  /* 0x0000000607061212 */ /* 0x000fc800078e3cff */
[----:B------:R-:W-:-:S05]  /*33c50*/  @P1 LOP3.LUT R7, R7, R6, RZ, 0x3c, !PT ;  /* 0x0000000607071212 */ /* 0x000fca00078e3cff */
[----:B------:R0:W3:Y:S02]  /*33c60*/  @P1 LDG.E.U16 R61, desc[UR6][R6.64] ;  /* 0x00000006063d1981 */ /* 0x0000e4000c1e1500 */
[----:B0-----:R-:W-:Y:S02]  /*33c70*/  @P0 IMAD.MOV.U32 R6, RZ, RZ, R59 ;  /* 0x000000ffff060224 */ /* 0x001fe400078e003b */
[----:B------:R-:W-:-:S05]  /*33c80*/  @P0 IMAD.MOV.U32 R7, RZ, RZ, R60 ;  /* 0x000000ffff070224 */ /* 0x000fca00078e003c */
[----:B------:R2:W3:Y:S02]  /*33c90*/  @P0 LDG.E.U16 R54, desc[UR6][R6.64] ;  /* 0x0000000606360981 */ /* 0x0004e4000c1e1500 */
[----:B--2---:R-:W-:Y:S02]  /*33ca0*/  @P0 IMAD.MOV.U32 R6, RZ, RZ, R57 ;  /* 0x000000ffff060224 */ /* 0x004fe400078e0039 */
[----:B------:R-:W-:-:S05]  /*33cb0*/  @P0 IMAD.MOV.U32 R7, RZ, RZ, R58 ;  /* 0x000000ffff070224 */ /* 0x000fca00078e003a */
[----:B------:R-:W2:Y:S04]  /*33cc0*/  @P0 LDG.E.U16 R52, desc[UR6][R6.64] ;  /* 0x0000000606340981 */ /* 0x000ea8000c1e1500 */
[----:B----4-:R0:W-:Y:S04]  /*33cd0*/  STL [R1+0x344], R31 ;  /* 0x0003441f01007387 */ /* 0x0101e80000100800 */
[----:B------:R-:W4:Y:S04]  /*33ce0*/  LDL R60, [R1+0x1de4] ;  /* 0x001de400013c7983 */ /* 0x000f280000100800 */
[----:B------:R-:W4:Y:S04]  /*33cf0*/  LDL R59, [R1+0x1de8] ;  /* 0x001de800013b7983 */ /* 0x000f280000100800 */
[----:B0-----:R-:W4:Y:S04]  /*33d00*/  LDL R31, [R1+0x1df0] ;  /* 0x001df000011f7983 */ /* 0x001f280000100800 */
[----:B---3--:R0:W-:Y:S04]  /*33d10*/  STL [R1+0x364c], R54 ;  /* 0x00364c3601007387 */ /* 0x0081e80000100800 */
[----:B------:R-:W3:Y:S04]  /*33d20*/  LDL R58, [R1+0x1ddc] ;  /* 0x001ddc00013a7983 */ /* 0x000ee80000100800 */
[----:B------:R-:W3:Y:S04]  /*33d30*/  LDL R57, [R1+0x1de0] ;  /* 0x001de00001397983 */ /* 0x000ee80000100800 */
[----:B--2---:R2:W-:Y:S04]  /*33d40*/  STL [R1+0x3650], R52 ;  /* 0x0036503401007387 */ /* 0x0045e80000100800 */
[----:B0-----:R-:W3:Y:S04]  /*33d50*/  LDL R54, [R1+0x1dd4] ;  /* 0x001dd40001367983 */ /* 0x001ee80000100800 */
[----:B--2---:R-:W2:Y:S01]  /*33d60*/  LDL R52, [R1+0x1dd8] ;  /* 0x001dd80001347983 */ /* 0x004ea20000100800 */
[----:B------:R-:W-:-:S02]  /*33d70*/  PRMT R50, RZ, 0x7610, R50 ;  /* 0x00007610ff327816 */ /* 0x000fc40000000032 */
[----:B------:R-:W-:Y:S01]  /*33d80*/  ISETP.GT.AND P1, PT, R4, 0x71, PT ;  /* 0x000000710400780c */ /* 0x000fe20003f24270 */
[----:B----4-:R-:W-:Y:S02]  /*33d90*/  @P0 IMAD.MOV.U32 R6, RZ, RZ, R31 ;  /* 0x000000ffff060224 */ /* 0x010fe400078e001f */
[----:B------:R-:W-:Y:S01]  /*33da0*/  @P0 IMAD.MOV.U32 R7, RZ, RZ, R56 ;  /* 0x000000ffff070224 */ /* 0x000fe200078e0038 */
[----:B------:R-:W-:Y:S02]  /*33db0*/  PRMT R48, RZ, 0x7610, R48 ;  /* 0x00007610ff307816 */ /* 0x000fe40000000030 */
[----:B------:R-:W-:Y:S02]  /*33dc0*/  PRMT R46, RZ, 0x7610, R46 ;  /* 0x00007610ff2e7816 */ /* 0x000fe4000000002e */
[----:B------:R-:W-:Y:S01]  /*33dd0*/  PRMT R44, RZ, 0x7610, R44 ;  /* 0x00007610ff2c7816 */ /* 0x000fe2000000002c */
[----:B------:R-:W4:Y:S04]  /*33de0*/  LDL R56, [R1+0x1dcc] ;  /* 0x001dcc0001387983 */ /* 0x000f280000100800 */
[----:B------:R0:W4:Y:S04]  /*33df0*/  @P0 LDG.E.U16 R50, desc[UR6][R6.64] ;  /* 0x0000000606320981 */ /* 0x000128000c1e1500 */
[----:B------:R-:W4:Y:S01]  /*33e00*/  LDL R31, [R1+0x1dd0] ;  /* 0x001dd000011f7983 */ /* 0x000f220000100800 */
[----:B0-----:R-:W-:-:S02]  /*33e10*/  @P0 IMAD.MOV.U32 R6, RZ, RZ, R59 ;  /* 0x000000ffff060224 */ /* 0x001fc400078e003b */
[----:B------:R-:W-:-:S05]  /*33e20*/  @P0 IMAD.MOV.U32 R7, RZ, RZ, R60 ;  /* 0x000000ffff070224 */ /* 0x000fca00078e003c */
[----:B------:R3:W4:Y:S02]  /*33e30*/  @P0 LDG.E.U16 R48, desc[UR6][R6.64] ;  /* 0x0000000606300981 */ /* 0x000724000c1e1500 */
[----:B---3--:R-:W-:Y:S02]  /*33e40*/  @P1 IMAD.MOV.U32 R7, RZ, RZ, R58 ;  /* 0x000000ffff071224 */ /* 0x008fe400078e003a */
[----:B------:R-:W-:-:S05]  /*33e50*/  @P1 IMAD.MOV.U32 R6, RZ, RZ, R57 ;  /* 0x000000ffff061224 */ /* 0x000fca00078e0039 */
[----:B------:R0:W3:Y:S02]  /*33e60*/  @P1 LDG.E.U16 R46, desc[UR6][R6.64] ;  /* 0x00000006062e1981 */ /* 0x0000e4000c1e1500 */
[----:B0-----:R-:W-:Y:S02]  /*33e70*/  @P1 IMAD.MOV.U32 R7, RZ, RZ, R54 ;  /* 0x000000ffff071224 */ /* 0x001fe400078e0036 */
[----:B--2---:R-:W-:-:S05]  /*33e80*/  @P1 IMAD.MOV.U32 R6, RZ, RZ, R52 ;  /* 0x000000ffff061224 */ /* 0x004fca00078e0034 */
[----:B------:R-:W2:Y:S04]  /*33e90*/  @P1 LDG.E.U16 R44, desc[UR6][R6.64] ;  /* 0x00000006062c1981 */ /* 0x000ea8000c1e1500 */
[----:B----4-:R-:W-:Y:S04]  /*33ea0*/  STL [R1+0x3654], R50 ;  /* 0x0036543201007387 */ /* 0x010fe80000100800 */
[----:B------:R-:W-:Y:S04]  /*33eb0*/  STL [R1+0x3658], R48 ;  /* 0x0036583001007387 */ /* 0x000fe80000100800 */
[----:B------:R-:W4:Y:S04]  /*33ec0*/  LDL R60, [R1+0x1dc4] ;  /* 0x001dc400013c7983 */ /* 0x000f280000100800 */
[----:B------:R-:W4:Y:S04]  /*33ed0*/  LDL R59, [R1+0x1dc8] ;  /* 0x001dc800013b7983 */ /* 0x000f280000100800 */
[----:B---3--:R-:W-:Y:S04]  /*33ee0*/  STL [R1+0x365c], R46 ;  /* 0x00365c2e01007387 */ /* 0x008fe80000100800 */
[----:B------:R-:W-:Y:S04]  /*33ef0*/  STL [R1+0x33c], R61 ;  /* 0x00033c3d01007387 */ /* 0x000fe80000100800 */
[----:B------:R-:W3:Y:S04]  /*33f00*/  LDL R54, [R1+0x1dbc] ;  /* 0x001dbc0001367983 */ /* 0x000ee80000100800 */
[----:B------:R-:W3:Y:S04]  /*33f10*/  LDL R52, [R1+0x1dc0] ;  /* 0x001dc00001347983 */ /* 0x000ee80000100800 */
[----:B--2---:R-:W-:Y:S04]  /*33f20*/  STL [R1+0x3660], R44 ;  /* 0x0036602c01007387 */ /* 0x004fe80000100800 */
[----:B------:R-:W2:Y:S04]  /*33f30*/  LDL R58, [R1+0x1db4] ;  /* 0x001db400013a7983 */ /* 0x000ea80000100800 */
[----:B------:R-:W2:Y:S01]  /*33f40*/  LDL R57, [R1+0x1db8] ;  /* 0x001db80001397983 */ /* 0x000ea20000100800 */
[----:B------:R-:W-:-:S02]  /*33f50*/  PRMT R42, RZ, 0x7610, R42 ;  /* 0x00007610ff2a7816 */ /* 0x000fc4000000002a */
[----:B------:R-:W-:Y:S01]  /*33f60*/  ISETP.GT.AND P0, PT, R4, 0x72, PT ;  /* 0x000000720400780c */ /* 0x000fe20003f04270 */
[----:B------:R-:W-:Y:S02]  /*33f70*/  @P1 IMAD.MOV.U32 R6, RZ, RZ, R31 ;  /* 0x000000ffff061224 */ /* 0x000fe400078e001f */
[----:B------:R-:W-:Y:S01]  /*33f80*/  @P1 IMAD.MOV.U32 R7, RZ, RZ, R56 ;  /* 0x000000ffff071224 */ /* 0x000fe200078e0038 */
[----:B------:R-:W-:Y:S02]  /*33f90*/  PRMT R40, RZ, 0x7610, R40 ;  /* 0x00007610ff287816 */ /* 0x000fe40000000028 */
[----:B------:R-:W-:Y:S02]  /*33fa0*/  PRMT R38, RZ, 0x7610, R38 ;  /* 0x00007610ff267816 */ /* 0x000fe40000000026 */
[----:B------:R-:W-:Y:S01]  /*33fb0*/  PRMT R37, RZ, 0x7610, R37 ;  /* 0x00007610ff257816 */ /* 0x000fe20000000025 */
[----:B------:R-:W2:Y:S04]  /*33fc0*/  LDL R31, [R1+0x1db0] ;  /* 0x001db000011f7983 */ /* 0x000ea80000100800 */
[----:B------:R4:W2:Y:S04]  /*33fd0*/  @P1 LDG.E.U16 R42, desc[UR6][R6.64] ;  /* 0x00000006062a1981 */ /* 0x0008a8000c1e1500 */
[----:B------:R-:W2:Y:S01]  /*33fe0*/  LDL R56, [R1+0x1dac] ;  /* 0x001dac0001387983 */ /* 0x000ea20000100800 */
[----:B----4-:R-:W-:-:S02]  /*33ff0*/  @P1 IMAD.MOV.U32 R7, RZ, RZ, R60 ;  /* 0x000000ffff071224 */ /* 0x010fc400078e003c */
[----:B------:R-:W-:-:S05]  /*34000*/  @P1 IMAD.MOV.U32 R6, RZ, RZ, R59 ;  /* 0x000000ffff061224 */ /* 0x000fca00078e003b */
[----:B------:R3:W4:Y:S02]  /*34010*/  @P1 LDG.E.U16 R40, desc[UR6][R6.64] ;  /* 0x0000000606281981 */ /* 0x000724000c1e1500 */
[----:B---3--:R-:W-:Y:S02]  /*34020*/  @P0 IMAD.MOV.U32 R7, RZ, RZ, R54 ;  /* 0x000000ffff070224 */ /* 0x008fe400078e0036 */
[----:B------:R-:W-:-:S05]  /*34030*/  @P0 IMAD.MOV.U32 R6, RZ, RZ, R52 ;  /* 0x000000ffff060224 */ /* 0x000fca00078e0034 */
[----:B------:R2:W3:Y:S02]  /*34040*/  @P0 LDG.E.U16 R38, desc[UR6][R6.64] ;  /* 0x0000000606260981 */ /* 0x0004e4000c1e1500 */
[----:B--2---:R-:W-:Y:S02]  /*34050*/  @P0 IMAD.MOV.U32 R7, RZ, RZ, R58 ;  /* 0x000000ffff070224 */ /* 0x004fe400078e003a */
[----:B------:R-:W-:-:S05]  /*34060*/  @P0 IMAD.MOV.U32 R6, RZ, RZ, R57 ;  /* 0x000000ffff060224 */ /* 0x000fca00078e0039 */
[----:B------:R0:W2:Y:S04]  /*34070*/  @P0 LDG.E.U16 R37, desc[UR6][R6.64] ;  /* 0x0000000606250981 */ /* 0x0000a8000c1e1500 */
[----:B------:R-:W-:Y:S04]  /*34080*/  STL [R1+0x3664], R42 ;  /* 0x0036642a01007387 */ /* 0x000fe80000100800 */
[----:B----4-:R-:W-:Y:S04]  /*34090*/  STL [R1+0x3668], R40 ;  /* 0x0036682801007387 */ /* 0x010fe80000100800 */
[----:B------:R-:W4:Y:S04]  /*340a0*/  LDL R54, [R1+0x1da4] ;  /* 0x001da40001367983 */ /* 0x000f280000100800 */
[----:B------:R-:W4:Y:S01]  /*340b0*/  LDL R52, [R1+0x1da8] ;  /* 0x001da80001347983 */ /* 0x000f220000100800 */
[----:B0-----:R-:W-:-:S03]  /*340c0*/  @P0 IMAD.MOV.U32 R6, RZ, RZ, R31 ;  /* 0x000000ffff060224 */ /* 0x001fc600078e001f */
[----:B---3--:R0:W-:Y:S04]  /*340d0*/  STL [R1+0x360c], R38 ;  /* 0x00360c2601007387 */ /* 0x0081e80000100800 */
[----:B------:R-:W3:Y:S04]  /*340e0*/  LDL R59, [R1+0x1d9c] ;  /* 0x001d9c00013b7983 */ /* 0x000ee80000100800 */
[----:B------:R-:W3:Y:S04]  /*340f0*/  LDL R58, [R1+0x1da0] ;  /* 0x001da000013a7983 */ /* 0x000ee80000100800 */
[----:B--2---:R-:W-:Y:S04]  /*34100*/  STL [R1+0x3610], R37 ;  /* 0x0036102501007387 */ /* 0x004fe80000100800 */
[----:B------:R-:W2:Y:S04]  /*34110*/  LDL R57, [R1+0x1d94] ;  /* 0x001d940001397983 */ /* 0x000ea80000100800 */
[----:B------:R-:W2:Y:S01]  /*34120*/  LDL R31, [R1+0x1d98] ;  /* 0x001d9800011f7983 */ /* 0x000ea20000100800 */
[----:B------:R-:W-:-:S02]  /*34130*/  PRMT R36, RZ, 0x7610, R36 ;  /* 0x00007610ff247816 */ /* 0x000fc40000000024 */
[----:B------:R-:W-:Y:S01]  /*34140*/  ISETP.GT.AND P1, PT, R4, 0x73, PT ;  /* 0x000000730400780c */ /* 0x000fe20003f24270 */
[----:B------:R-:W-:Y:S01]  /*34150*/  @P0 IMAD.MOV.U32 R7, RZ, RZ, R56 ;  /* 0x000000ffff070224 */ /* 0x000fe200078e0038 */
[----:B0-----:R-:W2:Y:S04]  /*34160*/  LDL R38, [R1+0x1d90] ;  /* 0x001d900001267983 */ /* 0x001ea80000100800 */
[----:B------:R-:W2:Y:S04]  /*34170*/  LDL R56, [R1+0x1d8c] ;  /* 0x001d8c0001387983 */ /* 0x000ea80000100800 */
[----:B------:R4:W2:Y:S01]  /*34180*/  @P0 LDG.E.U16 R36, desc[UR6][R6.64] ;  /* 0x0000000606240981 */ /* 0x0008a2000c1e1500 */
[----:B------:R-:W-:-:S02]  /*34190*/  PRMT R35, RZ, 0x7610, R35 ;  /* 0x00007610ff237816 */ /* 0x000fc40000000023 */
[----:B------:R-:W-:Y:S01]  /*341a0*/  PRMT R0, RZ, 0x7610, R0 ;  /* 0x00007610ff007816 */ /* 0x000fe20000000000 */
[----:B----4-:R-:W-:Y:S02]  /*341b0*/  @P0 IMAD.MOV.U32 R7, RZ, RZ, R54 ;  /* 0x000000ffff070224 */ /* 0x010fe400078e0036 */
[----:B------:R-:W-:-:S05]  /*341c0*/  @P0 IMAD.MOV.U32 R6, RZ, RZ, R52 ;  /* 0x000000ffff060224 */ /* 0x000fca00078e0034 */
[----:B------:R3:W4:Y:S01]  /*341d0*/  @P0 LDG.E.U16 R35, desc[UR6][R6.64] ;  /* 0x0000000606230981 */ /* 0x000722000c1e1500 */
[----:B------:R-:W-:Y:S01]  /*341e0*/  PRMT R30, RZ, 0x7610, R30 ;  /* 0x00007610ff1e7816 */ /* 0x000fe2000000001e */
[----:B---3--:R-:W-:Y:S02]  /*341f0*/  @P1 IMAD.MOV.U32 R7, RZ, RZ, R59 ;  /* 0x000000ffff071224 */ /* 0x008fe400078e003b */
[----:B------:R-:W-:-:S05]  /*34200*/  @P1 IMAD.MOV.U32 R6, RZ, RZ, R58 ;  /* 0x000000ffff061224 */ /* 0x000fca00078e003a */
[----:B------:R2:W3:Y:S02]  /*34210*/  @P1 LDG.E.U16 R0, desc[UR6][R6.64] ;  /* 0x0000000606001981 */ /* 0x0004e4000c1e1500 */
[----:B--2---:R-:W-:Y:S02]  /*34220*/  @P1 IMAD.MOV.U32 R7, RZ, RZ, R57 ;  /* 0x000000ffff071224 */ /* 0x004fe400078e0039 */
[----:B------:R-:W-:-:S05]  /*34230*/  @P1 IMAD.MOV.U32 R6, RZ, RZ, R31 ;  /* 0x000000ffff061224 */ /* 0x000fca00078e001f */
[----:B------:R0:W2:Y:S01]  /*34240*/  @P1 LDG.E.U16 R30, desc[UR6][R6.64] ;  /* 0x00000006061e1981 */ /* 0x0000a2000c1e1500 */
[----:B------:R-:W-:Y:S01]  /*34250*/  PRMT R48, RZ, 0x7610, R48 ;  /* 0x00007610ff307816 */ /* 0x000fe20000000030 */
[----:B0-----:R-:W-:Y:S02]  /*34260*/  @P1 IMAD.MOV.U32 R6, RZ, RZ, R38 ;  /* 0x000000ffff061224 */ /* 0x001fe400078e0026 */
[----:B------:R-:W-:-:S05]  /*34270*/  @P1 IMAD.MOV.U32 R7, RZ, RZ, R56 ;  /* 0x000000ffff071224 */ /* 0x000fca00078e0038 */
[----:B------:R-:W2:Y:S04]  /*34280*/  @P1 LDG.E.U16 R48, desc[UR6][R6.64] ;  /* 0x0000000606301981 */ /* 0x000ea8000c1e1500 */
[----:B------:R-:W-:Y:S04]  /*34290*/  STL [R1+0x3614], R36 ;  /* 0x0036142401007387 */ /* 0x000fe80000100800 */
[----:B------:R-:W2:Y:S04]  /*342a0*/  LDL R54, [R1+0x1d84] ;  /* 0x001d840001367983 */ /* 0x000ea80000100800 */
[----:B------:R-:W2:Y:S04]  /*342b0*/  LDL R52, [R1+0x1d88] ;  /* 0x001d880001347983 */ /* 0x000ea80000100800 */
[----:B----4-:R0:W-:Y:S04]  /*342c0*/  STL [R1+0x3618], R35 ;  /* 0x0036182301007387 */ /* 0x0101e80000100800 */
[----:B0-----:R-:W4:Y:S04]  /*342d0*/  LDL R35, [R1+0x1d7c] ;  /* 0x001d7c0001237983 */ /* 0x001f280000100800 */
[----:B---3--:R0:W-:Y:S04]  /*342e0*/  STL [R1+0x328], R0 ;  /* 0x0003280001007387 */ /* 0x0081e80000100800 */
[----:B------:R-:W3:Y:S04]  /*342f0*/  LDL R31, [R1+0x1d74] ;  /* 0x001d7400011f7983 */ /* 0x000ee80000100800 */
[----:B0-----:R-:W3:Y:S04]  /*34300*/  LDL R0, [R1+0x1d80] ;  /* 0x001d800001007983 */ /* 0x001ee80000100800 */
[----:B--2---:R0:W-:Y:S04]  /*34310*/  STL [R1+0x324], R30 ;  /* 0x0003241e01007387 */ /* 0x0041e80000100800 */
[----:B------:R-:W2:Y:S04]  /*34320*/  LDL R38, [R1+0x1d70] ;  /* 0x001d700001267983 */ /* 0x000ea80000100800 */
[----:B0-----:R-:W2:Y:S01]  /*34330*/  LDL R30, [R1+0x1d78] ;  /* 0x001d7800011e7983 */ /* 0x001ea20000100800 */
[----:B------:R-:W-:-:S03]  /*34340*/  ISETP.GT.AND P0, PT, R4, 0x74, PT ;  /* 0x000000740400780c */ /* 0x000fc60003f04270 */
[----:B------:R0:W-:Y:S01]  /*34350*/  STL [R1+0x320], R48 ;  /* 0x0003203001007387 */ /* 0x0001e20000100800 */
[----:B------:R-:W-:Y:S01]  /*34360*/  PRMT R55, RZ, 0x7610, R55 ;  /* 0x00007610ff377816 */ /* 0x000fe20000000037 */
[----:B------:R-:W-:Y:S02]  /*34370*/  @P1 IMAD.MOV.U32 R7, RZ, RZ, R54 ;  /* 0x000000ffff071224 */ /* 0x000fe400078e0036 */
[----:B------:R-:W-:Y:S01]  /*34380*/  @P1 IMAD.MOV.U32 R6, RZ, RZ, R52 ;  /* 0x000000ffff061224 */ /* 0x000fe200078e0034 */
[----:B------:R-:W2:Y:S04]  /*34390*/  LDL R54, [R1+0x1d64] ;  /* 0x001d640001367983 */ /* 0x000ea80000100800 */
[----:B------:R-:W2:Y:S04]  /*343a0*/  LDL R52, [R1+0x1d68] ;  /* 0x001d680001347983 */ /* 0x000ea80000100800 */
[----:B------:R4:W2:Y:S04]  /*343b0*/  @P1 LDG.E.U16 R55, desc[UR6][R6.64] ;  /* 0x0000000606371981 */ /* 0x0008a8000c1e1500 */
[----:B0-----:R-:W2:Y:S01]  /*343c0*/  LDL R48, [R1+0x1d6c] ;  /* 0x001d6c0001307983 */ /* 0x001ea20000100800 */
[----:B------:R-:W-:Y:S01]  /*343d0*/  PRMT R34, RZ, 0x7610, R34 ;  /* 0x00007610ff227816 */ /* 0x000fe20000000022 */
[----:B----4-:R-:W-:-:S02]  /*343e0*/  @P0 IMAD.MOV.U32 R7, RZ, RZ, R35 ;  /* 0x000000ffff070224 */ /* 0x010fc400078e0023 */
[----:B------:R-:W4:Y:S01]  /*343f0*/  LDL R35, [R1+0x1d5c] ;  /* 0x001d5c0001237983 */ /* 0x000f220000100800 */
[----:B---3--:R-:W-:-:S03]  /*34400*/  @P0 IMAD.MOV.U32 R6, RZ, RZ, R0 ;  /* 0x000000ffff060224 */ /* 0x008fc600078e0000 */
[----:B------:R-:W3:Y:S04]  /*34410*/  LDL R0, [R1+0x1d60] ;  /* 0x001d600001007983 */ /* 0x000ee80000100800 */
[----:B------:R0:W3:Y:S02]  /*34420*/  @P0 LDG.E.U16 R34, desc[UR6][R6.64] ;  /* 0x0000000606220981 */ /* 0x0000e4000c1e1500 */
[----:B0-----:R-:W-:Y:S02]  /*34430*/  @P0 IMAD.MOV.U32 R7, RZ, RZ, R31 ;  /* 0x000000ffff070224 */ /* 0x001fe400078e001f */
[----:B------:R-:W3:Y:S01]  /*34440*/  LDL R31, [R1+0x1d54] ;  /* 0x001d5400011f7983 */ /* 0x000ee20000100800 */
[----:B--2---:R-:W-:-:S03]  /*34450*/  @P0 IMAD.MOV.U32 R6, RZ, RZ, R30 ;  /* 0x000000ffff060224 */ /* 0x004fc600078e001e */
[----:B------:R-:W2:Y:S01]  /*34460*/  LDL R30, [R1+0x1d58] ;  /* 0x001d5800011e7983 */ /* 0x000ea20000100800 */
[----:B------:R-:W-:Y:S02]  /*34470*/  PRMT R33, RZ, 0x7610, R33 ;  /* 0x00007610ff217816 */ /* 0x000fe40000000021 */
[----:B------:R-:W-:Y:S02]  /*34480*/  PRMT R32, RZ, 0x7610, R32 ;  /* 0x00007610ff207816 */ /* 0x000fe40000000020 */
[----:B------:R-:W-:Y:S02]  /*34490*/  ISETP.GT.AND P1, PT, R4, 0x75, PT ;  /* 0x000000750400780c */ /* 0x000fe40003f24270 */
[----:B------:R0:W2:Y:S01]  /*344a0*/  @P0 LDG.E.U16 R33, desc[UR6][R6.64] ;  /* 0x0000000606210981 */ /* 0x0000a2000c1e1500 */
[----:B------:R-:W-:Y:S01]  /*344b0*/  PRMT R29, RZ, 0x7610, R29 ;  /* 0x00007610ff1d7816 */ /* 0x000fe2000000001d */
[----:B0-----:R-:W-:Y:S02]  /*344c0*/  @P0 IMAD.MOV.U32 R6, RZ, RZ, R38 ;  /* 0x000000ffff060224 */ /* 0x001fe400078e0026 */
[----:B------:R-:W-:Y:S01]  /*344d0*/  @P0 IMAD.MOV.U32 R7, RZ, RZ, R48 ;  /* 0x000000ffff070224 */ /* 0x000fe200078e0030 */
[----:B------:R-:W2:Y:S04]  /*344e0*/  LDL R38, [R1+0x1d50] ;  /* 0x001d500001267983 */ /* 0x000ea80000100800 */
[----:B------:R-:W2:Y:S04]  /*344f0*/  LDL R48, [R1+0x1d4c] ;  /* 0x001d4c0001307983 */ /* 0x000ea80000100800 */
[----:B------:R0:W2:Y:S01]  /*34500*/  @P0 LDG.E.U16 R32, desc[UR6][R6.64] ;  /* 0x0000000606200981 */ /* 0x0000a2000c1e1500 */
[----:B------:R-:W-:Y:S01]  /*34510*/  PRMT R20, RZ, 0x7610, R20 ;  /* 0x00007610ff147816 */ /* 0x000fe20000000014 */
[----:B0-----:R-:W-:-:S02]  /*34520*/  @P0 IMAD.MOV.U32 R6, RZ, RZ, R52 ;  /* 0x000000ffff060224 */ /* 0x001fc400078e0034 */
[----:B------:R-:W-:Y:S01]  /*34530*/  @P0 IMAD.MOV.U32 R7, RZ, RZ, R54 ;  /* 0x000000ffff070224 */ /* 0x000fe200078e0036 */
[----:B------:R-:W2:Y:S04]  /*34540*/  LDL R52, [R1+0x1d48] ;  /* 0x001d480001347983 */ /* 0x000ea80000100800 */
[----:B------:R-:W2:Y:S04]  /*34550*/  LDL R54, [R1+0x1d44] ;  /* 0x001d440001367983 */ /* 0x000ea80000100800 */
[----:B------:R4:W2:Y:S02]  /*34560*/  @P0 LDG.E.U16 R29, desc[UR6][R6.64] ;  /* 0x00000006061d0981 */ /* 0x0008a4000c1e1500 */
        /* <DEDUP_REMOVED lines=15> */
[----:B------:R-:W-:-:S05]  /*34660*/  @P1 IMAD.MOV.U32 R7, RZ, RZ, R48 ;  /* 0x000000ffff071224 */ /* 0x000fca00078e0030 */
[----:B------:R0:W2:Y:S01]  /*34670*/  @P1 LDG.E.U16 R18, desc[UR6][R6.64] ;  /* 0x0000000606121981 */ /* 0x0000a2000c1e1500 */
[----:B------:R-:W-:Y:S01]  /*34680*/  PRMT R12, RZ, 0x7610, R12 ;  /* 0x00007610ff0c7816 */ /* 0x000fe2000000000c */
[----:B0-----:R-:W-:Y:S02]  /*34690*/  @P1 IMAD.MOV.U32 R6, RZ, RZ, R52 ;  /* 0x000000ffff061224 */ /* 0x001fe400078e0034 */
[----:B------:R-:W-:-:S05]  /*346a0*/  @P1 IMAD.MOV.U32 R7, RZ, RZ, R54 ;  /* 0x000000ffff071224 */ /* 0x000fca00078e0036 */
[----:B------:R4:W2:Y:S01]  /*346b0*/  @P1 LDG.E.U16 R17, desc[UR6][R6.64] ;  /* 0x0000000606111981 */ /* 0x0008a2000c1e1500 */
[----:B------:R-:W-:Y:S01]  /*346c0*/  PRMT R11, RZ, 0x7610, R11 ;  /* 0x00007610ff0b7816 */ /* 0x000fe2000000000b */
[----:B----4-:R-:W-:Y:S02]  /*346d0*/  @P0 IMAD.MOV.U32 R7, RZ, RZ, R35 ;  /* 0x000000ffff070224 */ /* 0x010fe400078e0023 */
[----:B------:R-:W-:Y:S04]  /*346e0*/  STL [R1+0x31c], R55 ;  /* 0x00031c3701007387 */ /* 0x000fe80000100800 */
[----:B------:R-:W4:Y:S04]  /*346f0*/  LDL R48, [R1+0x1d2c] ;  /* 0x001d2c0001307983 */ /* 0x000f280000100800 */
[----:B------:R-:W4:Y:S04]  /*34700*/  LDL R38, [R1+0x1d30] ;  /* 0x001d300001267983 */ /* 0x000f280000100800 */
[----:B------:R-:W4:Y:S01]  /*34710*/  LDL R35, [R1+0x1d24] ;  /* 0x001d240001237983 */ /* 0x000f220000100800 */
[----:B---3--:R-:W-:-:S03]  /*34720*/  @P0 IMAD.MOV.U32 R6, RZ, RZ, R0 ;  /* 0x000000ffff060224 */ /* 0x008fc600078e0000 */
[----:B------:R-:W3:Y:S04]  /*34730*/  LDL R0, [R1+0x1d28] ;  /* 0x001d280001007983 */ /* 0x000ee80000100800 */
[----:B------:R0:W3:Y:S02]  /*34740*/  @P0 LDG.E.U16 R12, desc[UR6][R6.64] ;  /* 0x00000006060c0981 */ /* 0x0000e4000c1e1500 */
[----:B0-----:R-:W-:Y:S02]  /*34750*/  @P0 IMAD.MOV.U32 R7, RZ, RZ, R31 ;  /* 0x000000ffff070224 */ /* 0x001fe400078e001f */
[----:B--2---:R-:W-:-:S05]  /*34760*/  @P0 IMAD.MOV.U32 R6, RZ, RZ, R30 ;  /* 0x000000ffff060224 */ /* 0x004fca00078e001e */
[----:B------:R4:W2:Y:S01]  /*34770*/  @P0 LDG.E.U16 R11, desc[UR6][R6.64] ;  /* 0x00000006060b0981 */ /* 0x0008a2000c1e1500 */
[----:B------:R-:W-:Y:S02]  /*34780*/  PRMT R10, RZ, 0x7610, R10 ;  /* 0x00007610ff0a7816 */ /* 0x000fe4000000000a */
[----:B------:R-:W-:Y:S01]  /*34790*/  PRMT R9, RZ, 0x7610, R9 ;  /* 0x00007610ff097816 */ /* 0x000fe20000000009 */
[----:B----4-:R-:W-:Y:S02]  /*347a0*/  @P0 IMAD.MOV.U32 R7, RZ, RZ, R48 ;  /* 0x000000ffff070224 */ /* 0x010fe400078e0030 */
[----:B------:R-:W-:-:S05]  /*347b0*/  @P0 IMAD.MOV.U32 R6, RZ, RZ, R38 ;  /* 0x000000ffff060224 */ /* 0x000fca00078e0026 */
[----:B------:R0:W4:Y:S02]  /*347c0*/  @P0 LDG.E.U16 R10, desc[UR6][R6.64] ;  /* 0x00000006060a0981 */ /* 0x000124000c1e1500 */
[----:B0-----:R-:W-:Y:S02]  /*347d0*/  @P0 IMAD.MOV.U32 R7, RZ, RZ, R35 ;  /* 0x000000ffff070224 */ /* 0x001fe400078e0023 */
[----:B---3--:R0:W-:Y:S04]  /*347e0*/  STL [R1+0x361c], R12 ;  /* 0x00361c0c01007387 */ /* 0x0081e80000100800 */
[----:B------:R-:W3:Y:S04]  /*347f0*/  LDL R31, [R1+0x1d1c] ;  /* 0x001d1c00011f7983 */ /* 0x000ee80000100800 */
[----:B------:R-:W3:Y:S01]  /*34800*/  LDL R30, [R1+0x1d20] ;  /* 0x001d2000011e7983 */ /* 0x000ee20000100800 */
[----:B------:R-:W-:-:S05]  /*34810*/  @P0 IMAD.MOV.U32 R6, RZ, RZ, R0 ;  /* 0x000000ffff060224 */ /* 0x000fca00078e0000 */
[----:B------:R3:W3:Y:S04]  /*34820*/  @P0 LDG.E.U16 R9, desc[UR6][R6.64] ;  /* 0x0000000606090981 */ /* 0x0006e8000c1e1500 */
[----:B--2---:R-:W-:Y:S04]  /*34830*/  STL [R1+0x3620], R11 ;  /* 0x0036200b01007387 */ /* 0x004fe80000100800 */
[----:B------:R-:W2:Y:S04]  /*34840*/  LDL R48, [R1+0x1d14] ;  /* 0x001d140001307983 */ /* 0x000ea80000100800 */
[----:B0-----:R-:W2:Y:S01]  /*34850*/  LDL R12, [R1+0x1d18] ;  /* 0x001d1800010c7983 */ /* 0x001ea20000100800 */
[----:B------:R-:W-:-:S02]  /*34860*/  ISETP.GT.AND P1, PT, R4, 0x77, PT ;  /* 0x000000770400780c */ /* 0x000fc40003f24270 */
[----:B------:R-:W-:Y:S02]  /*34870*/  PRMT R50, RZ, 0x7610, R50 ;  /* 0x00007610ff327816 */ /* 0x000fe40000000032 */
[----:B------:R-:W-:Y:S01]  /*34880*/  PRMT R46, RZ, 0x7610, R46 ;  /* 0x00007610ff2e7816 */ /* 0x000fe2000000002e */
[----:B----4-:R0:W-:Y:S04]  /*34890*/  STL [R1+0x3624], R10 ;  /* 0x0036240a01007387 */ /* 0x0101e80000100800 */
[----:B------:R-:W4:Y:S04]  /*348a0*/  LDL R38, [R1+0x1d0c] ;  /* 0x001d0c0001267983 */ /* 0x000f280000100800 */
[----:B------:R-:W4:Y:S04]  /*348b0*/  LDL R0, [R1+0x1d10] ;  /* 0x001d100001007983 */ /* 0x000f280000100800 */
[----:B------:R-:W4:Y:S04]  /*348c0*/  LDL R35, [R1+0x1cfc] ;  /* 0x001cfc0001237983 */ /* 0x000f280000100800 */
[----:B0-----:R-:W4:Y:S01]  /*348d0*/  LDL R10, [R1+0x1d00] ;  /* 0x001d0000010a7983 */ /* 0x001f220000100800 */
[----:B---3--:R-:W-:-:S02]  /*348e0*/  @P1 IMAD.MOV.U32 R7, RZ, RZ, R31 ;  /* 0x000000ffff071224 */ /* 0x008fc400078e001f */
[----:B------:R-:W-:-:S05]  /*348f0*/  @P1 IMAD.MOV.U32 R6, RZ, RZ, R30 ;  /* 0x000000ffff061224 */ /* 0x000fca00078e001e */
[----:B------:R2:W3:Y:S04]  /*34900*/  @P1 LDG.E.U16 R50, desc[UR6][R6.64] ;  /* 0x0000000606321981 */ /* 0x0004e8000c1e1500 */
[----:B------:R0:W-:Y:S04]  /*34910*/  STL [R1+0x3628], R9 ;  /* 0x0036280901007387 */ /* 0x0001e80000100800 */
[----:B------:R-:W3:Y:S04]  /*34920*/  LDL R31, [R1+0x1cf4] ;  /* 0x001cf400011f7983 */ /* 0x000ee80000100800 */
[----:B------:R-:W3:Y:S01]  /*34930*/  LDL R30, [R1+0x1cf8] ;  /* 0x001cf800011e7983 */ /* 0x000ee20000100800 */
[----:B------:R-:W-:-:S02]  /*34940*/  ISETP.GT.AND P0, PT, R4, 0x78, PT ;  /* 0x000000780400780c */ /* 0x000fc40003f04270 */
[----:B------:R-:W-:Y:S01]  /*34950*/  PRMT R44, RZ, 0x7610, R44 ;  /* 0x00007610ff2c7816 */ /* 0x000fe2000000002c */
[----:B0-----:R-:W3:Y:S01]  /*34960*/  LDL R9, [R1+0x1cf0] ;  /* 0x001cf00001097983 */ /* 0x001ee20000100800 */
[----:B--2---:R-:W-:Y:S02]  /*34970*/  @P1 IMAD.MOV.U32 R7, RZ, RZ, R48 ;  /* 0x000000ffff071224 */ /* 0x004fe400078e0030 */
[----:B------:R-:W-:Y:S02]  /*34980*/  @P1 IMAD.MOV.U32 R6, RZ, RZ, R12 ;  /* 0x000000ffff061224 */ /* 0x000fe400078e000c */
[----:B------:R-:W2:Y:S04]  /*34990*/  LDL R12, [R1+0x1cec] ;  /* 0x001cec00010c7983 */ /* 0x000ea80000100800 */
[----:B------:R4:W2:Y:S01]  /*349a0*/  @P1 LDG.E.U16 R46, desc[UR6][R6.64] ;  /* 0x00000006062e1981 */ /* 0x0008a2000c1e1500 */
[----:B------:R-:W-:Y:S01]  /*349b0*/  PRMT R28, RZ, 0x7610, R28 ;  /* 0x00007610ff1c7816 */ /* 0x000fe2000000001c */
[----:B----4-:R-:W-:-:S02]  /*349c0*/  @P1 IMAD.MOV.U32 R7, RZ, RZ, R38 ;  /* 0x000000ffff071224 */ /* 0x010fc400078e0026 */
[----:B------:R-:W-:-:S05]  /*349d0*/  @P1 IMAD.MOV.U32 R6, RZ, RZ, R0 ;  /* 0x000000ffff061224 */ /* 0x000fca00078e0000 */
[----:B------:R0:W4:Y:S02]  /*349e0*/  @P1 LDG.E.U16 R44, desc[UR6][R6.64] ;  /* 0x00000006062c1981 */ /* 0x000124000c1e1500 */
[----:B0-----:R-:W-:Y:S02]  /*349f0*/  @P0 IMAD.MOV.U32 R6, RZ, RZ, R10 ;  /* 0x000000ffff060224 */ /* 0x001fe400078e000a */
[----:B------:R-:W-:-:S05]  /*34a00*/  @P0 IMAD.MOV.U32 R7, RZ, RZ, R35 ;  /* 0x000000ffff070224 */ /* 0x000fca00078e0023 */
[----:B------:R3:W4:Y:S02]  /*34a10*/  @P0 LDG.E.U16 R28, desc[UR6][R6.64] ;  /* 0x00000006061c0981 */ /* 0x000724000c1e1500 */
[----:B---3--:R-:W-:Y:S02]  /*34a20*/  @P0 IMAD.MOV.U32 R7, RZ, RZ, R31 ;  /* 0x000000ffff070224 */ /* 0x008fe400078e001f */
[----:B------:R-:W-:Y:S01]  /*34a30*/  @P0 IMAD.MOV.U32 R6, RZ, RZ, R30 ;  /* 0x000000ffff060224 */ /* 0x000fe200078e001e */
[----:B--2---:R-:W-:Y:S04]  /*34a40*/  STL [R1+0x2fc], R46 ;  /* 0x0002fc2e01007387 */ /* 0x004fe80000100800 */
[----:B------:R-:W2:Y:S04]  /*34a50*/  LDL R38, [R1+0x1ce4] ;  /* 0x001ce40001267983 */ /* 0x000ea80000100800 */
[----:B------:R-:W3:Y:S04]  /*34a60*/  LDL R0, [R1+0x1ce8] ;  /* 0x001ce80001007983 */ /* 0x000ee80000100800 */
[----:B------:R-:W4:Y:S04]  /*34a70*/  LDL R35, [R1+0x1c7c] ;  /* 0x001c7c0001237983 */ /* 0x000f280000100800 */
[----:B------:R-:W4:Y:S04]  /*34a80*/  LDL R10, [R1+0x1c80] ;  /* 0x001c8000010a7983 */ /* 0x000f280000100800 */
[----:B------:R-:W4:Y:S04]  /*34a90*/  LDL R31, [R1+0x1c74] ;  /* 0x001c7400011f7983 */ /* 0x000f280000100800 */
[----:B------:R-:W4:Y:S01]  /*34aa0*/  LDL R30, [R1+0x1c78] ;  /* 0x001c7800011e7983 */ /* 0x000f220000100800 */
[----:B------:R-:W-:-:S02]  /*34ab0*/  PRMT R27, RZ, 0x7610, R27 ;  /* 0x00007610ff1b7816 */ /* 0x000fc4000000001b */
[----:B------:R-:W-:Y:S02]  /*34ac0*/  PRMT R26, RZ, 0x7610, R26 ;  /* 0x00007610ff1a7816 */ /* 0x000fe4000000001a */
[----:B------:R-:W-:Y:S02]  /*34ad0*/  ISETP.GT.AND P2, PT, R4, 0x7c, PT ;  /* 0x0000007c0400780c */ /* 0x000fe40003f44270 */
[----:B------:R0:W4:Y:S01]  /*34ae0*/  @P0 LDG.E.U16 R27, desc[UR6][R6.64] ;  /* 0x00000006061b0981 */ /* 0x000122000c1e1500 */
[----:B------:R-:W-:Y:S01]  /*34af0*/  PRMT R25, RZ, 0x7610, R25 ;  /* 0x00007610ff197816 */ /* 0x000fe20000000019 */
[----:B0-----:R-:W-:Y:S02]  /*34b00*/  @P0 IMAD.MOV.U32 R6, RZ, RZ, R9 ;  /* 0x000000ffff060224 */ /* 0x001fe400078e0009 */
[----:B------:R-:W-:Y:S01]  /*34b10*/  @P0 IMAD.MOV.U32 R7, RZ, RZ, R12 ;  /* 0x000000ffff070224 */ /* 0x000fe200078e000c */
[----:B------:R-:W4:Y:S04]  /*34b20*/  LDL R9, [R1+0x1c70] ;  /* 0x001c700001097983 */ /* 0x000f280000100800 */
[----:B------:R-:W4:Y:S04]  /*34b30*/  LDL R12, [R1+0x1c6c] ;  /* 0x001c6c00010c7983 */ /* 0x000f280000100800 */
[----:B------:R2:W4:Y:S01]  /*34b40*/  @P0 LDG.E.U16 R26, desc[UR6][R6.64] ;  /* 0x00000006061a0981 */ /* 0x000522000c1e1500 */
[----:B------:R-:W-:Y:S01]  /*34b50*/  PRMT R24, RZ, 0x7610, R24 ;  /* 0x00007610ff187816 */ /* 0x000fe20000000018 */
[----:B--2---:R-:W-:-:S02]  /*34b60*/  @P0 IMAD.MOV.U32 R7, RZ, RZ, R38 ;  /* 0x000000ffff070224 */ /* 0x004fc400078e0026 */
[----:B---3--:R-:W-:Y:S01]  /*34b70*/  @P0 IMAD.MOV.U32 R6, RZ, RZ, R0 ;  /* 0x000000ffff060224 */ /* 0x008fe200078e0000 */
[----:B------:R-:W2:Y:S04]  /*34b80*/  LDL R38, [R1+0x1c64] ;  /* 0x001c640001267983 */ /* 0x000ea80000100800 */
[----:B------:R-:W-:Y:S04]  /*34b90*/  STL [R1+0x308], R50 ;  /* 0x0003083201007387 */ /* 0x000fe80000100800 */
[----:B------:R-:W3:Y:S04]  /*34ba0*/  LDL R0, [R1+0x1c68] ;  /* 0x001c680001007983 */ /* 0x000ee80000100800 */
[----:B------:R4:W3:Y:S02]  /*34bb0*/  @P0 LDG.E.U16 R25, desc[UR6][R6.64] ;  /* 0x0000000606190981 */ /* 0x0008e4000c1e1500 */
[----:B----4-:R-:W-:-:S02]  /*34bc0*/  @P2 IMAD.MOV.U32 R6, RZ, RZ, R10 ;  /* 0x000000ffff062224 */ /* 0x010fc400078e000a */
[----:B------:R-:W-:Y:S01]  /*34bd0*/  @P2 IMAD.MOV.U32 R7, RZ, RZ, R35 ;  /* 0x000000ffff072224 */ /* 0x000fe200078e0023 */
[----:B------:R-:W4:Y:S04]  /*34be0*/  LDL R10, [R1+0x1d08] ;  /* 0x001d0800010a7983 */ /* 0x000f280000100800 */
[----:B------:R-:W4:Y:S04]  /*34bf0*/  LDL R35, [R1+0x1d04] ;  /* 0x001d040001237983 */ /* 0x000f280000100800 */
[----:B------:R0:W4:Y:S02]  /*34c00*/  @P2 LDG.E.U16 R24, desc[UR6][R6.64] ;  /* 0x0000000606182981 */ /* 0x000124000c1e1500 */
[----:B0-----:R-:W-:-:S02]  /*34c10*/  @P2 IMAD.MOV.U32 R6, RZ, RZ, R30 ;  /* 0x000000ffff062224 */ /* 0x001fc400078e001e */
[----:B------:R-:W-:Y:S01]  /*34c20*/  @P2 IMAD.MOV.U32 R7, RZ, RZ, R31 ;  /* 0x000000ffff072224 */ /* 0x000fe200078e001f */
[----:B------:R-:W4:Y:S04]  /*34c30*/  LDL R30, [R1+0x1ce0] ;  /* 0x001ce000011e7983 */ /* 0x000f280000100800 */
[----:B------:R-:W4:Y:S01]  /*34c40*/  LDL R31, [R1+0x1cdc] ;  /* 0x001cdc00011f7983 */ /* 0x000f220000100800 */
[----:B------:R-:W-:Y:S02]  /*34c50*/  PRMT R23, RZ, 0x7610, R23 ;  /* 0x00007610ff177816 */ /* 0x000fe40000000017 */
[----:B------:R-:W-:Y:S01]  /*34c60*/  PRMT R22, RZ, 0x7610, R22 ;  /* 0x00007610ff167816 */ /* 0x000fe20000000016 */
[----:B------:R0:W-:Y:S04]  /*34c70*/  STL [R1+0x2f4], R44 ;  /* 0x0002f42c01007387 */ /* 0x0001e80000100800 */
[----:B------:R1:W4:Y:S01]  /*34c80*/  @P2 LDG.E.U16 R23, desc[UR6][R6.64] ;  /* 0x0000000606172981 */ /* 0x000322000c1e1500 */
[----:B------:R-:W-:-:S02]  /*34c90*/  PRMT R21, RZ, 0x7610, R21 ;  /* 0x00007610ff157816 */ /* 0x000fc40000000015 */
[----:B------:R-:W-:Y:S01]  /*34ca0*/  ISETP.GT.AND P0, PT, R4, 0x79, PT ;  /* 0x000000790400780c */ /* 0x000fe20003f04270 */
[----:B-1----:R-:W-:Y:S02]  /*34cb0*/  @P2 IMAD.MOV.U32 R6, RZ, RZ, R9 ;  /* 0x000000ffff062224 */ /* 0x002fe400078e0009 */
        /* <DEDUP_REMOVED lines=8> */
[----:B------:R-:W3:Y:S04]  /*34d40*/  LDL R0, [R1+0x1cd0] ;  /* 0x001cd00001007983 */ /* 0x000ee80000100800 */
[----:B------:R4:W3:Y:S02]  /*34d50*/  @P2 LDG.E.U16 R21, desc[UR6][R6.64] ;  /* 0x0000000606152981 */ /* 0x0008e4000c1e1500 */
[----:B----4-:R-:W-:-:S02]  /*34d60*/  @P1 IMAD.MOV.U32 R6, RZ, RZ, R10 ;  /* 0x000000ffff061224 */ /* 0x010fc400078e000a */
[----:B------:R-:W-:Y:S01]  /*34d70*/  @P1 IMAD.MOV.U32 R7, RZ, RZ, R35 ;  /* 0x000000ffff071224 */ /* 0x000fe200078e0023 */
[----:B------:R-:W4:Y:S04]  /*34d80*/  LDL R10, [R1+0x1cc8] ;  /* 0x001cc800010a7983 */ /* 0x000f280000100800 */
[----:B------:R-:W4:Y:S04]  /*34d90*/  LDL R35, [R1+0x1cc4] ;  /* 0x001cc40001237983 */ /* 0x000f280000100800 */
[----:B------:R1:W4:Y:S02]  /*34da0*/  @P1 LDG.E.U16 R42, desc[UR6][R6.64] ;  /* 0x00000006062a1981 */ /* 0x000324000c1e1500 */
[----:B-1----:R-:W-:-:S02]  /*34db0*/  @P0 IMAD.MOV.U32 R6, RZ, RZ, R30 ;  /* 0x000000ffff060224 */ /* 0x002fc400078e001e */
[----:B------:R-:W-:Y:S01]  /*34dc0*/  @P0 IMAD.MOV.U32 R7, RZ, RZ, R31 ;  /* 0x000000ffff070224 */ /* 0x000fe200078e001f */
[----:B------:R-:W4:Y:S04]  /*34dd0*/  LDL R30, [R1+0x1cc0] ;  /* 0x001cc000011e7983 */ /* 0x000f280000100800 */
[----:B------:R-:W4:Y:S01]  /*34de0*/  LDL R31, [R1+0x1cbc] ;  /* 0x001cbc00011f7983 */ /* 0x000f220000100800 */
[----:B------:R-:W-:Y:S02]  /*34df0*/  PRMT R16, RZ, 0x7610, R16 ;  /* 0x00007610ff107816 */ /* 0x000fe40000000010 */
[----:B------:R-:W-:-:S04]  /*34e00*/  PRMT R15, RZ, 0x7610, R15 ;  /* 0x00007610ff0f7816 */ /* 0x000fc8000000000f */
[----:B------:R1:W4:Y:S01]  /*34e10*/  @P0 LDG.E.U16 R16, desc[UR6][R6.64] ;  /* 0x0000000606100981 */ /* 0x000322000c1e1500 */
[----:B------:R-:W-:Y:S02]  /*34e20*/  PRMT R14, RZ, 0x7610, R14 ;  /* 0x00007610ff0e7816 */ /* 0x000fe4000000000e */
[----:B------:R-:W-:Y:S01]  /*34e30*/  ISETP.GT.AND P1, PT, R4, 0x7a, PT ;  /* 0x0000007a0400780c */ /* 0x000fe20003f24270 */
[----:B-1----:R-:W-:Y:S02]  /*34e40*/  @P0 IMAD.MOV.U32 R6, RZ, RZ, R9 ;  /* 0x000000ffff060224 */ /* 0x002fe400078e0009 */
[----:B------:R-:W-:Y:S01]  /*34e50*/  @P0 IMAD.MOV.U32 R7, RZ, RZ, R12 ;  /* 0x000000ffff070224 */ /* 0x000fe200078e000c */
[----:B------:R-:W4:Y:S04]  /*34e60*/  LDL R9, [R1+0x1cb8] ;  /* 0x001cb80001097983 */ /* 0x000f280000100800 */
[----:B------:R-:W4:Y:S04]  /*34e70*/  LDL R12, [R1+0x1cb4] ;  /* 0x001cb400010c7983 */ /* 0x000f280000100800 */
[----:B------:R2:W4:Y:S01]  /*34e80*/  @P0 LDG.E.U16 R15, desc[UR6][R6.64] ;  /* 0x00000006060f0981 */ /* 0x000522000c1e1500 */
[----:B------:R-:W-:-:S02]  /*34e90*/  PRMT R13, RZ, 0x7610, R13 ;  /* 0x00007610ff0d7816 */ /* 0x000fc4000000000d */
[----:B------:R-:W-:Y:S01]  /*34ea0*/  PRMT R8, RZ, 0x7610, R8 ;  /* 0x00007610ff087816 */ /* 0x000fe20000000008 */
[----:B--2---:R-:W-:Y:S02]  /*34eb0*/  @P0 IMAD.MOV.U32 R7, RZ, RZ, R38 ;  /* 0x000000ffff070224 */ /* 0x004fe400078e0026 */
[----:B---3--:R-:W-:-:S05]  /*34ec0*/  @P0 IMAD.MOV.U32 R6, RZ, RZ, R0 ;  /* 0x000000ffff060224 */ /* 0x008fca00078e0000 */
[----:B------:R4:W2:Y:S02]  /*34ed0*/  @P0 LDG.E.U16 R14, desc[UR6][R6.64] ;  /* 0x00000006060e0981 */ /* 0x0008a4000c1e1500 */
[----:B----4-:R-:W-:Y:S02]  /*34ee0*/  @P0 IMAD.MOV.U32 R6, RZ, RZ, R10 ;  /* 0x000000ffff060224 */ /* 0x010fe400078e000a */
[----:B------:R-:W-:Y:S01]  /*34ef0*/  @P0 IMAD.MOV.U32 R7, RZ, RZ, R35 ;  /* 0x000000ffff070224 */ /* 0x000fe200078e0023 */
[----:B------:R1:W-:Y:S04]  /*34f00*/  STL [R1+0x2d4], R42 ;  /* 0x0002d42a01007387 */ /* 0x0003e80000100800 */
[----:B------:R-:W3:Y:S04]  /*34f10*/  LDL R0, [R1+0x1cb0] ;  /* 0x001cb00001007983 */ /* 0x000ee80000100800 */
[----:B------:R-:W4:Y:S04]  /*34f20*/  LDL R35, [R1+0x1ca4] ;  /* 0x001ca40001237983 */ /* 0x000f280000100800 */
[----:B------:R-:W2:Y:S04]  /*34f30*/  LDL R10, [R1+0x1ca8] ;  /* 0x001ca800010a7983 */ /* 0x000ea80000100800 */
[----:B------:R1:W4:Y:S04]  /*34f40*/  @P0 LDG.E.U16 R13, desc[UR6][R6.64] ;  /* 0x00000006060d0981 */ /* 0x000328000c1e1500 */
[----:B0-----:R-:W4:Y:S04]  /*34f50*/  LDL R44, [R1+0x1c9c] ;  /* 0x001c9c00012c7983 */ /* 0x001f280000100800 */
[----:B------:R-:W4:Y:S04]  /*34f60*/  LDL R38, [R1+0x1ca0] ;  /* 0x001ca00001267983 */ /* 0x000f280000100800 */
[----:B-1----:R-:W2:Y:S01]  /*34f70*/  LDL R42, [R1+0x1cac] ;  /* 0x001cac00012a7983 */ /* 0x002ea20000100800 */
[----:B------:R-:W-:-:S02]  /*34f80*/  @P1 IMAD.MOV.U32 R6, RZ, RZ, R30 ;  /* 0x000000ffff061224 */ /* 0x000fc400078e001e */
[----:B------:R-:W-:-:S05]  /*34f90*/  @P1 IMAD.MOV.U32 R7, RZ, RZ, R31 ;  /* 0x000000ffff071224 */ /* 0x000fca00078e001f */
[----:B------:R0:W4:Y:S02]  /*34fa0*/  @P1 LDG.E.U16 R8, desc[UR6][R6.64] ;  /* 0x0000000606081981 */ /* 0x000124000c1e1500 */
[----:B0-----:R-:W-:Y:S01]  /*34fb0*/  PRMT R7, RZ, 0x7610, R7 ;  /* 0x00007610ff077816 */ /* 0x001fe20000000007 */
[----:B------:R-:W-:Y:S02]  /*34fc0*/  @P1 IMAD.MOV.U32 R30, RZ, RZ, R9 ;  /* 0x000000ffff1e1224 */ /* 0x000fe400078e0009 */
[----:B------:R-:W-:-:S05]  /*34fd0*/  @P1 IMAD.MOV.U32 R31, RZ, RZ, R12 ;  /* 0x000000ffff1f1224 */ /* 0x000fca00078e000c */
[----:B------:R3:W4:Y:S01]  /*34fe0*/  @P1 LDG.E.U16 R7, desc[UR6][R30.64] ;  /* 0x000000061e071981 */ /* 0x000722000c1e1500 */
[----:B------:R-:W-:Y:S01]  /*34ff0*/  PRMT R6, RZ, 0x7610, R6 ;  /* 0x00007610ff067816 */ /* 0x000fe20000000006 */
[----:B---3--:R-:W-:Y:S02]  /*35000*/  @P1 IMAD.MOV.U32 R30, RZ, RZ, R0 ;  /* 0x000000ffff1e1224 */ /* 0x008fe400078e0000 */
[----:B--2---:R-:W-:-:S05]  /*35010*/  @P1 IMAD.MOV.U32 R31, RZ, RZ, R42 ;  /* 0x000000ffff1f1224 */ /* 0x004fca00078e002a */
[----:B------:R0:W2:Y:S04]  /*35020*/  @P1 LDG.E.U16 R6, desc[UR6][R30.64] ;  /* 0x000000061e061981 */ /* 0x0000a8000c1e1500 */
[----:B----4-:R-:W-:Y:S04]  /*35030*/  STL [R1+0x362c], R8 ;  /* 0x00362c0801007387 */ /* 0x010fe80000100800 */
[----:B------:R-:W3:Y:S04]  /*35040*/  LDL R12, [R1+0x1c94] ;  /* 0x001c9400010c7983 */ /* 0x000ee80000100800 */
[----:B------:R-:W4:Y:S01]  /*35050*/  LDL R9, [R1+0x1c98] ;  /* 0x001c980001097983 */ /* 0x000f220000100800 */
[----:B------:R-:W-:-:S02]  /*35060*/  ISETP.GT.AND P0, PT, R4, 0x7b, PT ;  /* 0x0000007b0400780c */ /* 0x000fc40003f04270 */
[----:B------:R-:W-:Y:S01]  /*35070*/  PRMT R5, RZ, 0x7610, R5 ;  /* 0x00007610ff057816 */ /* 0x000fe20000000005 */
[----:B0-----:R-:W-:Y:S02]  /*35080*/  @P1 IMAD.MOV.U32 R30, RZ, RZ, R10 ;  /* 0x000000ffff1e1224 */ /* 0x001fe400078e000a */
[----:B------:R-:W-:-:S05]  /*35090*/  @P1 IMAD.MOV.U32 R31, RZ, RZ, R35 ;  /* 0x000000ffff1f1224 */ /* 0x000fca00078e0023 */
[----:B------:R0:W4:Y:S04]  /*350a0*/  @P1 LDG.E.U16 R5, desc[UR6][R30.64] ;  /* 0x000000061e051981 */ /* 0x000128000c1e1500 */
[----:B------:R1:W-:Y:S04]  /*350b0*/  STL [R1+0x3630], R7 ;  /* 0x0036300701007387 */ /* 0x0003e80000100800 */
[----:B------:R-:W4:Y:S04]  /*350c0*/  LDL R42, [R1+0x1c8c] ;  /* 0x001c8c00012a7983 */ /* 0x000f280000100800 */
[----:B------:R-:W4:Y:S01]  /*350d0*/  LDL R0, [R1+0x1c90] ;  /* 0x001c900001007983 */ /* 0x000f220000100800 */
[----:B0-----:R-:W-:-:S02]  /*350e0*/  @P0 IMAD.MOV.U32 R30, RZ, RZ, R38 ;  /* 0x000000ffff1e0224 */ /* 0x001fc400078e0026 */
[----:B------:R-:W-:Y:S01]  /*350f0*/  @P0 IMAD.MOV.U32 R31, RZ, RZ, R44 ;  /* 0x000000ffff1f0224 */ /* 0x000fe200078e002c */
[----:B-1----:R-:W-:-:S06]  /*35100*/  PRMT R7, RZ, 0x7610, R7 ;  /* 0x00007610ff077816 */ /* 0x002fcc0000000007 */
[----:B------:R3:W4:Y:S04]  /*35110*/  @P0 LDG.E.U16 R7, desc[UR6][R30.64] ;  /* 0x000000061e070981 */ /* 0x000728000c1e1500 */
[----:B--2---:R0:W-:Y:S04]  /*35120*/  STL [R1+0x3634], R6 ;  /* 0x0036340601007387 */ /* 0x0041e80000100800 */
[----:B------:R-:W2:Y:S04]  /*35130*/  LDL R35, [R1+0x1c84] ;  /* 0x001c840001237983 */ /* 0x000ea80000100800 */
[----:B------:R-:W2:Y:S01]  /*35140*/  LDL R10, [R1+0x1c88] ;  /* 0x001c8800010a7983 */ /* 0x000ea20000100800 */
[----:B------:R-:W-:-:S03]  /*35150*/  PRMT R37, RZ, 0x7610, R37 ;  /* 0x00007610ff257816 */ /* 0x000fc60000000025 */
[----:B------:R-:W2:Y:S01]  /*35160*/  LDL R38, [R1+0x1c5c] ;  /* 0x001c5c0001267983 */ /* 0x000ea20000100800 */
[----:B---3--:R-:W-:Y:S02]  /*35170*/  @P0 IMAD.MOV.U32 R31, RZ, RZ, R12 ;  /* 0x000000ffff1f0224 */ /* 0x008fe400078e000c */
[----:B----4-:R-:W-:Y:S01]  /*35180*/  @P0 IMAD.MOV.U32 R30, RZ, RZ, R9 ;  /* 0x000000ffff1e0224 */ /* 0x010fe200078e0009 */
[----:B------:R-:W3:Y:S04]  /*35190*/  LDL R12, [R1+0x1c60] ;  /* 0x001c6000010c7983 */ /* 0x000ee80000100800 */
[----:B------:R-:W4:Y:S01]  /*351a0*/  LDL R9, [R1+0x1c54] ;  /* 0x001c540001097983 */ /* 0x000f220000100800 */
[----:B0-----:R-:W-:-:S06]  /*351b0*/  PRMT R6, RZ, 0x7610, R6 ;  /* 0x00007610ff067816 */ /* 0x001fcc0000000006 */
[----:B------:R0:W2:Y:S02]  /*351c0*/  @P0 LDG.E.U16 R6, desc[UR6][R30.64] ;  /* 0x000000061e060981 */ /* 0x0000a4000c1e1500 */
[----:B0-----:R-:W-:Y:S02]  /*351d0*/  @P0 IMAD.MOV.U32 R30, RZ, RZ, R0 ;  /* 0x000000ffff1e0224 */ /* 0x001fe400078e0000 */
[----:B------:R-:W-:-:S05]  /*351e0*/  @P0 IMAD.MOV.U32 R31, RZ, RZ, R42 ;  /* 0x000000ffff1f0224 */ /* 0x000fca00078e002a */
[----:B------:R0:W3:Y:S04]  /*351f0*/  @P0 LDG.E.U16 R37, desc[UR6][R30.64] ;  /* 0x000000061e250981 */ /* 0x0000e8000c1e1500 */
[----:B------:R1:W-:Y:S04]  /*35200*/  STL [R1+0x2b8], R7 ;  /* 0x0002b80701007387 */ /* 0x0003e80000100800 */
[----:B-1----:R-:W4:Y:S04]  /*35210*/  LDL R7, [R1+0x1c58] ;  /* 0x001c580001077983 */ /* 0x002f280000100800 */
[----:B--2---:R1:W-:Y:S04]  /*35220*/  STL [R1+0x2ac], R6 ;  /* 0x0002ac0601007387 */ /* 0x0043e80000100800 */
[----:B------:R-:W2:Y:S04]  /*35230*/  LDL R0, [R1+0x1c50] ;  /* 0x001c500001007983 */ /* 0x000ea80000100800 */
[----:B-1----:R-:W2:Y:S01]  /*35240*/  LDL R6, [R1+0x1c4c] ;  /* 0x001c4c0001067983 */ /* 0x002ea20000100800 */
[----:B------:R-:W-:Y:S01]  /*35250*/  PRMT R40, RZ, 0x7610, R40 ;  /* 0x00007610ff287816 */ /* 0x000fe20000000028 */
[----:B0-----:R-:W-:-:S02]  /*35260*/  @P0 IMAD.MOV.U32 R30, RZ, RZ, R10 ;  /* 0x000000ffff1e0224 */ /* 0x001fc400078e000a */
[----:B------:R-:W-:Y:S01]  /*35270*/  @P0 IMAD.MOV.U32 R31, RZ, RZ, R35 ;  /* 0x000000ffff1f0224 */ /* 0x000fe200078e0023 */
[----:B------:R-:W-:-:S04]  /*35280*/  ISETP.GT.AND P1, PT, R4, 0x7d, PT ;  /* 0x0000007d0400780c */ /* 0x000fc80003f24270 */
[----:B------:R0:W2:Y:S04]  /*35290*/  @P0 LDG.E.U16 R40, desc[UR6][R30.64] ;  /* 0x000000061e280981 */ /* 0x0000a8000c1e1500 */
[----:B---3--:R1:W-:Y:S04]  /*352a0*/  STL [R1+0x2a0], R37 ;  /* 0x0002a02501007387 */ /* 0x0083e80000100800 */
[----:B------:R-:W3:Y:S01]  /*352b0*/  LDL R35, [R1+0x1c48] ;  /* 0x001c480001237983 */ /* 0x000ee20000100800 */
[----:B------:R-:W-:-:S03]  /*352c0*/  PRMT R39, RZ, 0x7610, R39 ;  /* 0x00007610ff277816 */ /* 0x000fc60000000027 */
[----:B------:R-:W3:Y:S01]  /*352d0*/  LDL R10, [R1+0x1c40] ;  /* 0x001c4000010a7983 */ /* 0x000ee20000100800 */
[----:B------:R-:W-:Y:S01]  /*352e0*/  PRMT R41, RZ, 0x7610, R41 ;  /* 0x00007610ff297816 */ /* 0x000fe20000000029 */
[----:B0-----:R-:W-:Y:S02]  /*352f0*/  @P1 IMAD.MOV.U32 R30, RZ, RZ, R12 ;  /* 0x000000ffff1e1224 */ /* 0x001fe400078e000c */
[----:B-1----:R-:W3:Y:S01]  /*35300*/  LDL R37, [R1+0x1c44] ;  /* 0x001c440001257983 */ /* 0x002ee20000100800 */
[----:B------:R-:W-:-:S03]  /*35310*/  @P1 IMAD.MOV.U32 R31, RZ, RZ, R38 ;  /* 0x000000ffff1f1224 */ /* 0x000fc600078e0026 */
[----:B------:R-:W3:Y:S01]  /*35320*/  LDL R12, [R1+0x1c3c] ;  /* 0x001c3c00010c7983 */ /* 0x000ee20000100800 */
[----:B------:R-:W-:Y:S02]  /*35330*/  PRMT R43, RZ, 0x7610, R43 ;  /* 0x00007610ff2b7816 */ /* 0x000fe4000000002b */
[----:B------:R-:W-:Y:S01]  /*35340*/  ISETP.GT.AND P0, PT, R4, 0x7e, PT ;  /* 0x0000007e0400780c */ /* 0x000fe20003f04270 */
[----:B------:R-:W3:Y:S04]  /*35350*/  LDL R42, [R1+0x1c24] ;  /* 0x001c2400012a7983 */ /* 0x000ee80000100800 */
[----:B------:R4:W3:Y:S02]  /*35360*/  @P1 LDG.E.U16 R39, desc[UR6][R30.64] ;  /* 0x000000061e271981 */ /* 0x0008e4000c1e1500 */
[----:B----4-:R-:W-:-:S02]  /*35370*/  @P1 IMAD.MOV.U32 R30, RZ, RZ, R7 ;  /* 0x000000ffff1e1224 */ /* 0x010fc400078e0007 */
[----:B------:R-:W-:Y:S01]  /*35380*/  @P1 IMAD.MOV.U32 R31, RZ, RZ, R9 ;  /* 0x000000ffff1f1224 */ /* 0x000fe200078e0009 */
[----:B------:R-:W4:Y:S04]  /*35390*/  LDL R7, [R1+0x1c38] ;  /* 0x001c380001077983 */ /* 0x000f280000100800 */
[----:B------:R-:W4:Y:S04]  /*353a0*/  LDL R9, [R1+0x1c34] ;  /* 0x001c340001097983 */ /* 0x000f280000100800 */
[----:B------:R2:W4:Y:S02]  /*353b0*/  @P1 LDG.E.U16 R41, desc[UR6][R30.64] ;  /* 0x000000061e291981 */ /* 0x000524000c1e1500 */
[----:B--2---:R-:W-:-:S02]  /*353c0*/  @P1 IMAD.MOV.U32 R31, RZ, RZ, R6 ;  /* 0x000000ffff1f1224 */ /* 0x004fc400078e0006 */
[----:B------:R-:W2:Y:S01]  /*353d0*/  LDL R6, [R1+0x1c2c] ;  /* 0x001c2c0001067983 */ /* 0x000ea20000100800 */
[----:B------:R-:W-:-:S03]  /*353e0*/  @P1 IMAD.MOV.U32 R30, RZ, RZ, R0 ;  /* 0x000000ffff1e1224 */ /* 0x000fc600078e0000 */
[----:B------:R-:W2:Y:S04]  /*353f0*/  LDL R0, [R1+0x1c30] ;  /* 0x001c300001007983 */ /* 0x000ea80000100800 */
[----:B------:R0:W-:Y:S04]  /*35400*/  STL [R1+0x294], R40 ;  /* 0x0002942801007387 */ /* 0x0001e80000100800 */
[----:B------:R3:W2:Y:S01]  /*35410*/  @P1 LDG.E.U16 R43, desc[UR6][R30.64] ;  /* 0x000000061e2b1981 */ /* 0x0006a2000c1e1500 */
[----:B------:R-:W-:-:S03]  /*35420*/  PRMT R45, RZ, 0x7610, R45 ;  /* 0x00007610ff2d7816 */ /* 0x000fc6000000002d */
[----:B------:R-:W2:Y:S04]  /*35430*/  LDL R38, [R1+0x1c1c] ;  /* 0x001c1c0001267983 */ /* 0x000ea80000100800 */
[----:B0-----:R-:W2:Y:S01]  /*35440*/  LDL R40, [R1+0x1c28] ;  /* 0x001c280001287983 */ /* 0x001ea20000100800 */
[----:B---3--:R-:W-:Y:S02]  /*35450*/  @P1 IMAD.MOV.U32 R30, RZ, RZ, R35 ;  /* 0x000000ffff1e1224 */ /* 0x008fe400078e0023 */
[----:B------:R-:W-:Y:S01]  /*35460*/  @P1 IMAD.MOV.U32 R31, RZ, RZ, R37 ;  /* 0x000000ffff1f1224 */ /* 0x000fe200078e0025 */
[----:B------:R-:W-:Y:S01]  /*35470*/  PRMT R47, RZ, 0x7610, R47 ;  /* 0x00007610ff2f7816 */ /* 0x000fe2000000002f */
[----:B------:R-:W3:Y:S04]  /*35480*/  LDL R37, [R1+0x1c20] ;  /* 0x001c200001257983 */ /* 0x000ee80000100800 */
[----:B------:R0:W3:Y:S04]  /*35490*/  @P1 LDG.E.U16 R45, desc[UR6][R30.64] ;  /* 0x000000061e2d1981 */ /* 0x0000e8000c1e1500 */
[----:B------:R-:W3:Y:S01]  /*354a0*/  LDL R35, [R1+0x1c14] ;  /* 0x001c140001237983 */ /* 0x000ee20000100800 */
[----:B------:R-:W-:Y:S01]  /*354b0*/  PRMT R49, RZ, 0x7610, R49 ;  /* 0x00007610ff317816 */ /* 0x000fe20000000031 */
[----:B0-----:R-:W-:-:S02]  /*354c0*/  @P0 IMAD.MOV.U32 R30, RZ, RZ, R10 ;  /* 0x000000ffff1e0224 */ /* 0x001fc400078e000a */
[----:B------:R-:W-:Y:S01]  /*354d0*/  @P0 IMAD.MOV.U32 R31, RZ, RZ, R12 ;  /* 0x000000ffff1f0224 */ /* 0x000fe200078e000c */
[----:B------:R-:W3:Y:S04]  /*354e0*/  LDL R10, [R1+0x1c0c] ;  /* 0x001c0c00010a7983 */ /* 0x000ee80000100800 */
        /* <DEDUP_REMOVED lines=9> */
[----:B------:R-:W-:Y:S02]  /*35580*/  PRMT R51, RZ, 0x7610, R51 ;  /* 0x00007610ff337816 */ /* 0x000fe40000000033 */
[----:B------:R-:W-:Y:S01]  /*35590*/  ISETP.GT.AND P1, PT, R4, 0x7f, PT ;  /* 0x0000007f0400780c */ /* 0x000fe20003f24270 */
[----:B------:R-:W-:Y:S01]  /*355a0*/  @P0 IMAD.MOV.U32 R30, RZ, RZ, R0 ;  /* 0x000000ffff1e0224 */ /* 0x000fe200078e0000 */
[----:B------:R-:W-:-:S04]  /*355b0*/  PRMT R53, RZ, 0x7610, R53 ;  /* 0x00007610ff357816 */ /* 0x000fc80000000035 */
[----:B------:R0:W2:Y:S01]  /*355c0*/  @P0 LDG.E.U16 R51, desc[UR6][R30.64] ;  /* 0x000000061e330981 */ /* 0x0000a2000c1e1500 */
[----:B------:R-:W-:Y:S01]  /*355d0*/  PRMT R36, RZ, 0x7610, R36 ;  /* 0x00007610ff247816 */ /* 0x000fe20000000024 */
[----:B0-----:R-:W-:Y:S02]  /*355e0*/  @P0 IMAD.MOV.U32 R30, RZ, RZ, R40 ;  /* 0x000000ffff1e0224 */ /* 0x001fe400078e0028 */
[----:B------:R-:W-:-:S05]  /*355f0*/  @P0 IMAD.MOV.U32 R31, RZ, RZ, R42 ;  /* 0x000000ffff1f0224 */ /* 0x000fca00078e002a */
[----:B------:R3:W2:Y:S01]  /*35600*/  @P0 LDG.E.U16 R53, desc[UR6][R30.64] ;  /* 0x000000061e350981 */ /* 0x0006a2000c1e1500 */
[----:B------:R-:W-:Y:S01]  /*35610*/  PRMT R11, RZ, 0x7610, R11 ;  /* 0x00007610ff0b7816 */ /* 0x000fe2000000000b */
[----:B---3--:R-:W-:Y:S02]  /*35620*/  @P1 IMAD.MOV.U32 R30, RZ, RZ, R37 ;  /* 0x000000ffff1e1224 */ /* 0x008fe400078e0025 */
[----:B------:R-:W-:Y:S01]  /*35630*/  @P1 IMAD.MOV.U32 R31, RZ, RZ, R38 ;  /* 0x000000ffff1f1224 */ /* 0x000fe200078e0026 */
[----:B------:R-:W-:Y:S02]  /*35640*/  PRMT R8, RZ, 0x7610, R8 ;  /* 0x00007610ff087816 */ /* 0x000fe40000000008 */
[----:B------:R-:W-:Y:S01]  /*35650*/  PRMT R2, RZ, 0x7610, R2 ;  /* 0x00007610ff027816 */ /* 0x000fe20000000002 */
[----:B------:R-:W0:Y:S01]  /*35660*/  S2R R0, SR_TID.X ;  /* 0x0000000000007919 */ /* 0x000e220000002100 */
[----:B------:R1:W3:Y:S04]  /*35670*/  @P1 LDG.E.U16 R36, desc[UR6][R30.64] ;  /* 0x000000061e241981 */ /* 0x0002e8000c1e1500 */
[----:B------:R-:W3:Y:S04]  /*35680*/  LDL.LU R38, [R1+0xe5c] ;  /* 0x000e5c0001267983 */ /* 0x000ee80000300800 */
[----:B------:R-:W3:Y:S04]  /*35690*/  LDL.LU R40, [R1+0xe58] ;  /* 0x000e580001287983 */ /* 0x000ee80000300800 */
[----:B------:R-:W3:Y:S04]  /*356a0*/  LDL.LU R42, [R1+0xe54] ;  /* 0x000e5400012a7983 */ /* 0x000ee80000300800 */
[----:B------:R-:W3:Y:S04]  /*356b0*/  LDL.LU R44, [R1+0xe50] ;  /* 0x000e5000012c7983 */ /* 0x000ee80000300800 */
[----:B------:R-:W3:Y:S04]  /*356c0*/  LDL.LU R46, [R1+0x744] ;  /* 0x00074400012e7983 */ /* 0x000ee80000300800 */
[----:B------:R-:W3:Y:S04]  /*356d0*/  LDL.LU R48, [R1+0x73c] ;  /* 0x00073c0001307983 */ /* 0x000ee80000300800 */
[----:B------:R-:W3:Y:S01]  /*356e0*/  LDL.LU R50, [R1+0x738] ;  /* 0x0007380001327983 */ /* 0x000ee20000300800 */
[----:B-1----:R-:W-:-:S03]  /*356f0*/  @P1 IMAD.MOV.U32 R30, RZ, RZ, R12 ;  /* 0x000000ffff1e1224 */ /* 0x002fc600078e000c */
[----:B------:R-:W3:Y:S01]  /*35700*/  LDL.LU R52, [R1+0x730] ;  /* 0x0007300001347983 */ /* 0x000ee20000300800 */
[----:B------:R-:W-:-:S03]  /*35710*/  @P1 IMAD.MOV.U32 R31, RZ, RZ, R35 ;  /* 0x000000ffff1f1224 */ /* 0x000fc600078e0023 */
[----:B------:R-:W3:Y:S04]  /*35720*/  LDL.LU R54, [R1+0x6f4] ;  /* 0x0006f40001367983 */ /* 0x000ee80000300800 */
[----:B------:R-:W3:Y:S04]  /*35730*/  LDL.LU R55, [R1+0x6f0] ;  /* 0x0006f00001377983 */ /* 0x000ee80000300800 */
[----:B------:R-:W3:Y:S04]  /*35740*/  LDL.LU R56, [R1+0x6ec] ;  /* 0x0006ec0001387983 */ /* 0x000ee80000300800 */
[----:B------:R4:W3:Y:S04]  /*35750*/  @P1 LDG.E.U16 R11, desc[UR6][R30.64] ;  /* 0x000000061e0b1981 */ /* 0x0008e8000c1e1500 */
[----:B------:R-:W3:Y:S04]  /*35760*/  LDL.LU R57, [R1+0x6e8] ;  /* 0x0006e80001397983 */ /* 0x000ee80000300800 */
[----:B------:R-:W3:Y:S04]  /*35770*/  LDL.LU R58, [R1+0x6b4] ;  /* 0x0006b400013a7983 */ /* 0x000ee80000300800 */
[----:B------:R-:W3:Y:S04]  /*35780*/  LDL.LU R59, [R1+0x6ac] ;  /* 0x0006ac00013b7983 */ /* 0x000ee80000300800 */
[----:B------:R-:W3:Y:S04]  /*35790*/  LDL.LU R60, [R1+0x6a8] ;  /* 0x0006a800013c7983 */ /* 0x000ee80000300800 */
[----:B------:R-:W3:Y:S01]  /*357a0*/  LDL.LU R61, [R1+0x6a0] ;  /* 0x0006a000013d7983 */ /* 0x000ee20000300800 */
[----:B----4-:R-:W-:-:S02]  /*357b0*/  @P1 IMAD.MOV.U32 R30, RZ, RZ, R9 ;  /* 0x000000ffff1e1224 */ /* 0x010fc400078e0009 */
[----:B------:R-:W-:-:S05]  /*357c0*/  @P1 IMAD.MOV.U32 R31, RZ, RZ, R10 ;  /* 0x000000ffff1f1224 */ /* 0x000fca00078e000a */
[----:B------:R1:W4:Y:S02]  /*357d0*/  @P1 LDG.E.U16 R8, desc[UR6][R30.64] ;  /* 0x000000061e081981 */ /* 0x000324000c1e1500 */
[----:B-1----:R-:W-:Y:S02]  /*357e0*/  @P1 IMAD.MOV.U32 R31, RZ, RZ, R7 ;  /* 0x000000ffff1f1224 */ /* 0x002fe400078e0007 */
[----:B--2---:R-:W-:-:S05]  /*357f0*/  @P1 IMAD.MOV.U32 R30, RZ, RZ, R6 ;  /* 0x000000ffff1e1224 */ /* 0x004fca00078e0006 */
[----:B------:R0:W2:Y:S01]  /*35800*/  @P1 LDG.E.U16 R2, desc[UR6][R30.64] ;  /* 0x000000061e021981 */ /* 0x0000a2000c1e1500 */
[----:B------:R-:W1:Y:S01]  /*35810*/  S2R R3, SR_TID.X ;  /* 0x0000000000037919 */ /* 0x000e620000002100 */
[----:B------:R-:W-:Y:S01]  /*35820*/  BAR.SYNC.DEFER_BLOCKING 0x0 ;  /* 0x0000000000007b1d */ /* 0x000fe20000010000 */
[----:B0-----:R-:W-:-:S05]  /*35830*/  LOP3.LUT R30, R0, 0x1f, RZ, 0xc0, !PT ;  /* 0x0000001f001e7812 */ /* 0x001fca00078ec0ff */
[----:B------:R-:W4:Y:S01]  /*35840*/  LDL.LU R0, [R1+0x664] ;  /* 0x0006640001007983 */ /* 0x000f220000300800 */
[----:B------:R-:W-:-:S03]  /*35850*/  ISETP.GE.AND P0, PT, R30, R4, PT ;  /* 0x000000041e00720c */ /* 0x000fc60003f06270 */
[----:B--2---:R0:W-:Y:S04]  /*35860*/  STL [R1+0x254], R2 ;  /* 0x0002540201007387 */ /* 0x0041e80000100800 */
[----:B0-----:R-:W2:Y:S04]  /*35870*/  LDL.LU R2, [R1+0x660] ;  /* 0x0006600001027983 */ /* 0x001ea80000300800 */
[----:B------:R-:W-:Y:S04]  /*35880*/  STL [R1+0x35d8], R4 ;  /* 0x0035d80401007387 */ /* 0x000fe80000100800 */
[----:B---3--:R-:W-:Y:S04]  /*35890*/  STL [R1+0x278], R36 ;  /* 0x0002782401007387 */ /* 0x008fe80000100800 */
[----:B------:R-:W-:Y:S04]  /*358a0*/  STL [R1+0x339c], R30 ;  /* 0x00339c1e01007387 */ /* 0x000fe80000100800 */
[----:B------:R-:W-:Y:S04]  /*358b0*/  STL [R1+0x33a8], R30 ;  /* 0x0033a81e01007387 */ /* 0x000fe80000100800 */
        /* <DEDUP_REMOVED lines=45> */
[----:B------:R0:W-:Y:S01]  /*35b90*/  STL [R1+0x3520], R30 ;  /* 0x0035201e01007387 */ /* 0x0001e20000100800 */
[----:B-1----:R-:W-:-:S03]  /*35ba0*/  LOP3.LUT R3, R3, 0x1f, RZ, 0xc0, !PT ;  /* 0x0000001f03037812 */ /* 0x002fc600078ec0ff */
[----:B0-----:R-:W3:Y:S04]  /*35bb0*/  LDL.LU R30, [R1+0x65c] ;  /* 0x00065c00011e7983 */ /* 0x001ee80000300800 */
[----:B------:R-:W4:Y:S04]  /*35bc0*/  LDL.LU R4, [R1+0x658] ;  /* 0x0006580001047983 */ /* 0x000f280000300800 */
[----:B------:R-:W4:Y:S04]  /*35bd0*/  LDL.LU R31, [R1+0x62c] ;  /* 0x00062c00011f7983 */ /* 0x000f280000300800 */
[----:B------:R-:W4:Y:S04]  /*35be0*/  LDL.LU R6, [R1+0x628] ;  /* 0x0006280001067983 */ /* 0x000f280000300800 */
[----:B------:R-:W4:Y:S04]  /*35bf0*/  LDL.LU R7, [R1+0x620] ;  /* 0x0006200001077983 */ /* 0x000f280000300800 */
[----:B------:R-:W4:Y:S04]  /*35c00*/  LDL.LU R8, [R1+0x4ec] ;  /* 0x0004ec0001087983 */ /* 0x000f280000300800 */
[----:B------:R-:W4:Y:S01]  /*35c10*/  LDL.LU R9, [R1+0x4c0] ;  /* 0x0004c00001097983 */ /* 0x000f220000300800 */
[----:B------:R-:W-:-:S03]  /*35c20*/  IMAD.SHL.U32 R3, R3, 0x2, RZ ;  /* 0x0000000203037824 */ /* 0x000fc600078e00ff */
[----:B------:R-:W4:Y:S04]  /*35c30*/  LDL.LU R10, [R1+0x4bc] ;  /* 0x0004bc00010a7983 */ /* 0x000f280000300800 */
[----:B------:R-:W4:Y:S04]  /*35c40*/  LDL.LU R11, [R1+0x4b8] ;  /* 0x0004b800010b7983 */ /* 0x000f280000300800 */
[----:B------:R-:W4:Y:S04]  /*35c50*/  LDL.LU R12, [R1+0x4b4] ;  /* 0x0004b400010c7983 */ /* 0x000f280000300800 */
[----:B------:R-:W4:Y:S04]  /*35c60*/  LDL.LU R35, [R1+0x480] ;  /* 0x0004800001237983 */ /* 0x000f280000300800 */
[----:B------:R-:W4:Y:S04]  /*35c70*/  LDL.LU R36, [R1+0x47c] ;  /* 0x00047c0001247983 */ /* 0x000f280000300800 */
[----:B------:R0:W-:Y:S04]  /*35c80*/  STS.U16 [R3+UR4], R38 ;  /* 0x0000002603007988 */ /* 0x0001e80008000404 */
[----:B------:R-:W4:Y:S04]  /*35c90*/  LDL.LU R37, [R1+0x478] ;  /* 0x0004780001257983 */ /* 0x000f280000300800 */
[----:B------:R1:W-:Y:S04]  /*35ca0*/  STS.U16 [R3+UR4+0x40], R40 ;  /* 0x0000402803007988 */ /* 0x0003e80008000404 */
[----:B------:R1:W-:Y:S04]  /*35cb0*/  STS.U16 [R3+UR4+0x80], R42 ;  /* 0x0000802a03007988 */ /* 0x0003e80008000404 */
[----:B------:R1:W-:Y:S04]  /*35cc0*/  STS.U16 [R3+UR4+0xc0], R44 ;  /* 0x0000c02c03007988 */ /* 0x0003e80008000404 */
[----:B------:R1:W-:Y:S04]  /*35cd0*/  STS.U16 [R3+UR4+0x440], R46 ;  /* 0x0004402e03007988 */ /* 0x0003e80008000404 */
[----:B------:R2:W-:Y:S04]  /*35ce0*/  STS.U16 [R3+UR4+0x400], R48 ;  /* 0x0004003003007988 */ /* 0x0005e80008000404 */
[----:B0-----:R-:W4:Y:S04]  /*35cf0*/  LDL.LU R38, [R1+0x474] ;  /* 0x0004740001267983 */ /* 0x001f280000300800 */
[----:B-1----:R-:W4:Y:S04]  /*35d00*/  LDL.LU R40, [R1+0x440] ;  /* 0x0004400001287983 */ /* 0x002f280000300800 */
[----:B------:R-:W4:Y:S04]  /*35d10*/  LDL.LU R42, [R1+0x43c] ;  /* 0x00043c00012a7983 */ /* 0x000f280000300800 */
[----:B------:R-:W4:Y:S04]  /*35d20*/  LDL.LU R44, [R1+0x438] ;  /* 0x00043800012c7983 */ /* 0x000f280000300800 */
[----:B------:R-:W4:Y:S04]  /*35d30*/  LDL.LU R46, [R1+0x424] ;  /* 0x00042400012e7983 */ /* 0x000f280000300800 */
[----:B------:R0:W-:Y:S04]  /*35d40*/  STS.U16 [R3+UR4+0x4c0], R50 ;  /* 0x0004c03203007988 */ /* 0x0001e80008000404 */
[----:B--2---:R-:W2:Y:S04]  /*35d50*/  LDL.LU R48, [R1+0x400] ;  /* 0x0004000001307983 */ /* 0x004ea80000300800 */
[----:B------:R1:W-:Y:S04]  /*35d60*/  STS.U16 [R3+UR4+0x480], R52 ;  /* 0x0004803403007988 */ /* 0x0003e80008000404 */
[----:B------:R1:W-:Y:S04]  /*35d70*/  STS.U16 [R3+UR4+0x800], R54 ;  /* 0x0008003603007988 */ /* 0x0003e80008000404 */
[----:B------:R1:W-:Y:S04]  /*35d80*/  STS.U16 [R3+UR4+0x840], R55 ;  /* 0x0008403703007988 */ /* 0x0003e80008000404 */
[----:B------:R1:W-:Y:S04]  /*35d90*/  STS.U16 [R3+UR4+0x880], R56 ;  /* 0x0008803803007988 */ /* 0x0003e80008000404 */
[----:B------:R1:W-:Y:S04]  /*35da0*/  STS.U16 [R3+UR4+0x8c0], R57 ;  /* 0x0008c03903007988 */ /* 0x0003e80008000404 */
[----:B0-----:R-:W2:Y:S04]  /*35db0*/  LDL.LU R50, [R1+0x3fc] ;  /* 0x0003fc0001327983 */ /* 0x001ea80000300800 */
[----:B-1----:R-:W2:Y:S04]  /*35dc0*/  LDL.LU R52, [R1+0x3f8] ;  /* 0x0003f80001347983 */ /* 0x002ea80000300800 */
[----:B------:R-:W2:Y:S04]  /*35dd0*/  LDL.LU R54, [R1+0x3f4] ;  /* 0x0003f40001367983 */ /* 0x000ea80000300800 */
[----:B------:R-:W2:Y:S04]  /*35de0*/  LDL.LU R55, [R1+0x3a0] ;  /* 0x0003a00001377983 */ /* 0x000ea80000300800 */
[----:B------:R-:W2:Y:S04]  /*35df0*/  LDL.LU R56, [R1+0x39c] ;  /* 0x00039c0001387983 */ /* 0x000ea80000300800 */
[----:B------:R0:W-:Y:S04]  /*35e00*/  STS.U16 [R3+UR4+0xc40], R58 ;  /* 0x000c403a03007988 */ /* 0x0001e80008000404 */
[----:B------:R-:W2:Y:S04]  /*35e10*/  LDL.LU R57, [R1+0x394] ;  /* 0x0003940001397983 */ /* 0x000ea80000300800 */
        /* <DEDUP_REMOVED lines=10> */
[----:B0-----:R-:W2:Y:S04]  /*35ec0*/  LDL.LU R2, [R1+0x310] ;  /* 0x0003100001027983 */ /* 0x001ea80000300800 */
[----:B---3--:R0:W-:Y:S04]  /*35ed0*/  STS.U16 [R3+UR4+0x1080], R30 ;  /* 0x0010801e03007988 */ /* 0x0081e80008000404 */
[----:B----4-:R1:W-:Y:S04]  /*35ee0*/  STS.U16 [R3+UR4+0x10c0], R4 ;  /* 0x0010c00403007988 */ /* 0x0103e80008000404 */
[----:B------:R3:W-:Y:S04]  /*35ef0*/  STS.U16 [R3+UR4+0x1440], R31 ;  /* 0x0014401f03007988 */ /* 0x0007e80008000404 */
[----:B------:R4:W-:Y:S04]  /*35f00*/  STS.U16 [R3+UR4+0x1400], R6 ;  /* 0x0014000603007988 */ /* 0x0009e80008000404 */
[----:B------:R4:W-:Y:S04]  /*35f10*/  STS.U16 [R3+UR4+0x14c0], R7 ;  /* 0x0014c00703007988 */ /* 0x0009e80008000404 */
[----:B------:R4:W-:Y:S04]  /*35f20*/  STS.U16 [R3+UR4+0x1480], R8 ;  /* 0x0014800803007988 */ /* 0x0009e80008000404 */
[----:B0-----:R-:W2:Y:S04]  /*35f30*/  LDL.LU R30, [R1+0x30c] ;  /* 0x00030c00011e7983 */ /* 0x001ea80000300800 */
[----:B-1----:R-:W2:Y:S04]  /*35f40*/  LDL.LU R4, [R1+0x304] ;  /* 0x0003040001047983 */ /* 0x002ea80000300800 */
[----:B---3--:R-:W3:Y:S04]  /*35f50*/  LDL.LU R31, [R1+0x300] ;  /* 0x00030000011f7983 */ /* 0x008ee80000300800 */
[----:B----4-:R-:W4:Y:S04]  /*35f60*/  LDL.LU R6, [R1+0x2d0] ;  /* 0x0002d00001067983 */ /* 0x010f280000300800 */
[----:B------:R-:W4:Y:S04]  /*35f70*/  LDL.LU R7, [R1+0x2cc] ;  /* 0x0002cc0001077983 */ /* 0x000f280000300800 */
[----:B------:R0:W-:Y:S04]  /*35f80*/  STS.U16 [R3+UR4+0x1800], R9 ;  /* 0x0018000903007988 */ /* 0x0001e80008000404 */
        /* <DEDUP_REMOVED lines=20> */
[----:B------:R-:W3:Y:S04]  /*360d0*/  LDL.LU R40, [R1+0x244] ;  /* 0x0002440001287983 */ /* 0x000ee80000300800 */
[----:B------:R-:W4:Y:S04]  /*360e0*/  LDL.LU R42, [R1+0x220] ;  /* 0x00022000012a7983 */ /* 0x000f280000300800 */
[----:B------:R-:W4:Y:S04]  /*360f0*/  LDL.LU R44, [R1+0x21c] ;  /* 0x00021c00012c7983 */ /* 0x000f280000300800 */
[----:B--2---:R0:W-:Y:S04]  /*36100*/  STS.U16 [R3+UR4+0x2440], R48 ;  /* 0x0024403003007988 */ /* 0x0041e80008000404 */
[----:B------:R-:W2:Y:S04]  /*36110*/  LDL.LU R46, [R1+0x218] ;  /* 0x00021800012e7983 */ /* 0x000ea80000300800 */
        /* <DEDUP_REMOVED lines=28> */
[----:B--2---:R2:W-:Y:S04]  /*362e0*/  STS.U16 [R3+UR4+0x4080], R46 ;  /* 0x0040802e03007988 */ /* 0x0045e80008000404 */
[----:B0-----:R-:W4:Y:S04]  /*362f0*/  LDL.LU R40, [R1+0x160] ;  /* 0x0001600001287983 */ /* 0x001f280000300800 */
[----:B-1----:R-:W4:Y:S04]  /*36300*/  LDL.LU R42, [R1+0x15c] ;  /* 0x00015c00012a7983 */ /* 0x002f280000300800 */
[----:B---3--:R-:W3:Y:S04]  /*36310*/  LDL.LU R44, [R1+0x158] ;  /* 0x00015800012c7983 */ /* 0x008ee80000300800 */
[----:B--2---:R-:W2:Y:S04]  /*36320*/  LDL.LU R46, [R1+0x154] ;  /* 0x00015400012e7983 */ /* 0x004ea80000300800 */
        /* <DEDUP_REMOVED lines=8> */
[----:B------:R0:W-:Y:S04]  /*363b0*/  STS.U16 [R3+UR4+0x48c0], R59 ;  /* 0x0048c03b03007988 */ /* 0x0001e80008000404 */
[----:B------:R1:W-:Y:S04]  /*363c0*/  STS.U16 [R3+UR4+0x4c40], R60 ;  /* 0x004c403c03007988 */ /* 0x0003e80008000404 */
[----:B------:R1:W-:Y:S04]  /*363d0*/  STS.U16 [R3+UR4+0x4c00], R61 ;  /* 0x004c003d03007988 */ /* 0x0003e80008000404 */
[----:B0-----:R-:W2:Y:S04]  /*363e0*/  LDL.LU R59, [R1+0x100] ;  /* 0x00010000013b7983 */ /* 0x001ea80000300800 */
[----:B-1----:R-:W2:Y:S04]  /*363f0*/  LDL.LU R60, [R1+0xfc] ;  /* 0x0000fc00013c7983 */ /* 0x002ea80000300800 */
[----:B------:R-:W2:Y:S04]  /*36400*/  LDL.LU R61, [R1+0xf8] ;  /* 0x0000f800013d7983 */ /* 0x000ea80000300800 */
[----:B------:R-:W-:Y:S04]  /*36410*/  STS.U16 [R3+UR4+0x3040], R30 ;  /* 0x0030401e03007988 */ /* 0x000fe80008000404 */
        /* <DEDUP_REMOVED lines=18> */
[----:B------:R0:W-:Y:S04]  /*36540*/  STS.U16 [R3+UR4+0x4c80], R2 ;  /* 0x004c800203007988 */ /* 0x0001e80008000404 */
[----:B0-----:R-:W2:Y:S04]  /*36550*/  LDL.LU R2, [R1+0xf4] ;  /* 0x0000f40001027983 */ /* 0x001ea80000300800 */
[----:B------:R-:W2:Y:S04]  /*36560*/  LDL.LU R30, [R1+0xd0] ;  /* 0x0000d000011e7983 */ /* 0x000ea80000300800 */
        /* <DEDUP_REMOVED lines=18> */
[----:B----4-:R0:W-:Y:S04]  /*36690*/  STS.U16 [R3+UR4+0x5000], R40 ;  /* 0x0050002803007988 */ /* 0x0101e80008000404 */
[----:B------:R1:W-:Y:S04]  /*366a0*/  STS.U16 [R3+UR4+0x5040], R42 ;  /* 0x0050402a03007988 */ /* 0x0003e80008000404 */
[----:B---3--:R3:W-:Y:S04]  /*366b0*/  STS.U16 [R3+UR4+0x5080], R44 ;  /* 0x0050802c03007988 */ /* 0x0087e80008000404 */
        /* <DEDUP_REMOVED lines=9> */
[----:B0-----:R-:W4:Y:S04]  /*36750*/  LDL.LU R48, [R1+0x3658] ;  /* 0x0036580001307983 */ /* 0x001f280000300800 */
[----:B-1----:R-:W3:Y:S04]  /*36760*/  LDL.LU R50, [R1+0x3654] ;  /* 0x0036540001327983 */ /* 0x002ee80000300800 */
[----:B------:R-:W2:Y:S04]  /*36770*/  LDL.LU R52, [R1+0x3650] ;  /* 0x0036500001347983 */ /* 0x000ea80000300800 */
[----:B------:R-:W3:Y:S04]  /*36780*/  LDL.LU R54, [R1+0x364c] ;  /* 0x00364c0001367983 */ /* 0x000ee80000300800 */
[----:B------:R0:W-:Y:S04]  /*36790*/  STS.U16 [R3+UR4+0x5800], R59 ;  /* 0x0058003b03007988 */ /* 0x0001e80008000404 */
[----:B------:R1:W-:Y:S04]  /*367a0*/  STS.U16 [R3+UR4+0x5840], R60 ;  /* 0x0058403c03007988 */ /* 0x0003e80008000404 */
[----:B------:R1:W-:Y:S04]  /*367b0*/  STS.U16 [R3+UR4+0x5880], R61 ;  /* 0x0058803d03007988 */ /* 0x0003e80008000404 */
[----:B0-----:R-:W2:Y:S04]  /*367c0*/  LDL.LU R59, [R1+0x3648] ;  /* 0x00364800013b7983 */ /* 0x001ea80000300800 */
[----:B-1----:R-:W2:Y:S04]  /*367d0*/  LDL.LU R60, [R1+0x3644] ;  /* 0x00364400013c7983 */ /* 0x002ea80000300800 */
[----:B------:R-:W2:Y:S04]  /*367e0*/  LDL.LU R61, [R1+0x3640] ;  /* 0x00364000013d7983 */ /* 0x000ea80000300800 */
[----:B------:R0:W-:Y:S04]  /*367f0*/  STS.U16 [R3+UR4+0x58c0], R2 ;  /* 0x0058c00203007988 */ /* 0x0001e80008000404 */
[----:B0-----:R-:W2:Y:S04]  /*36800*/  LDL.LU R2, [R1+0x363c] ;  /* 0x00363c0001027983 */ /* 0x001ea80000300800 */
[----:B------:R0:W-:Y:S04]  /*36810*/  STS.U16 [R3+UR4+0x6040], R8 ;  /* 0x0060400803007988 */ /* 0x0001e80008000404 */
        /* <DEDUP_REMOVED lines=25> */
[----:B0-----:R-:W2:Y:S04]  /*369b0*/  LDL.LU R58, [R1+0x69c] ;  /* 0x00069c00013a7983 */ /* 0x001ea80000300800 */
[----:B-1----:R-:W2:Y:S04]  /*369c0*/  LDL.LU R0, [R1+0x694] ;  /* 0x0006940001007983 */ /* 0x002ea80000300800 */
[----:B------:R0:W-:Y:S04]  /*369d0*/  STS.U16 [R3+UR4+0x5c00], R4 ;  /* 0x005c000403007988 */ /* 0x0001e80008000404 */
        /* <DEDUP_REMOVED lines=12> */
[----:B------:R-:W-:Y:S01]  /*36aa0*/  STS.U16 [R3+UR4+0x7c40], R24 ;  /* 0x007c401803007988 */ /* 0x000fe20008000404 */
[----:B0-----:R-:W-:-:S03]  /*36ab0*/  LOP3.LUT R4, R3, 0x10, RZ, 0x3c, !PT ;  /* 0x0000001003047812 */ /* 0x001fc600078e3cff */
[----:B------:R-:W-:Y:S04]  /*36ac0*/  STS.U16 [R3+UR4+0x7c00], R23 ;  /* 0x007c001703007988 */ /* 0x000fe80008000404 */
[----:B------:R-:W-:Y:S04]  /*36ad0*/  STS.U16 [R3+UR4+0x7cc0], R22 ;  /* 0x007cc01603007988 */ /* 0x000fe80008000404 */
[----:B------:R-:W-:Y:S04]  /*36ae0*/  STS.U16 [R3+UR4+0x7c80], R21 ;  /* 0x007c801503007988 */ /* 0x000fe80008000404 */
[----:B----4-:R-:W-:Y:S04]  /*36af0*/  STS.U16 [R3+UR4+0x70c0], R48 ;  /* 0x0070c03003007988 */ /* 0x010fe80008000404 */
[----:B---3--:R-:W-:Y:S04]  /*36b00*/  STS.U16 [R3+UR4+0x7000], R54 ;  /* 0x0070003603007988 */ /* 0x008fe80008000404 */
[----:B--2---:R-:W-:Y:S04]  /*36b10*/  STS.U16 [R3+UR4+0x7040], R52 ;  /* 0x0070403403007988 */ /* 0x004fe80008000404 */
[----:B------:R-:W-:Y:S04]  /*36b20*/  STS.U16 [R3+UR4+0x7080], R50 ;  /* 0x0070803203007988 */ /* 0x000fe80008000404 */
[----:B------:R0:W-:Y:S04]  /*36b30*/  STS.U16 [R3+UR4+0x6c80], R2 ;  /* 0x006c800203007988 */ /* 0x0001e80008000404 */
[----:B0-----:R-:W2:Y:S04]  /*36b40*/  LDL.LU R2, [R1+0x690] ;  /* 0x0006900001027983 */ /* 0x001ea80000300800 */
        /* <DEDUP_REMOVED lines=19> */
[----:B------:R-:W3:Y:S04]  /*36c80*/  LDL.LU R3, [R1+0x688] ;  /* 0x0006880001037983 */ /* 0x000ee80000300800 */
        /* <DEDUP_REMOVED lines=41> */
[----:B0-----:R-:W4:Y:S04]  /*36f20*/  LDL.LU R58, [R1+0x374] ;  /* 0x00037400013a7983 */ /* 0x001f280000300800 */
[----:B-1----:R-:W4:Y:S04]  /*36f30*/  LDL.LU R0, [R1+0x348] ;  /* 0x0003480001007983 */ /* 0x002f280000300800 */
[----:B--2---:R0:W-:Y:S04]  /*36f40*/  STS.U16 [R4+UR4+0xdc0], R2 ;  /* 0x000dc00204007988 */ /* 0x0041e80008000404 */
[----:B0-----:R-:W2:Y:S04]  /*36f50*/  LDL.LU R2, [R1+0x340] ;  /* 0x0003400001027983 */ /* 0x001ea80000300800 */
[----:B---3--:R0:W-:Y:S04]  /*36f60*/  STS.U16 [R4+UR4+0xd80], R3 ;  /* 0x000d800304007988 */ /* 0x0081e80008000404 */
[----:B----4-:R1:W-:Y:S04]  /*36f70*/  STS.U16 [R4+UR4+0x1100], R26 ;  /* 0x0011001a04007988 */ /* 0x0103e80008000404 */
[----:B0-----:R-:W3:Y:S04]  /*36f80*/  LDL.LU R3, [R1+0x338] ;  /* 0x0003380001037983 */ /* 0x001ee80000300800 */
[----:B------:R0:W-:Y:S04]  /*36f90*/  STS.U16 [R4+UR4+0x1140], R27 ;  /* 0x0011401b04007988 */ /* 0x0001e80008000404 */
[----:B------:R4:W-:Y:S04]  /*36fa0*/  STS.U16 [R4+UR4+0x1180], R28 ;  /* 0x0011801c04007988 */ /* 0x0009e80008000404 */
[----:B------:R4:W-:Y:S04]  /*36fb0*/  STS.U16 [R4+UR4+0x11c0], R29 ;  /* 0x0011c01d04007988 */ /* 0x0009e80008000404 */
[----:B------:R4:W-:Y:S04]  /*36fc0*/  STS.U16 [R4+UR4+0x1540], R32 ;  /* 0x0015402004007988 */ /* 0x0009e80008000404 */
[----:B------:R4:W-:Y:S04]  /*36fd0*/  STS.U16 [R4+UR4+0x1500], R33 ;  /* 0x0015002104007988 */ /* 0x0009e80008000404 */
[----:B-1----:R-:W3:Y:S04]  /*36fe0*/  LDL.LU R26, [R1+0x334] ;  /* 0x00033400011a7983 */ /* 0x002ee80000300800 */
[----:B0-----:R-:W3:Y:S04]  /*36ff0*/  LDL.LU R27, [R1+0x2f8] ;  /* 0x0002f800011b7983 */ /* 0x001ee80000300800 */
[----:B----4-:R-:W4:Y:S04]  /*37000*/  LDL.LU R28, [R1+0x2f0] ;  /* 0x0002f000011c7983 */ /* 0x010f280000300800 */
        /* <DEDUP_REMOVED lines=44> */
[----:B0-----:R-:W4:Y:S04]  /*372d0*/  LDL.LU R55, [R1+0x1d4] ;  /* 0x0001d40001377983 */ /* 0x001f280000300800 */
[----:B-1----:R-:W4:Y:S04]  /*372e0*/  LDL.LU R56, [R1+0x1b0] ;  /* 0x0001b00001387983 */ /* 0x002f280000300800 */
[----:B------:R-:W4:Y:S04]  /*372f0*/  LDL.LU R57, [R1+0x1ac] ;  /* 0x0001ac0001397983 */ /* 0x000f280000300800 */
[----:B--2---:R-:W2:Y:S04]  /*37300*/  LDL.LU R58, [R1+0x1a8] ;  /* 0x0001a800013a7983 */ /* 0x004ea80000300800 */
[----:B------:R-:W2:Y:S04]  /*37310*/  LDL.LU R0, [R1+0x1a4] ;  /* 0x0001a40001007983 */ /* 0x000ea80000300800 */
[----:B------:R0:W-:Y:S04]  /*37320*/  STS.U16 [R4+UR4+0x2d00], R2 ;  /* 0x002d000204007988 */ /* 0x0001e80008000404 */
[----:B0-----:R-:W2:Y:S04]  /*37330*/  LDL.LU R2, [R1+0x180] ;  /* 0x0001800001027983 */ /* 0x001ea80000300800 */
[----:B---3--:R-:W-:Y:S04]  /*37340*/  STS.U16 [R4+UR4+0x2dc0], R3 ;  /* 0x002dc00304007988 */ /* 0x008fe80008000404 */
[----:B------:R-:W-:Y:S04]  /*37350*/  STS.U16 [R4+UR4+0x2d80], R26 ;  /* 0x002d801a04007988 */ /* 0x000fe80008000404 */
[----:B------:R-:W-:Y:S04]  /*37360*/  STS.U16 [R4+UR4+0x3100], R27 ;  /* 0x0031001b04007988 */ /* 0x000fe80008000404 */
[----:B----4-:R-:W-:Y:S04]  /*37370*/  STS.U16 [R4+UR4+0x3140], R28 ;  /* 0x0031401c04007988 */ /* 0x010fe80008000404 */
        /* <DEDUP_REMOVED lines=24> */
[----:B--2---:R-:W-:Y:S04]  /*37500*/  STS.U16 [R4+UR4+0x4980], R58 ;  /* 0x0049803a04007988 */ /* 0x004fe80008000404 */
[----:B------:R0:W-:Y:S04]  /*37510*/  STS.U16 [R4+UR4+0x49c0], R0 ;  /* 0x0049c00004007988 */ /* 0x0001e80008000404 */
        /* <DEDUP_REMOVED lines=31> */
[----:B0-----:R-:W4:Y:S04]  /*37710*/  LDL.LU R2, [R1+0x24] ;  /* 0x0000240001027983 */ /* 0x001f280000300800 */
[----:B--2---:R0:W-:Y:S04]  /*37720*/  STS.U16 [R4+UR4+0x4d00], R0 ;  /* 0x004d000004007988 */ /* 0x0041e80008000404 */
[----:B0-----:R-:W2:Y:S04]  /*37730*/  LDL.LU R0, [R1+0x3638] ;  /* 0x0036380001007983 */ /* 0x001ea80000300800 */
[----:B---3--:R-:W-:Y:S04]  /*37740*/  STS.U16 [R4+UR4+0x4dc0], R3 ;  /* 0x004dc00304007988 */ /* 0x008fe80008000404 */
        /* <DEDUP_REMOVED lines=32> */
[----:B------:R-:W4:Y:S04]  /*37950*/  LDL.LU R38, [R1+0x70c] ;  /* 0x00070c0001267983 */ /* 0x000f280000300800 */
[----:B------:R1:W-:Y:S04]  /*37960*/  STS.U16 [R4+UR4+0x6940], R57 ;  /* 0x0069403904007988 */ /* 0x0003e80008000404 */
[----:B------:R1:W-:Y:S04]  /*37970*/  STS.U16 [R4+UR4+0x6980], R58 ;  /* 0x0069803a04007988 */ /* 0x0003e80008000404 */
[----:B0-----:R-:W4:Y:S04]  /*37980*/  LDL.LU R55, [R1+0x708] ;  /* 0x0007080001377983 */ /* 0x001f280000300800 */
[----:B-1----:R-:W4:Y:S04]  /*37990*/  LDL.LU R56, [R1+0x6d4] ;  /* 0x0006d40001387983 */ /* 0x002f280000300800 */
[----:B------:R-:W4:Y:S04]  /*379a0*/  LDL.LU R57, [R1+0x6d0] ;  /* 0x0006d00001397983 */ /* 0x000f280000300800 */
[----:B------:R-:W4:Y:S04]  /*379b0*/  LDL.LU R58, [R1+0x6cc] ;  /* 0x0006cc00013a7983 */ /* 0x000f280000300800 */
[----:B------:R-:W-:Y:S04]  /*379c0*/  STS.U16 [R4+UR4+0x69c0], R2 ;  /* 0x0069c00204007988 */ /* 0x000fe80008000404 */
[----:B--2---:R0:W-:Y:S04]  /*379d0*/  STS.U16 [R4+UR4+0x6d40], R0 ;  /* 0x006d400004007988 */ /* 0x0041e80008000404 */
[----:B0-----:R-:W2:Y:S04]  /*379e0*/  LDL.LU R0, [R1+0x6c8] ;  /* 0x0006c80001007983 */ /* 0x001ea80000300800 */
[----:B------:R-:W2:Y:S01]  /*379f0*/  LDL.LU R2, [R1+0x684] ;  /* 0x0006840001027983 */ /* 0x000ea20000300800 */
[----:B------:R-:W0:Y:S03]  /*37a00*/  S2R R9, SR_TID.X ;  /* 0x0000000000097919 */ /* 0x000e260000002100 */
        /* <DEDUP_REMOVED lines=8> */
[----:B------:R-:W2:Y:S04]  /*37a90*/  LDL.LU R3, [R1+0x680] ;  /* 0x0006800001037983 */ /* 0x000ea80000300800 */
        /* <DEDUP_REMOVED lines=15> */
[----:B------:R-:W2:Y:S01]  /*37b90*/  LDL.LU R50, [R1+0x4cc] ;  /* 0x0004cc0001327983 */ /* 0x000ea20000300800 */
[----:B0-----:R-:W-:-:S03]  /*37ba0*/  LOP3.LUT R9, R9, 0x1f, RZ, 0xc0, !PT ;  /* 0x0000001f09097812 */ /* 0x001fc600078ec0ff */
[----:B------:R-:W-:Y:S04]  /*37bb0*/  STS.U16 [R4+UR4+0x7d00], R41 ;  /* 0x007d002904007988 */ /* 0x000fe80008000404 */
[----:B------:R-:W2:Y:S01]  /*37bc0*/  LDL.LU R52, [R1+0x4c8] ;  /* 0x0004c80001347983 */ /* 0x000ea20000300800 */
[----:B------:R-:W-:-:S03]  /*37bd0*/  IMAD.SHL.U32 R26, R9, 0x2, RZ ;  /* 0x00000002091a7824 */ /* 0x000fc600078e00ff */
[----:B------:R-:W-:Y:S04]  /*37be0*/  STS.U16 [R4+UR4+0x7dc0], R43 ;  /* 0x007dc02b04007988 */ /* 0x000fe80008000404 */
[----:B------:R-:W2:Y:S04]  /*37bf0*/  LDL.LU R54, [R1+0x4c4] ;  /* 0x0004c40001367983 */ /* 0x000ea80000300800 */
[----:B------:R0:W-:Y:S04]  /*37c00*/  STS.U16 [R4+UR4+0x7d80], R45 ;  /* 0x007d802d04007988 */ /* 0x0001e80008000404 */
[----:B------:R-:W2:Y:S01]  /*37c10*/  LDL.LU R30, [R1+0x4a0] ;  /* 0x0004a000011e7983 */ /* 0x000ea20000300800 */
[----:B------:R-:W-:-:S03]  /*37c20*/  LOP3.LUT R26, R26, 0x20, RZ, 0x3c, !PT ;  /* 0x000000201a1a7812 */ /* 0x000fc600078e3cff */
[----:B0-----:R-:W2:Y:S04]  /*37c30*/  LDL.LU R4, [R1+0x498] ;  /* 0x0004980001047983 */ /* 0x001ea80000300800 */
[----:B------:R-:W2:Y:S04]  /*37c40*/  LDL.LU R31, [R1+0x490] ;  /* 0x00049000011f7983 */ /* 0x000ea80000300800 */
[----:B------:R-:W2:Y:S04]  /*37c50*/  LDL.LU R6, [R1+0x488] ;  /* 0x0004880001067983 */ /* 0x000ea80000300800 */
[----:B------:R-:W2:Y:S04]  /*37c60*/  LDL.LU R7, [R1+0x460] ;  /* 0x0004600001077983 */ /* 0x000ea80000300800 */
[----:B------:R-:W2:Y:S04]  /*37c70*/  LDL.LU R8, [R1+0x458] ;  /* 0x0004580001087983 */ /* 0x000ea80000300800 */
[----:B------:R0:W-:Y:S04]  /*37c80*/  STS.U16 [R26+UR4+0x200], R10 ;  /* 0x0002000a1a007988 */ /* 0x0001e80008000404 */
[----:B------:R-:W2:Y:S04]  /*37c90*/  LDL.LU R9, [R1+0x450] ;  /* 0x0004500001097983 */ /* 0x000ea80000300800 */
[----:B------:R1:W-:Y:S04]  /*37ca0*/  STS.U16 [R26+UR4+0x240], R11 ;  /* 0x0002400b1a007988 */ /* 0x0003e80008000404 */
[----:B---3--:R3:W-:Y:S04]  /*37cb0*/  STS.U16 [R26+UR4+0x280], R12 ;  /* 0x0002800c1a007988 */ /* 0x0087e80008000404 */
[----:B----4-:R4:W-:Y:S04]  /*37cc0*/  STS.U16 [R26+UR4+0x2c0], R35 ;  /* 0x0002c0231a007988 */ /* 0x0109e80008000404 */
        /* <DEDUP_REMOVED lines=18> */
[----:B--2---:R0:W-:Y:S04]  /*37df0*/  STS.U16 [R26+UR4+0xac0], R0 ;  /* 0x000ac0001a007988 */ /* 0x0041e80008000404 */
[----:B------:R1:W-:Y:S04]  /*37e00*/  STS.U16 [R26+UR4+0xe40], R2 ;  /* 0x000e40021a007988 */ /* 0x0003e80008000404 */
[----:B0-----:R-:W2:Y:S04]  /*37e10*/  LDL.LU R0, [R1+0x368] ;  /* 0x0003680001007983 */ /* 0x001ea80000300800 */
[----:B-1----:R-:W2:Y:S04]  /*37e20*/  LDL.LU R2, [R1+0x364] ;  /* 0x0003640001027983 */ /* 0x002ea80000300800 */
        /* <DEDUP_REMOVED lines=8> */
[----:B------:R0:W-:Y:S04]  /*37eb0*/  STS.U16 [R26+UR4+0x1280], R33 ;  /* 0x001280211a007988 */ /* 0x0001e80008000404 */
[----:B------:R-:W2:Y:S04]  /*37ec0*/  LDL.LU R29, [R1+0x314] ;  /* 0x00031400011d7983 */ /* 0x000ea80000300800 */
[----:B------:R-:W2:Y:S04]  /*37ed0*/  LDL.LU R32, [R1+0x2e4] ;  /* 0x0002e40001207983 */ /* 0x000ea80000300800 */
[----:B------:R1:W-:Y:S04]  /*37ee0*/  STS.U16 [R26+UR4+0x12c0], R34 ;  /* 0x0012c0221a007988 */ /* 0x0003e80008000404 */
[----:B------:R1:W-:Y:S04]  /*37ef0*/  STS.U16 [R26+UR4+0x1640], R48 ;  /* 0x001640301a007988 */ /* 0x0003e80008000404 */
[----:B------:R1:W-:Y:S04]  /*37f00*/  STS.U16 [R26+UR4+0x1600], R50 ;  /* 0x001600321a007988 */ /* 0x0003e80008000404 */
[----:B0-----:R-:W2:Y:S04]  /*37f10*/  LDL.LU R33, [R1+0x2e0] ;  /* 0x0002e00001217983 */ /* 0x001ea80000300800 */
[----:B-1----:R-:W2:Y:S04]  /*37f20*/  LDL.LU R34, [R1+0x2dc] ;  /* 0x0002dc0001227983 */ /* 0x002ea80000300800 */
[----:B------:R0:W-:Y:S04]  /*37f30*/  STS.U16 [R26+UR4+0x16c0], R52 ;  /* 0x0016c0341a007988 */ /* 0x0001e80008000404 */
[----:B------:R-:W2:Y:S04]  /*37f40*/  LDL.LU R48, [R1+0x2d8] ;  /* 0x0002d80001307983 */ /* 0x000ea80000300800 */
[----:B------:R-:W2:Y:S04]  /*37f50*/  LDL.LU R50, [R1+0x2a8] ;  /* 0x0002a80001327983 */ /* 0x000ea80000300800 */
[----:B------:R1:W-:Y:S04]  /*37f60*/  STS.U16 [R26+UR4+0x1680], R54 ;  /* 0x001680361a007988 */ /* 0x0003e80008000404 */
[----:B------:R1:W-:Y:S04]  /*37f70*/  STS.U16 [R26+UR4+0x1a00], R30 ;  /* 0x001a001e1a007988 */ /* 0x0003e80008000404 */
[----:B0-----:R-:W2:Y:S04]  /*37f80*/  LDL.LU R52, [R1+0x2a4] ;  /* 0x0002a40001347983 */ /* 0x001ea80000300800 */
[----:B-1----:R-:W2:Y:S04]  /*37f90*/  LDL.LU R54, [R1+0x29c] ;  /* 0x00029c0001367983 */ /* 0x002ea80000300800 */
[----:B------:R-:W2:Y:S04]  /*37fa0*/  LDL.LU R30, [R1+0x298] ;  /* 0x00029800011e7983 */ /* 0x000ea80000300800 */
        /* <DEDUP_REMOVED lines=12> */
[----:B---3--:R-:W3:Y:S04]  /*38070*/  LDL.LU R9, [R1+0x22c] ;  /* 0x00022c0001097983 */ /* 0x008ee80000300800 */
[----:B------:R1:W-:Y:S04]  /*38080*/  STS.U16 [R26+UR4+0x2200], R11 ;  /* 0x0022000b1a007988 */ /* 0x0003e80008000404 */
[----:B------:R1:W-:Y:S04]  /*38090*/  STS.U16 [R26+UR4+0x2240], R12 ;  /* 0x0022400c1a007988 */ /* 0x0003e80008000404 */
[----:B----4-:R4:W-:Y:S04]  /*380a0*/  STS.U16 [R26+UR4+0x2280], R35 ;  /* 0x002280231a007988 */ /* 0x0109e80008000404 */
[----:B------:R4:W-:Y:S04]  /*380b0*/  STS.U16 [R26+UR4+0x22c0], R36 ;  /* 0x0022c0241a007988 */ /* 0x0009e80008000404 */
[----:B------:R4:W-:Y:S04]  /*380c0*/  STS.U16 [R26+UR4+0x2640], R37 ;  /* 0x002640251a007988 */ /* 0x0009e80008000404 */
[----:B0-----:R-:W3:Y:S04]  /*380d0*/  LDL.LU R10, [R1+0x228] ;  /* 0x00022800010a7983 */ /* 0x001ee80000300800 */
[----:B-1----:R-:W3:Y:S04]  /*380e0*/  LDL.LU R11, [R1+0x224] ;  /* 0x00022400010b7983 */ /* 0x002ee80000300800 */
[----:B------:R-:W3:Y:S04]  /*380f0*/  LDL.LU R12, [R1+0x200] ;  /* 0x00020000010c7983 */ /* 0x000ee80000300800 */
        /* <DEDUP_REMOVED lines=34> */
[----:B---3--:R3:W-:Y:S04]  /*38320*/  STS.U16 [R26+UR4+0x3e00], R9 ;  /* 0x003e00091a007988 */ /* 0x0087e80008000404 */
[----:B0-----:R-:W2:Y:S04]  /*38330*/  LDL.LU R6, [R1+0x194] ;  /* 0x0001940001067983 */ /* 0x001ea80000300800 */
[----:B-1----:R-:W2:Y:S04]  /*38340*/  LDL.LU R7, [R1+0x170] ;  /* 0x0001700001077983 */ /* 0x002ea80000300800 */
        /* <DEDUP_REMOVED lines=60> */
[----:B------:R-:W3:Y:S04]  /*38710*/  LDL.LU R36, [R1+0x3614] ;  /* 0x0036140001247983 */ /* 0x000ee80000300800 */
[----:B------:R-:W4:Y:S04]  /*38720*/  LDL.LU R37, [R1+0x3610] ;  /* 0x0036100001257983 */ /* 0x000f280000300800 */
[----:B------:R0:W-:Y:S04]  /*38730*/  STS.U16 [R26+UR4+0x5600], R38 ;  /* 0x005600261a007988 */ /* 0x0001e80008000404 */
[----:B------:R1:W-:Y:S04]  /*38740*/  STS.U16 [R26+UR4+0x56c0], R55 ;  /* 0x0056c0371a007988 */ /* 0x0003e80008000404 */
[----:B------:R1:W-:Y:S04]  /*38750*/  STS.U16 [R26+UR4+0x5680], R56 ;  /* 0x005680381a007988 */ /* 0x0003e80008000404 */
[----:B------:R1:W-:Y:S04]  /*38760*/  STS.U16 [R26+UR4+0x5a00], R57 ;  /* 0x005a00391a007988 */ /* 0x0003e80008000404 */
[----:B------:R1:W-:Y:S04]  /*38770*/  STS.U16 [R26+UR4+0x5a40], R58 ;  /* 0x005a403a1a007988 */ /* 0x0003e80008000404 */
[----:B0-----:R-:W3:Y:S04]  /*38780*/  LDL.LU R38, [R1+0x360c] ;  /* 0x00360c0001267983 */ /* 0x001ee80000300800 */
[----:B-1----:R-:W4:Y:S04]  /*38790*/  LDL.LU R55, [R1+0x3608] ;  /* 0x0036080001377983 */ /* 0x002f280000300800 */
[----:B------:R-:W3:Y:S04]  /*387a0*/  LDL.LU R56, [R1+0x3604] ;  /* 0x0036040001387983 */ /* 0x000ee80000300800 */
[----:B------:R-:W4:Y:S04]  /*387b0*/  LDL.LU R57, [R1+0x3600] ;  /* 0x0036000001397983 */ /* 0x000f280000300800 */
[----:B------:R-:W3:Y:S04]  /*387c0*/  LDL.LU R58, [R1+0x35fc] ;  /* 0x0035fc00013a7983 */ /* 0x000ee80000300800 */
[----:B--2---:R0:W-:Y:S04]  /*387d0*/  STS.U16 [R26+UR4+0x5a80], R0 ;  /* 0x005a80001a007988 */ /* 0x0041e80008000404 */
[----:B------:R1:W-:Y:S04]  /*387e0*/  STS.U16 [R26+UR4+0x5ac0], R2 ;  /* 0x005ac0021a007988 */ /* 0x0003e80008000404 */
[----:B0-----:R-:W2:Y:S04]  /*387f0*/  LDL.LU R0, [R1+0x35f8] ;  /* 0x0035f80001007983 */ /* 0x001ea80000300800 */
[----:B-1----:R-:W4:Y:S04]  /*38800*/  LDL.LU R2, [R1+0x35f4] ;  /* 0x0035f40001027983 */ /* 0x002f280000300800 */
        /* <DEDUP_REMOVED lines=12> */
[----:B------:R-:W-:Y:S04]  /*388d0*/  STS.U16 [R26+UR4+0x6a00], R4 ;  /* 0x006a00041a007988 */ /* 0x000fe80008000404 */
[----:B------:R-:W-:Y:S04]  /*388e0*/  STS.U16 [R26+UR4+0x6a40], R31 ;  /* 0x006a401f1a007988 */ /* 0x000fe80008000404 */
[----:B0-----:R-:W3:Y:S04]  /*388f0*/  LDL.LU R30, [R1+0xc5c] ;  /* 0x000c5c00011e7983 */ /* 0x001ee80000300800 */
[----:B------:R-:W3:Y:S04]  /*38900*/  LDL.LU R27, [R1+0xc58] ;  /* 0x000c5800011b7983 */ /* 0x000ee80000300800 */
[----:B------:R-:W3:Y:S04]  /*38910*/  LDL.LU R28, [R1+0x74c] ;  /* 0x00074c00011c7983 */ /* 0x000ee80000300800 */
[----:B------:R-:W3:Y:S01]  /*38920*/  LDL.LU R29, [R1+0x748] ;  /* 0x00074800011d7983 */ /* 0x000ee20000300800 */
[----:B------:R-:W0:Y:S03]  /*38930*/  S2R R54, SR_TID.X ;  /* 0x0000000000367919 */ /* 0x000e260000002100 */
[----:B----4-:R1:W-:Y:S04]  /*38940*/  STS.U16 [R26+UR4+0x6a80], R2 ;  /* 0x006a80021a007988 */ /* 0x0103e80008000404 */
[----:B-1----:R-:W4:Y:S04]  /*38950*/  LDL.LU R2, [R1+0x704] ;  /* 0x0007040001027983 */ /* 0x002f280000300800 */
[----:B--2---:R1:W-:Y:S04]  /*38960*/  STS.U16 [R26+UR4+0x6ac0], R0 ;  /* 0x006ac0001a007988 */ /* 0x0043e80008000404 */
[----:B---3--:R-:W-:Y:S04]  /*38970*/  STS.U16 [R26+UR4+0x6e40], R58 ;  /* 0x006e403a1a007988 */ /* 0x008fe80008000404 */
        /* <DEDUP_REMOVED lines=9> */
[----:B------:R-:W-:Y:S04]  /*38a10*/  STS.U16 [R26+UR4+0x7600], R11 ;  /* 0x0076000b1a007988 */ /* 0x000fe80008000404 */
[----:B------:R-:W-:Y:S01]  /*38a20*/  STS.U16 [R26+UR4+0x76c0], R10 ;  /* 0x0076c00a1a007988 */ /* 0x000fe20008000404 */
[----:B------:R-:W-:-:S03]  /*38a30*/  IMAD.SHL.U32 R3, R31, 0x2, RZ ;  /* 0x000000021f037824 */ /* 0x000fc600078e00ff */
[----:B------:R-:W2:Y:S04]  /*38a40*/  LDL.LU R32, [R1+0x6c4] ;  /* 0x0006c40001207983 */ /* 0x000ea80000300800 */
[----:B------:R-:W-:Y:S04]  /*38a50*/  STS.U16 [R26+UR4+0x7680], R9 ;  /* 0x007680091a007988 */ /* 0x000fe80008000404 */
[----:B------:R-:W3:Y:S04]  /*38a60*/  LDL.LU R4, [R1+0x6c0] ;  /* 0x0006c00001047983 */ /* 0x000ee80000300800 */
[----:B------:R-:W-:Y:S04]  /*38a70*/  STS.U16 [R26+UR4+0x7a00], R8 ;  /* 0x007a00081a007988 */ /* 0x000fe80008000404 */
[----:B------:R-:W3:Y:S04]  /*38a80*/  LDL.LU R33, [R1+0x6bc] ;  /* 0x0006bc0001217983 */ /* 0x000ee80000300800 */
[----:B------:R0:W-:Y:S04]  /*38a90*/  STS.U16 [R26+UR4+0x7a40], R7 ;  /* 0x007a40071a007988 */ /* 0x0001e80008000404 */
[----:B------:R-:W3:Y:S04]  /*38aa0*/  LDL.LU R34, [R1+0x6b8] ;  /* 0x0006b80001227983 */ /* 0x000ee80000300800 */
[----:B------:R0:W-:Y:S04]  /*38ab0*/  STS.U16 [R26+UR4+0x7a80], R6 ;  /* 0x007a80061a007988 */ /* 0x0001e80008000404 */
[----:B------:R-:W3:Y:S04]  /*38ac0*/  LDL.LU R48, [R1+0x674] ;  /* 0x0006740001307983 */ /* 0x000ee80000300800 */
[----:B------:R-:W-:Y:S01]  /*38ad0*/  STS.U16 [R26+UR4+0x7ac0], R5 ;  /* 0x007ac0051a007988 */ /* 0x000fe20008000404 */
[----:B------:R-:W-:-:S03]  /*38ae0*/  LOP3.LUT R3, R3, 0x30, RZ, 0x3c, !PT ;  /* 0x0000003003037812 */ /* 0x000fc600078e3cff */
[----:B------:R-:W3:Y:S04]  /*38af0*/  LDL.LU R50, [R1+0x670] ;  /* 0x0006700001327983 */ /* 0x000ee80000300800 */
[----:B------:R-:W-:Y:S04]  /*38b00*/  STS.U16 [R26+UR4+0x7e40], R47 ;  /* 0x007e402f1a007988 */ /* 0x000fe80008000404 */
[----:B------:R-:W3:Y:S04]  /*38b10*/  LDL.LU R52, [R1+0x66c] ;  /* 0x00066c0001347983 */ /* 0x000ee80000300800 */
[----:B------:R-:W-:Y:S04]  /*38b20*/  STS.U16 [R26+UR4+0x7e00], R49 ;  /* 0x007e00311a007988 */ /* 0x000fe80008000404 */
[----:B-1----:R-:W3:Y:S04]  /*38b30*/  LDL.LU R0, [R1+0x668] ;  /* 0x0006680001007983 */ /* 0x002ee80000300800 */
[----:B------:R-:W-:Y:S04]  /*38b40*/  STS.U16 [R26+UR4+0x7ec0], R51 ;  /* 0x007ec0331a007988 */ /* 0x000fe80008000404 */
[----:B0-----:R-:W2:Y:S04]  /*38b50*/  LDL.LU R7, [R1+0x6f8] ;  /* 0x0006f80001077983 */ /* 0x001ea80000300800 */
[----:B------:R0:W-:Y:S04]  /*38b60*/  STS.U16 [R26+UR4+0x7e80], R53 ;  /* 0x007e80351a007988 */ /* 0x0001e80008000404 */
[----:B------:R-:W3:Y:S04]  /*38b70*/  LDL.LU R6, [R1+0x700] ;  /* 0x0007000001067983 */ /* 0x000ee80000300800 */
[----:B------:R-:W-:Y:S04]  /*38b80*/  STS.U16 [R3+UR4+0x300], R30 ;  /* 0x0003001e03007988 */ /* 0x000fe80008000404 */
[----:B------:R1:W-:Y:S04]  /*38b90*/  STS.U16 [R3+UR4+0x340], R27 ;  /* 0x0003401b03007988 */ /* 0x0003e80008000404 */
[----:B------:R1:W-:Y:S04]  /*38ba0*/  STS.U16 [R3+UR4+0x380], R28 ;  /* 0x0003801c03007988 */ /* 0x0003e80008000404 */
[----:B------:R1:W-:Y:S04]  /*38bb0*/  STS.U16 [R3+UR4+0x3c0], R29 ;  /* 0x0003c01d03007988 */ /* 0x0003e80008000404 */
[----:B0-----:R-:W2:Y:S04]  /*38bc0*/  LDL.LU R26, [R1+0x35f0] ;  /* 0x0035f000011a7983 */ /* 0x001ea80000300800 */
[----:B-1----:R-:W2:Y:S04]  /*38bd0*/  LDL.LU R27, [R1+0x35ec] ;  /* 0x0035ec00011b7983 */ /* 0x002ea80000300800 */
[----:B------:R-:W2:Y:S04]  /*38be0*/  LDL.LU R28, [R1+0x35e8] ;  /* 0x0035e800011c7983 */ /* 0x000ea80000300800 */
[----:B------:R-:W2:Y:S04]  /*38bf0*/  LDL.LU R29, [R1+0x35e4] ;  /* 0x0035e400011d7983 */ /* 0x000ea80000300800 */
[----:B----4-:R0:W-:Y:S04]  /*38c00*/  STS.U16 [R3+UR4+0x740], R2 ;  /* 0x0007400203007988 */ /* 0x0101e80008000404 */
[----:B0-----:R-:W4:Y:S04]  /*38c10*/  LDL.LU R2, [R1+0x35e0] ;  /* 0x0035e00001027983 */ /* 0x001f280000300800 */
[----:B---3--:R0:W-:Y:S04]  /*38c20*/  STS.U16 [R3+UR4+0x700], R6 ;  /* 0x0007000603007988 */ /* 0x0081e80008000404 */
[----:B0-----:R-:W3:Y:S01]  /*38c30*/  LDL R6, [R1+0x1be8] ;  /* 0x001be80001067983 */ /* 0x001ee20000100800 */
[----:B------:R-:W0:Y:S03]  /*38c40*/  S2R R30, SR_TID.X ;  /* 0x00000000001e7919 */ /* 0x000e260000002100 */
[----:B----4-:R-:W-:Y:S04]  /*38c50*/  STS.U16 [R3+UR4+0x7c0], R2 ;  /* 0x0007c00203007988 */ /* 0x010fe80008000404 */
[----:B--2---:R1:W-:Y:S04]  /*38c60*/  STS.U16 [R3+UR4+0x780], R7 ;  /* 0x0007800703007988 */ /* 0x0043e80008000404 */
[----:B------:R2:W-:Y:S04]  /*38c70*/  STS.U16 [R3+UR4+0xb00], R32 ;  /* 0x000b002003007988 */ /* 0x0005e80008000404 */
[----:B------:R4:W-:Y:S04]  /*38c80*/  STS.U16 [R3+UR4+0xb40], R4 ;  /* 0x000b400403007988 */ /* 0x0009e80008000404 */
[----:B------:R0:W-:Y:S04]  /*38c90*/  STS.U16 [R3+UR4+0xb80], R33 ;  /* 0x000b802103007988 */ /* 0x0001e80008000404 */
[----:B------:R0:W-:Y:S04]  /*38ca0*/  STS.U16 [R3+UR4+0xbc0], R34 ;  /* 0x000bc02203007988 */ /* 0x0001e80008000404 */
[----:B-1----:R-:W3:Y:S04]  /*38cb0*/  LDL R7, [R1+0x1be4] ;  /* 0x001be40001077983 */ /* 0x002ee80000100800 */
[----:B--2---:R-:W2:Y:S04]  /*38cc0*/  LDL.LU R32, [R1+0x35dc] ;  /* 0x0035dc0001207983 */ /* 0x004ea80000300800 */
[----:B----4-:R-:W4:Y:S04]  /*38cd0*/  LDL.LU R4, [R1+0x35d8] ;  /* 0x0035d80001047983 */ /* 0x010f280000300800 */
[----:B0-----:R-:W2:Y:S04]  /*38ce0*/  LDL.LU R33, [R1+0x35d4] ;  /* 0x0035d40001217983 */ /* 0x001ea80000300800 */
[----:B------:R-:W2:Y:S04]  /*38cf0*/  LDL.LU R34, [R1+0x35d0] ;  /* 0x0035d00001227983 */ /* 0x000ea80000300800 */
[----:B------:R0:W-:Y:S04]  /*38d00*/  STS.U16 [R3+UR4+0xf40], R48 ;  /* 0x000f403003007988 */ /* 0x0001e80008000404 */
[----:B------:R1:W-:Y:S04]  /*38d10*/  STS.U16 [R3+UR4+0xf00], R50 ;  /* 0x000f003203007988 */ /* 0x0003e80008000404 */
[----:B------:R1:W-:Y:S04]  /*38d20*/  STS.U16 [R3+UR4+0xfc0], R52 ;  /* 0x000fc03403007988 */ /* 0x0003e80008000404 */
[----:B0-----:R-:W2:Y:S04]  /*38d30*/  LDL.LU R48, [R1+0x35cc] ;  /* 0x0035cc0001307983 */ /* 0x001ea80000300800 */
[----:B-1----:R-:W2:Y:S04]  /*38d40*/  LDL.LU R50, [R1+0x35c8] ;  /* 0x0035c80001327983 */ /* 0x002ea80000300800 */
[----:B------:R-:W3:Y:S01]  /*38d50*/  LDL.LU R52, [R1+0x35c4] ;  /* 0x0035c40001347983 */ /* 0x000ee20000300800 */
[----:B------:R-:W-:-:S04]  /*38d60*/  LOP3.LUT R30, R30, 0x1f, RZ, 0xc0, !PT ;  /* 0x0000001f1e1e7812 */ /* 0x000fc800078ec0ff */
[----:B------:R-:W-:Y:S01]  /*38d70*/  LOP3.LUT R2, R30, 0x60, RZ, 0xfc, !PT ;  /* 0x000000601e027812 */ /* 0x000fe200078efcff */
[----:B------:R0:W-:Y:S04]  /*38d80*/  STS.U16 [R3+UR4+0xf80], R0 ;  /* 0x000f800003007988 */ /* 0x0001e80008000404 */
[----:B0-----:R-:W2:Y:S01]  /*38d90*/  LDL.LU R0, [R1+0x35c0] ;  /* 0x0035c00001007983 */ /* 0x001ea20000300800 */
[----:B----4-:R-:W-:Y:S02]  /*38da0*/  ISETP.GE.AND P4, PT, R2, R4, PT ;  /* 0x000000040200720c */ /* 0x010fe40003f86270 */
[----:B---3--:R-:W-:-:S11]  /*38db0*/  PRMT R52, RZ, 0x7610, R52 ;  /* 0x00007610ff347816 */ /* 0x008fd60000000034 */
[----:B------:R-:W3:Y:S04]  /*38dc0*/  @!P4 LDG.E.U16 R52, desc[UR6][R6.64] ;  /* 0x000000060634c981 */ /* 0x000ee8000c1e1500 */
[----:B--2---:R0:W-:Y:S04]  /*38dd0*/  STS.U16 [R3+UR4+0x1300], R0 ;  /* 0x0013000003007988 */ /* 0x0041e80008000404 */
[----:B0-----:R-:W2:Y:S04]  /*38de0*/  LDL.LU R0, [R1+0x35bc] ;  /* 0x0035bc0001007983 */ /* 0x001ea80000300800 */
[----:B---3--:R0:W-:Y:S04]  /*38df0*/  STL [R1+0x80], R52 ;  /* 0x0000803401007387 */ /* 0x0081e80000100800 */
[----:B0-----:R-:W3:Y:S04]  /*38e00*/  LDL.LU R52, [R1+0x35b8] ;  /* 0x0035b80001347983 */ /* 0x001ee80000300800 */
[----:B------:R-:W4:Y:S04]  /*38e10*/  LDL R6, [R1+0x1bec] ;  /* 0x001bec0001067983 */ /* 0x000f280000100800 */
[----:B------:R-:W4:Y:S01]  /*38e20*/  LDL R7, [R1+0x1bf0] ;  /* 0x001bf00001077983 */ /* 0x000f220000100800 */
[----:B------:R-:W-:-:S04]  /*38e30*/  LOP3.LUT R30, R30, 0x40, RZ, 0xfc, !PT ;  /* 0x000000401e1e7812 */ /* 0x000fc800078efcff */
[----:B------:R-:W-:Y:S02]  /*38e40*/  ISETP.GE.AND P3, PT, R30, R4, PT ;  /* 0x000000041e00720c */ /* 0x000fe40003f66270 */
[----:B--2---:R-:W-:-:S11]  /*38e50*/  PRMT R0, RZ, 0x7610, R0 ;  /* 0x00007610ff007816 */ /* 0x004fd60000000000 */
[----:B----4-:R-:W-:-:S04]  /*38e60*/  @!P3 LOP3.LUT R7, R7, R6, RZ, 0x3c, !PT ;  /* 0x000000060707b212 */ /* 0x010fc800078e3cff */
[----:B------:R-:W-:-:S04]  /*38e70*/  @!P3 LOP3.LUT R6, R7, R6, RZ, 0x3c, !PT ;  /* 0x000000060706b212 */ /* 0x000fc800078e3cff */
[----:B------:R-:W-:-:S05]  /*38e80*/  @!P3 LOP3.LUT R7, R7, R6, RZ, 0x3c, !PT ;  /* 0x000000060707b212 */ /* 0x000fca00078e3cff */
[----:B------:R-:W2:Y:S01]  /*38e90*/  @!P3 LDG.E.U16 R0, desc[UR6][R6.64] ;  /* 0x000000060600b981 */ /* 0x000ea2000c1e1500 */
[----:B------:R-:W-:-:S03]  /*38ea0*/  ISETP.GE.AND P2, PT, R30, R4, PT ;  /* 0x000000041e00720c */ /* 0x000fc60003f46270 */
[----:B--2---:R0:W-:Y:S04]  /*38eb0*/  STL [R1+0x84], R0 ;  /* 0x0000840001007387 */ /* 0x0041e80000100800 */
[----:B0-----:R-:W2:Y:S04]  /*38ec0*/  LDL.LU R0, [R1+0x35b4] ;  /* 0x0035b40001007983 */ /* 0x001ea80000300800 */
[----:B------:R-:W4:Y:S04]  /*38ed0*/  LDL R6, [R1+0x1b6c] ;  /* 0x001b6c0001067983 */ /* 0x000f280000100800 */
[----:B------:R-:W4:Y:S01]  /*38ee0*/  LDL R7, [R1+0x1b70] ;  /* 0x001b700001077983 */ /* 0x000f220000100800 */
[----:B---3--:R-:W-:-:S02]  /*38ef0*/  PRMT R52, RZ, 0x7610, R52 ;  /* 0x00007610ff347816 */ /* 0x008fc40000000034 */
[----:B----4-:R-:W-:-:S04]  /*38f00*/  @!P2 LOP3.LUT R7, R7, R6, RZ, 0x3c, !PT ;  /* 0x000000060707a212 */ /* 0x010fc800078e3cff */
[----:B------:R-:W-:-:S04]  /*38f10*/  @!P2 LOP3.LUT R6, R7, R6, RZ, 0x3c, !PT ;  /* 0x000000060706a212 */ /* 0x000fc800078e3cff */
[----:B------:R-:W-:-:S05]  /*38f20*/  @!P2 LOP3.LUT R7, R7, R6, RZ, 0x3c, !PT ;  /* 0x000000060707a212 */ /* 0x000fca00078e3cff */
[----:B------:R-:W3:Y:S01]  /*38f30*/  @!P2 LDG.E.U16 R52, desc[UR6][R6.64] ;  /* 0x000000060634a981 */ /* 0x000ee2000c1e1500 */
[----:B------:R-:W-:-:S03]  /*38f40*/  ISETP.GE.AND P1, PT, R2, R4, PT ;  /* 0x000000040200720c */ /* 0x000fc60003f26270 */
[----:B---3--:R0:W-:Y:S04]  /*38f50*/  STL [R1+0x7c], R52 ;  /* 0x00007c3401007387 */ /* 0x0081e80000100800 */
[----:B0-----:R-:W3:Y:S04]  /*38f60*/  LDL.LU R52, [R1+0x35b0] ;  /* 0x0035b00001347983 */ /* 0x001ee80000300800 */
[----:B------:R-:W4:Y:S04]  /*38f70*/  LDL R6, [R1+0x1b64] ;  /* 0x001b640001067983 */ /* 0x000f280000100800 */
[----:B------:R-:W4:Y:S01]  /*38f80*/  LDL R7, [R1+0x1b68] ;  /* 0x001b680001077983 */ /* 0x000f220000100800 */
[----:B--2---:R-:W-:-:S02]  /*38f90*/  PRMT R0, RZ, 0x7610, R0 ;  /* 0x00007610ff007816 */ /* 0x004fc40000000000 */
        /* <DEDUP_REMOVED lines=129> */
[----:B------:R-:W-:-:S02]  /*397b0*/  PRMT R61, RZ, 0x7610, R61 ;  /* 0x00007610ff3d7816 */ /* 0x000fc4000000003d */
[----:B----4-:R-:W-:-:S04]  /*397c0*/  @!P4 LOP3.LUT R7, R7, R6, RZ, 0x3c, !PT ;  /* 0x000000060707c212 */ /* 0x010fc800078e3cff */
[----:B------:R-:W-:-:S04]  /*397d0*/  @!P4 LOP3.LUT R6, R7, R6, RZ, 0x3c, !PT ;  /* 0x000000060706c212 */ /* 0x000fc800078e3cff */
[----:B------:R-:W-:-:S05]  /*397e0*/  @!P4 LOP3.LUT R7, R7, R6, RZ, 0x3c, !PT ;  /* 0x000000060707c212 */ /* 0x000fca00078e3cff */
[----:B------:R0:W4:Y:S04]  /*397f0*/  @!P4 LDG.E.U16 R61, desc[UR6][R6.64] ;  /* 0x00000006063dc981 */ /* 0x000128000c1e1500 */
[----:B------:R-:W0:Y:S04]  /*39800*/  LDL R6, [R1+0x17e4] ;  /* 0x0017e40001067983 */ /* 0x000e280000100800 */
[----:B------:R-:W0:Y:S01]  /*39810*/  LDL R7, [R1+0x17e8] ;  /* 0x0017e80001077983 */ /* 0x000e220000100800 */
[----:B------:R-:W-:Y:S02]  /*39820*/  ISETP.GE.AND P3, PT, R2, R4, PT ;  /* 0x000000040200720c */ /* 0x000fe40003f66270 */
[----:B------:R-:W-:-:S11]  /*39830*/  PRMT R60, RZ, 0x7610, R60 ;  /* 0x00007610ff3c7816 */ /* 0x000fd6000000003c */
[----:B0-----:R-:W-:-:S04]  /*39840*/  @!P3 LOP3.LUT R7, R7, R6, RZ, 0x3c, !PT ;  /* 0x000000060707b212 */ /* 0x001fc800078e3cff */
[----:B------:R-:W-:-:S04]  /*39850*/  @!P3 LOP3.LUT R6, R7, R6, RZ, 0x3c, !PT ;  /* 0x000000060706b212 */ /* 0x000fc800078e3cff */
[----:B------:R-:W-:Y:S01]  /*39860*/  @!P3 LOP3.LUT R7, R7, R6, RZ, 0x3c, !PT ;  /* 0x000000060707b212 */ /* 0x000fe200078e3cff */
[----:B----4-:R-:W-:Y:S04]  /*39870*/  STL [R1+0x3354], R61 ;  /* 0x0033543d01007387 */ /* 0x010fe80000100800 */
[----:B------:R0:W4:Y:S04]  /*39880*/  @!P3 LDG.E.U16 R60, desc[UR6][R6.64] ;  /* 0x00000006063cb981 */ /* 0x000128000c1e1500 */
[----:B------:R-:W0:Y:S04]  /*39890*/  LDL R6, [R1+0x1764] ;  /* 0x0017640001067983 */ /* 0x000e280000100800 */
[----:B------:R-:W0:Y:S01]  /*398a0*/  LDL R7, [R1+0x1768] ;  /* 0x0017680001077983 */ /* 0x000e220000100800 */
[----:B------:R-:W-:-:S02]  /*398b0*/  ISETP.GE.AND P2, PT, R2, R4, PT ;  /* 0x000000040200720c */ /* 0x000fc40003f46270 */
        /* <DEDUP_REMOVED lines=9> */
[----:B---3--:R-:W-:Y:S02]  /*39950*/  PRMT R52, RZ, 0x7610, R52 ;  /* 0x00007610ff347816 */ /* 0x008fe40000000034 */
[CC--:B------:R-:W-:Y:S02]  /*39960*/  ISETP.GE.AND P4, PT, R2.reuse, R4.reuse, PT ;  /* 0x000000040200720c */ /* 0x0c0fe40003f86270 */
[CC--:B------:R-:W-:Y:S02]  /*39970*/  ISETP.GE.AND P1, PT, R2.reuse, R4.reuse, PT ;  /* 0x000000040200720c */ /* 0x0c0fe40003f26270 */
[----:B------:R-:W-:-:S05]  /*39980*/  ISETP.GE.AND P6, PT, R2, R4, PT ;  /* 0x000000040200720c */ /* 0x000fca0003fc6270 */
[----:B0-----:R-:W-:-:S04]  /*39990*/  @!P5 LOP3.LUT R7, R7, R6, RZ, 0x3c, !PT ;  /* 0x000000060707d212 */ /* 0x001fc800078e3cff */
[----:B------:R-:W-:-:S04]  /*399a0*/  @!P5 LOP3.LUT R6, R7, R6, RZ, 0x3c, !PT ;  /* 0x000000060706d212 */ /* 0x000fc800078e3cff */
[----:B------:R-:W-:Y:S01]  /*399b0*/  @!P5 LOP3.LUT R7, R7, R6, RZ, 0x3c, !PT ;  /* 0x000000060707d212 */ /* 0x000fe200078e3cff */
[----:B----4-:R-:W-:Y:S04]  /*399c0*/  STL [R1+0x335c], R56 ;  /* 0x00335c3801007387 */ /* 0x010fe80000100800 */
[----:B------:R-:W3:Y:S04]  /*399d0*/  LDL.LU R2, [R1+0x3578] ;  /* 0x0035780001027983 */ /* 0x000ee80000300800 */
[----:B------:R0:W4:Y:S04]  /*399e0*/  @!P5 LDG.E.U16 R52, desc[UR6][R6.64] ;  /* 0x000000060634d981 */ /* 0x000128000c1e1500 */
[----:B------:R-:W0:Y:S04]  /*399f0*/  LDL R6, [R1+0x1664] ;  /* 0x0016640001067983 */ /* 0x000e280000100800 */
[----:B------:R-:W0:Y:S01]  /*39a00*/  LDL R7, [R1+0x1668] ;  /* 0x0016680001077983 */ /* 0x000e220000100800 */
[----:B------:R-:W-:-:S02]  /*39a10*/  PRMT R48, RZ, 0x7610, R48 ;  /* 0x00007610ff307816 */ /* 0x000fc40000000030 */
[----:B0-----:R-:W-:-:S04]  /*39a20*/  @!P4 LOP3.LUT R7, R7, R6, RZ, 0x3c, !PT ;  /* 0x000000060707c212 */ /* 0x001fc800078e3cff */
[----:B------:R-:W-:-:S04]  /*39a30*/  @!P4 LOP3.LUT R6, R7, R6, RZ, 0x3c, !PT ;  /* 0x000000060706c212 */ /* 0x000fc800078e3cff */
[----:B------:R-:W-:Y:S01]  /*39a40*/  @!P4 LOP3.LUT R7, R7, R6, RZ, 0x3c, !PT ;  /* 0x000000060707c212 */ /* 0x000fe200078e3cff */
[----:B----4-:R0:W-:Y:S04]  /*39a50*/  STL [R1+0x3360], R52 ;  /* 0x0033603401007387 */ /* 0x0101e80000100800 */
[----:B------:R1:W4:Y:S04]  /*39a60*/  @!P4 LDG.E.U16 R48, desc[UR6][R6.64] ;  /* 0x000000060630c981 */ /* 0x000328000c1e1500 */
[----:B------:R-:W1:Y:S04]  /*39a70*/  LDL R6, [R1+0x15e4] ;  /* 0x0015e40001067983 */ /* 0x000e680000100800 */
[----:B------:R-:W1:Y:S01]  /*39a80*/  LDL R7, [R1+0x15e8] ;  /* 0x0015e80001077983 */ /* 0x000e620000100800 */
[----:B------:R-:W-:-:S02]  /*39a90*/  PRMT R44, RZ, 0x7610, R44 ;  /* 0x00007610ff2c7816 */ /* 0x000fc4000000002c */
[----:B-1----:R-:W-:-:S04]  /*39aa0*/  @!P1 LOP3.LUT R7, R7, R6, RZ, 0x3c, !PT ;  /* 0x0000000607079212 */ /* 0x002fc800078e3cff */
[----:B------:R-:W-:-:S04]  /*39ab0*/  @!P1 LOP3.LUT R6, R7, R6, RZ, 0x3c, !PT ;  /* 0x0000000607069212 */ /* 0x000fc800078e3cff */
[----:B------:R-:W-:Y:S01]  /*39ac0*/  @!P1 LOP3.LUT R7, R7, R6, RZ, 0x3c, !PT ;  /* 0x0000000607079212 */ /* 0x000fe200078e3cff */
[----:B----4-:R-:W-:Y:S04]  /*39ad0*/  STL [R1+0x3364], R48 ;  /* 0x0033643001007387 */ /* 0x010fe80000100800 */
[----:B------:R1:W4:Y:S04]  /*39ae0*/  @!P1 LDG.E.U16 R44, desc[UR6][R6.64] ;  /* 0x00000006062c9981 */ /* 0x000328000c1e1500 */
[----:B------:R-:W1:Y:S04]  /*39af0*/  LDL R6, [R1+0x1564] ;  /* 0x0015640001067983 */ /* 0x000e680000100800 */
[----:B------:R-:W1:Y:S01]  /*39b00*/  LDL R7, [R1+0x1568] ;  /* 0x0015680001077983 */ /* 0x000e620000100800 */
[----:B------:R-:W-:-:S02]  /*39b10*/  PRMT R40, RZ, 0x7610, R40 ;  /* 0x00007610ff287816 */ /* 0x000fc40000000028 */
[----:B0-----:R-:W-:Y:S02]  /*39b20*/  LOP3.LUT R52, R31, 0x60, RZ, 0xfc, !PT ;  /* 0x000000601f347812 */ /* 0x001fe400078efcff */
[----:B-1----:R-:W-:-:S04]  /*39b30*/  @!P6 LOP3.LUT R7, R7, R6, RZ, 0x3c, !PT ;  /* 0x000000060707e212 */ /* 0x002fc800078e3cff */
        /* <DEDUP_REMOVED lines=78> */
[----:B---3--:R-:W-:-:S02]  /*3a020*/  PRMT R2, RZ, 0x7610, R2 ;  /* 0x00007610ff027816 */ /* 0x008fc40000000002 */
[----:B0-----:R-:W-:-:S04]  /*3a030*/  @!P0 LOP3.LUT R7, R7, R6, RZ, 0x3c, !PT ;  /* 0x0000000607078212 */ /* 0x001fc800078e3cff */
        /* <DEDUP_REMOVED lines=213> */
[CC--:B------:R-:W-:Y:S02]  /*3ad90*/  ISETP.GE.AND P2, PT, R30.reuse, R4.reuse, PT ;  /* 0x000000041e00720c */ /* 0x0c0fe40003f46270 */
[CC--:B------:R-:W-:Y:S02]  /*3ada0*/  ISETP.GE.AND P3, PT, R30.reuse, R4.reuse, PT ;  /* 0x000000041e00720c */ /* 0x0c0fe40003f66270 */
[----:B------:R-:W-:Y:S02]  /*3adb0*/  ISETP.GE.AND P6, PT, R30, R4, PT ;  /* 0x000000041e00720c */ /* 0x000fe40003fc6270 */
[----:B------:R-:W4:Y:S04]  /*3adc0*/  LDL.LU R30, [R1+0x3520] ;  /* 0x00352000011e7983 */ /* 0x000f280000300800 */
        /* <DEDUP_REMOVED lines=8> */
[----:B------:R-:W3:Y:S04]  /*3ae50*/  @!P2 LDG.E.U16 R2, desc[UR6][R6.64] ;  /* 0x000000060602a981 */ /* 0x000ee8000c1e1500 */
        /* <DEDUP_REMOVED lines=8> */
[----:B------:R-:W2:Y:S04]  /*3aee0*/  @!P3 LDG.E.U16 R0, desc[UR6][R6.64] ;  /* 0x000000060600b981 */ /* 0x000ea8000c1e1500 */
        /* <DEDUP_REMOVED lines=18> */
[----:B------:R0:W2:Y:S04]  /*3b010*/  @!P1 LDG.E.U16 R0, desc[UR6][R6.64] ;  /* 0x0000000606009981 */ /* 0x0000a8000c1e1500 */
[----:B------:R-:W0:Y:S04]  /*3b020*/  LDL R6, [R1+0x2f34] ;  /* 0x002f340001067983 */ /* 0x000e280000100800 */
[----:B------:R-:W0:Y:S01]  /*3b030*/  LDL R7, [R1+0x2f40] ;  /* 0x002f400001077983 */ /* 0x000e220000100800 */
[----:B------:R-:W-:Y:S02]  /*3b040*/  ISETP.GE.AND P4, PT, R52, R4, PT ;  /* 0x000000043400720c */ /* 0x000fe40003f86270 */
[----:B---3--:R-:W-:-:S11]  /*3b050*/  PRMT R2, RZ, 0x7610, R2 ;  /* 0x00007610ff027816 */ /* 0x008fd60000000002 */
[----:B0-----:R-:W-:-:S04]  /*3b060*/  @!P4 LOP3.LUT R7, R7, R6, RZ, 0x3c, !PT ;  /* 0x000000060707c212 */ /* 0x001fc800078e3cff */
[----:B------:R-:W-:-:S04]  /*3b070*/  @!P4 LOP3.LUT R6, R7, R6, RZ, 0x3c, !PT ;  /* 0x000000060706c212 */ /* 0x000fc800078e3cff */
[----:B------:R-:W-:-:S05]  /*3b080*/  @!P4 LOP3.LUT R7, R7, R6, RZ, 0x3c, !PT ;  /* 0x000000060707c212 */ /* 0x000fca00078e3cff */
[----:B------:R-:W3:Y:S04]  /*3b090*/  @!P4 LDG.E.U16 R2, desc[UR6][R6.64] ;  /* 0x000000060602c981 */ /* 0x000ee8000c1e1500 */
[----:B--2---:R-:W-:Y:S01]  /*3b0a0*/  STL [R1+0x2f7c], R0 ;  /* 0x002f7c0001007387 */ /* 0x004fe20000100800 */
[----:B------:R-:W-:-:S03]  /*3b0b0*/  ISETP.GE.AND P5, PT, R52, R4, PT ;  /* 0x000000043400720c */ /* 0x000fc60003fa6270 */
[----:B---3--:R0:W-:Y:S04]  /*3b0c0*/  STL [R1+0x700], R2 ;  /* 0x0007000201007387 */ /* 0x0081e80000100800 */
[----:B0-----:R-:W2:Y:S04]  /*3b0d0*/  LDL.LU R2, [R1+0x350c] ;  /* 0x00350c0001027983 */ /* 0x001ea80000300800 */
[----:B------:R-:W3:Y:S04]  /*3b0e0*/  LDL R6, [R1+0x2f14] ;  /* 0x002f140001067983 */ /* 0x000ee80000100800 */
[----:B------:R-:W3:Y:S01]  /*3b0f0*/  LDL R7, [R1+0x2f20] ;  /* 0x002f200001077983 */ /* 0x000ee20000100800 */
[----:B------:R-:W-:-:S02]  /*3b100*/  PRMT R30, RZ, 0x7610, R30 ;  /* 0x00007610ff1e7816 */ /* 0x000fc4000000001e */
[----:B---3--:R-:W-:-:S04]  /*3b110*/  @!P5 LOP3.LUT R7, R7, R6, RZ, 0x3c, !PT ;  /* 0x000000060707d212 */ /* 0x008fc800078e3cff */
        /* <DEDUP_REMOVED lines=223> */
[----:B---3--:R0:W-:Y:S04]  /*3bf10*/  STL [R1+0x6d0], R30 ;  /* 0x0006d01e01007387 */ /* 0x0081e80000100800 */
[----:B0-----:R-:W3:Y:S04]  /*3bf20*/  LDL.LU R30, [R1+0x34e0] ;  /* 0x0034e000011e7983 */ /* 0x001ee80000300800 */
[----:B------:R-:W4:Y:S04]  /*3bf30*/  LDL R6, [R1+0x2d94] ;  /* 0x002d940001067983 */ /* 0x000f280000100800 */
[----:B------:R-:W4:Y:S01]  /*3bf40*/  LDL R7, [R1+0x2da0] ;  /* 0x002da00001077983 */ /* 0x000f220000100800 */
[----:B------:R-:W-:-:S02]  /*3bf50*/  ISETP.GE.AND P5, PT, R52, R4, PT ;  /* 0x000000043400720c */ /* 0x000fc40003fa6270 */
        /* <DEDUP_REMOVED lines=689> */
[----:B------:R-:W4:Y:S02]  /*3ea70*/  LDL R7, [R1+0x1828] ;  /* 0x0018280001077983 */ /* 0x000f240000100800 */
[----:B----4-:R-:W-:-:S02]  /*3ea80*/  @!P1 LOP3.LUT R7, R7, R6, RZ, 0x3c, !PT ;  /* 0x0000000607079212 */ /* 0x010fc400078e3cff */
[----:B--2---:R-:W-:Y:S02]  /*3ea90*/  PRMT R2, RZ, 0x7610, R2 ;  /* 0x00007610ff027816 */ /* 0x004fe40000000002 */
        /* <DEDUP_REMOVED lines=23> */
[----:B------:R-:W-:-:S04]  /*3ec10*/  LOP3.LUT R54, R54, 0x1f, RZ, 0xc0, !PT ;  /* 0x0000001f36367812 */ /* 0x000fc800078ec0ff */
[----:B------:R-:W-:-:S04]  /*3ec20*/  LOP3.LUT R54, R54, 0x20, RZ, 0xfc, !PT ;  /* 0x0000002036367812 */ /* 0x000fc800078efcff */
[-C--:B------:R-:W-:Y:S02]  /*3ec30*/  ISETP.GE.AND P2, PT, R54, R4.reuse, PT ;  /* 0x000000043600720c */ /* 0x080fe40003f46270 */
[----:B------:R-:W4:Y:S04]  /*3ec40*/  LDL.LU R54, [R1+0x33c0] ;  /* 0x0033c00001367983 */ /* 0x000f280000300800 */
[----:B--2---:R0:W-:Y:S04]  /*3ec50*/  STL [R1+0x440], R2 ;  /* 0x0004400201007387 */ /* 0x0041e80000100800 */
[----:B0-----:R-:W2:Y:S04]  /*3ec60*/  LDL.LU R2, [R1+0x33bc] ;  /* 0x0033bc0001027983 */ /* 0x001ea80000300800 */
[----:B------:R-:W4:Y:S04]  /*3ec70*/  LDL R6, [R1+0x18a4] ;  /* 0x0018a40001067983 */ /* 0x000f280000100800 */
[----:B------:R-:W4:Y:S01]  /*3ec80*/  LDL R7, [R1+0x18a8] ;  /* 0x0018a80001077983 */ /* 0x000f220000100800 */
[----:B------:R-:W-:-:S02]  /*3ec90*/  ISETP.GE.AND P3, PT, R52, R4, PT ;  /* 0x000000043400720c */ /* 0x000fc40003f66270 */
[----:B---3--:R-:W-:-:S11]  /*3eca0*/  PRMT R30, RZ, 0x7610, R30 ;  /* 0x00007610ff1e7816 */ /* 0x008fd6000000001e */
        /* <DEDUP_REMOVED lines=61> */
[----:B--2---:R-:W-:Y:S02]  /*3f080*/  PRMT R2, RZ, 0x7610, R2 ;  /* 0x00007610ff027816 */ /* 0x004fe40000000002 */
[----:B0-----:R-:W-:-:S04]  /*3f090*/  @!P2 LOP3.LUT R7, R7, R6, RZ, 0x3c, !PT ;  /* 0x000000060707a212 */ /* 0x001fc800078e3cff */
[----:B------:R-:W-:-:S04]  /*3f0a0*/  @!P2 LOP3.LUT R6, R7, R6, RZ, 0x3c, !PT ;  /* 0x000000060706a212 */ /* 0x000fc800078e3cff */
[----:B------:R-:W-:-:S05]  /*3f0b0*/  @!P2 LOP3.LUT R7, R7, R6, RZ, 0x3c, !PT ;  /* 0x000000060707a212 */ /* 0x000fca00078e3cff */
[----:B------:R-:W2:Y:S04]  /*3f0c0*/  @!P2 LDG.E.U16 R2, desc[UR6][R6.64] ;  /* 0x000000060602a981 */ /* 0x000ea8000c1e1500 */
[----:B----4-:R0:W-:Y:S04]  /*3f0d0*/  STL [R1+0x50], R61 ;  /* 0x0000503d01007387 */ /* 0x0101e80000100800 */
[----:B0-----:R-:W4:Y:S04]  /*3f0e0*/  LDL R61, [R1+0x1980] ;  /* 0x00198000013d7983 */ /* 0x001f280000100800 */
        /* <DEDUP_REMOVED lines=38> */
[----:B------:R-:W3:Y:S01]  /*3f350*/  LDL R7, [R1+0x197c] ;  /* 0x00197c0001077983 */ /* 0x000ee20000100800 */
[----:B------:R-:W-:Y:S01]  /*3f360*/  PRMT R60, RZ, 0x7610, R60 ;  /* 0x00007610ff3c7816 */ /* 0x000fe2000000003c */
[----:B------:R-:W-:-:S02]  /*3f370*/  @!P0 IMAD.MOV.U32 R6, RZ, RZ, R61 ;  /* 0x000000ffff068224 */ /* 0x000fc400078e003d */
[----:B------:R-:W4:Y:S04]  /*3f380*/  LDL R61, [R1+0x1874] ;  /* 0x00187400013d7983 */ /* 0x000f280000100800 */
[----:B---3--:R0:W3:Y:S04]  /*3f390*/  @!P0 LDG.E.U16 R60, desc[UR6][R6.64] ;  /* 0x00000006063c8981 */ /* 0x0080e8000c1e1500 */
[----:B------:R-:W0:Y:S04]  /*3f3a0*/  LDL R6, [R1+0x1974] ;  /* 0x0019740001067983 */ /* 0x000e280000100800 */
[----:B------:R-:W0:Y:S01]  /*3f3b0*/  LDL R7, [R1+0x1978] ;  /* 0x0019780001077983 */ /* 0x000e220000100800 */
[----:B--2---:R-:W-:-:S02]  /*3f3c0*/  PRMT R2, RZ, 0x7610, R2 ;  /* 0x00007610ff027816 */ /* 0x004fc40000000002 */
[----:B0-----:R-:W-:-:S04]  /*3f3d0*/  @!P2 LOP3.LUT R7, R7, R6, RZ, 0x3c, !PT ;  /* 0x000000060707a212 */ /* 0x001fc800078e3cff */
[----:B------:R-:W-:-:S04]  /*3f3e0*/  @!P2 LOP3.LUT R6, R7, R6, RZ, 0x3c, !PT ;  /* 0x000000060706a212 */ /* 0x000fc800078e3cff */
[----:B------:R-:W-:-:S05]  /*3f3f0*/  @!P2 LOP3.LUT R7, R7, R6, RZ, 0x3c, !PT ;  /* 0x000000060707a212 */ /* 0x000fca00078e3cff */
[----:B------:R-:W2:Y:S04]  /*3f400*/  @!P2 LDG.E.U16 R2, desc[UR6][R6.64] ;  /* 0x000000060602a981 */ /* 0x000ea8000c1e1500 */
[----:B---3--:R0:W-:Y:S04]  /*3f410*/  STL [R1+0x34], R60 ;  /* 0x0000343c01007387 */ /* 0x0081e80000100800 */
[----:B0-----:R-:W3:Y:S04]  /*3f420*/  LDL R60, [R1+0x1878] ;  /* 0x00187800013c7983 */ /* 0x001ee80000100800 */
        /* <DEDUP_REMOVED lines=9> */
[----:B------:R-:W3:Y:S01]  /*3f4c0*/  LDL R7, [R1+0x18f4] ;  /* 0x0018f40001077983 */ /* 0x000ee20000100800 */
[----:B------:R-:W-:Y:S01]  /*3f4d0*/  PRMT R32, RZ, 0x7610, R32 ;  /* 0x00007610ff207816 */ /* 0x000fe20000000020 */
[----:B0-----:R-:W-:Y:S02]  /*3f4e0*/  @!P2 IMAD.MOV.U32 R6, RZ, RZ, R56 ;  /* 0x000000ffff06a224 */ /* 0x001fe400078e0038 */
[----:B----4-:R0:W-:Y:S01]  /*3f4f0*/  STL [R1+0x24], R26 ;  /* 0x0000241a01007387 */ /* 0x0101e20000100800 */
[----:B--2---:R-:W-:Y:S02]  /*3f500*/  PRMT R2, RZ, 0x7610, R2 ;  /* 0x00007610ff027816 */ /* 0x004fe40000000002 */
[----:B------:R-:W-:Y:S01]  /*3f510*/  PRMT R30, RZ, 0x7610, R30 ;  /* 0x00007610ff1e7816 */ /* 0x000fe2000000001e */
[----:B------:R-:W2:Y:S04]  /*3f520*/  LDL R56, [R1+0x17f4] ;  /* 0x0017f40001387983 */ /* 0x000ea80000100800 */
[----:B---3--:R1:W3:Y:S04]  /*3f530*/  @!P2 LDG.E.U16 R32, desc[UR6][R6.64] ;  /* 0x000000060620a981 */ /* 0x0082e8000c1e1500 */
[----:B0-----:R-:W4:Y:S04]  /*3f540*/  LDL R26, [R1+0x1800] ;  /* 0x00180000011a7983 */ /* 0x001f280000100800 */
[----:B------:R-:W1:Y:S04]  /*3f550*/  LDL R6, [R1+0x187c] ;  /* 0x00187c0001067983 */ /* 0x000e680000100800 */
[----:B------:R-:W1:Y:S02]  /*3f560*/  LDL R7, [R1+0x1880] ;  /* 0x0018800001077983 */ /* 0x000e640000100800 */
[----:B-1----:R-:W-:-:S04]  /*3f570*/  @!P0 LOP3.LUT R7, R7, R6, RZ, 0x3c, !PT ;  /* 0x0000000607078212 */ /* 0x002fc800078e3cff */
[----:B------:R-:W-:-:S04]  /*3f580*/  @!P0 LOP3.LUT R6, R7, R6, RZ, 0x3c, !PT ;  /* 0x0000000607068212 */ /* 0x000fc800078e3cff */
[----:B------:R-:W-:-:S05]  /*3f590*/  @!P0 LOP3.LUT R7, R7, R6, RZ, 0x3c, !PT ;  /* 0x0000000607078212 */ /* 0x000fca00078e3cff */
[----:B------:R0:W2:Y:S04]  /*3f5a0*/  @!P0 LDG.E.U16 R2, desc[UR6][R6.64] ;  /* 0x0000000606028981 */ /* 0x0000a8000c1e1500 */
[----:B---3--:R1:W-:Y:S01]  /*3f5b0*/  STL [R1+0x20], R32 ;  /* 0x0000202001007387 */ /* 0x0083e20000100800 */
[----:B0-----:R-:W-:Y:S02]  /*3f5c0*/  @!P2 IMAD.MOV.U32 R6, RZ, RZ, R60 ;  /* 0x000000ffff06a224 */ /* 0x001fe400078e003c */
[----:B------:R-:W-:Y:S01]  /*3f5d0*/  @!P2 IMAD.MOV.U32 R7, RZ, RZ, R61 ;  /* 0x000000ffff07a224 */ /* 0x000fe200078e003d */
[----:B-1----:R-:W3:Y:S04]  /*3f5e0*/  LDL R32, [R1+0x17f8] ;  /* 0x0017f80001207983 */ /* 0x002ee80000100800 */
[----:B------:R0:W3:Y:S04]  /*3f5f0*/  @!P2 LDG.E.U16 R30, desc[UR6][R6.64] ;  /* 0x00000006061ea981 */ /* 0x0000e8000c1e1500 */
[----:B--2---:R1:W-:Y:S04]  /*3f600*/  STL [R1+0x14], R2 ;  /* 0x0000140201007387 */ /* 0x0043e80000100800 */
[----:B-1----:R-:W2:Y:S04]  /*3f610*/  LDL.LU R2, [R1+0x338c] ;  /* 0x00338c0001027983 */ /* 0x002ea80000300800 */
[----:B------:R-:W3:Y:S01]  /*3f620*/  LDL R7, [R1+0x17fc] ;  /* 0x0017fc0001077983 */ /* 0x000ee20000100800 */
[----:B0-----:R-:W-:-:S02]  /*3f630*/  LOP3.LUT R6, R31, 0x40, RZ, 0xfc, !PT ;  /* 0x000000401f067812 */ /* 0x001fc400078efcff */
[----:B------:R-:W-:Y:S01]  /*3f640*/  PRMT R25, RZ, 0x7610, R25 ;  /* 0x00007610ff197816 */ /* 0x000fe20000000019 */
[----:B------:R-:W2:Y:S04]  /*3f650*/  LDL R61, [R1+0x177c] ;  /* 0x00177c00013d7983 */ /* 0x000ea80000100800 */
[----:B------:R-:W2:Y:S01]  /*3f660*/  LDL R60, [R1+0x1780] ;  /* 0x00178000013c7983 */ /* 0x000ea20000100800 */
[----:B------:R-:W-:Y:S01]  /*3f670*/  ISETP.GE.AND P1, PT, R6, R4, PT ;  /* 0x000000040600720c */ /* 0x000fe20003f26270 */
[----:B----4-:R-:W-:Y:S01]  /*3f680*/  @!P0 IMAD.MOV.U32 R6, RZ, RZ, R26 ;  /* 0x000000ffff068224 */ /* 0x010fe200078e001a */
[----:B------:R-:W-:Y:S01]  /*3f690*/  PRMT R0, RZ, 0x7610, R0 ;  /* 0x00007610ff007816 */ /* 0x000fe20000000000 */
[----:B------:R-:W4:Y:S04]  /*3f6a0*/  LDL R31, [R1+0x1774] ;  /* 0x00177400011f7983 */ /* 0x000f280000100800 */
[----:B---3--:R0:W3:Y:S04]  /*3f6b0*/  @!P0 LDG.E.U16 R25, desc[UR6][R6.64] ;  /* 0x0000000606198981 */ /* 0x0080e8000c1e1500 */
[----:B------:R1:W-:Y:S01]  /*3f6c0*/  STL [R1+0x10], R30 ;  /* 0x0000101e01007387 */ /* 0x0003e20000100800 */
[----:B------:R-:W-:-:S03]  /*3f6d0*/  PRMT R59, RZ, 0x7610, R59 ;  /* 0x00007610ff3b7816 */ /* 0x000fc6000000003b */
[----:B------:R-:W4:Y:S01]  /*3f6e0*/  LDL R26, [R1+0x176c] ;  /* 0x00176c00011a7983 */ /* 0x000f220000100800 */
[----:B0-----:R-:W-:Y:S02]  /*3f6f0*/  @!P2 IMAD.MOV.U32 R6, RZ, RZ, R32 ;  /* 0x000000ffff06a224 */ /* 0x001fe400078e0020 */
[----:B------:R-:W-:Y:S01]  /*3f700*/  @!P2 IMAD.MOV.U32 R7, RZ, RZ, R56 ;  /* 0x000000ffff07a224 */ /* 0x000fe200078e0038 */
[----:B-1----:R-:W4:Y:S04]  /*3f710*/  LDL R30, [R1+0x1778] ;  /* 0x00177800011e7983 */ /* 0x002f280000100800 */
[----:B------:R2:W4:Y:S02]  /*3f720*/  @!P2 LDG.E.U16 R0, desc[UR6][R6.64] ;  /* 0x000000060600a981 */ /* 0x000524000c1e1500 */
[----:B--2---:R-:W-:-:S02]  /*3f730*/  @!P0 IMAD.MOV.U32 R6, RZ, RZ, R60 ;  /* 0x000000ffff068224 */ /* 0x004fc400078e003c */
[----:B------:R-:W-:-:S05]  /*3f740*/  @!P0 IMAD.MOV.U32 R7, RZ, RZ, R61 ;  /* 0x000000ffff078224 */ /* 0x000fca00078e003d */
[----:B------:R4:W2:Y:S04]  /*3f750*/  @!P0 LDG.E.U16 R59, desc[UR6][R6.64] ;  /* 0x00000006063b8981 */ /* 0x0008a8000c1e1500 */
[----:B---3--:R0:W-:Y:S04]  /*3f760*/  STL [R1+0x4], R25 ;  /* 0x0000041901007387 */ /* 0x0081e80000100800 */
[----:B------:R-:W3:Y:S04]  /*3f770*/  LDL R56, [R1+0x16fc] ;  /* 0x0016fc0001387983 */ /* 0x000ee80000100800 */
[----:B------:R-:W3:Y:S04]  /*3f780*/  LDL R32, [R1+0x1700] ;  /* 0x0017000001207983 */ /* 0x000ee80000100800 */
[----:B0-----:R-:W3:Y:S01]  /*3f790*/  LDL R25, [R1+0x1770] ;  /* 0x0017700001197983 */ /* 0x001ee20000100800 */
[----:B------:R-:W-:Y:S01]  /*3f7a0*/  PRMT R58, RZ, 0x7610, R58 ;  /* 0x00007610ff3a7816 */ /* 0x000fe2000000003a */
[----:B----4-:R-:W-:-:S02]  /*3f7b0*/  @!P2 IMAD.MOV.U32 R6, RZ, RZ, R30 ;  /* 0x000000ffff06a224 */ /* 0x010fc400078e001e */
[----:B------:R-:W-:Y:S01]  /*3f7c0*/  @!P2 IMAD.MOV.U32 R7, RZ, RZ, R31 ;  /* 0x000000ffff07a224 */ /* 0x000fe200078e001f */
[----:B------:R-:W-:Y:S01]  /*3f7d0*/  PRMT R57, RZ, 0x7610, R57 ;  /* 0x00007610ff397816 */ /* 0x000fe20000000039 */
[----:B------:R-:W-:Y:S04]  /*3f7e0*/  STL [R1+0x3314], R0 ;  /* 0x0033140001007387 */ /* 0x000fe80000100800 */
[----:B------:R0:W4:Y:S02]  /*3f7f0*/  @!P2 LDG.E.U16 R58, desc[UR6][R6.64] ;  /* 0x00000006063aa981 */ /* 0x000124000c1e1500 */
[----:B0-----:R-:W-:Y:S02]  /*3f800*/  @!P1 IMAD.MOV.U32 R7, RZ, RZ, R26 ;  /* 0x000000ffff079224 */ /* 0x001fe400078e001a */
[----:B--2---:R0:W-:Y:S04]  /*3f810*/  STL [R1+0x3318], R59 ;  /* 0x0033183b01007387 */ /* 0x0041e80000100800 */
[----:B------:R-:W2:Y:S04]  /*3f820*/  LDL R31, [R1+0x16f4] ;  /* 0x0016f400011f7983 */ /* 0x000ea80000100800 */
[----:B------:R-:W2:Y:S01]  /*3f830*/  LDL R30, [R1+0x16f8] ;  /* 0x0016f800011e7983 */ /* 0x000ea20000100800 */
[----:B------:R-:W-:Y:S01]  /*3f840*/  PRMT R55, RZ, 0x7610, R55 ;  /* 0x00007610ff377816 */ /* 0x000fe20000000037 */
[----:B---3--:R-:W-:-:S05]  /*3f850*/  @!P1 IMAD.MOV.U32 R6, RZ, RZ, R25 ;  /* 0x000000ffff069224 */ /* 0x008fca00078e0019 */
[----:B------:R1:W3:Y:S02]  /*3f860*/  @!P1 LDG.E.U16 R57, desc[UR6][R6.64] ;  /* 0x0000000606399981 */ /* 0x0002e4000c1e1500 */
[----:B-1----:R-:W-:Y:S02]  /*3f870*/  @!P0 IMAD.MOV.U32 R6, RZ, RZ, R32 ;  /* 0x000000ffff068224 */ /* 0x002fe400078e0020 */
[----:B------:R-:W-:-:S05]  /*3f880*/  @!P0 IMAD.MOV.U32 R7, RZ, RZ, R56 ;  /* 0x000000ffff078224 */ /* 0x000fca00078e0038 */
[----:B------:R2:W3:Y:S04]  /*3f890*/  @!P0 LDG.E.U16 R55, desc[UR6][R6.64] ;  /* 0x0000000606378981 */ /* 0x0004e8000c1e1500 */
[----:B----4-:R-:W-:Y:S04]  /*3f8a0*/  STL [R1+0x331c], R58 ;  /* 0x00331c3a01007387 */ /* 0x010fe80000100800 */
[----:B------:R-:W4:Y:S04]  /*3f8b0*/  LDL R26, [R1+0x16ec] ;  /* 0x0016ec00011a7983 */ /* 0x000f280000100800 */
[----:B------:R-:W4:Y:S01]  /*3f8c0*/  LDL R25, [R1+0x16f0] ;  /* 0x0016f00001197983 */ /* 0x000f220000100800 */
[----:B------:R-:W-:Y:S01]  /*3f8d0*/  PRMT R54, RZ, 0x7610, R54 ;  /* 0x00007610ff367816 */ /* 0x000fe20000000036 */
[----:B--2---:R-:W-:-:S02]  /*3f8e0*/  @!P2 IMAD.MOV.U32 R6, RZ, RZ, R30 ;  /* 0x000000ffff06a224 */ /* 0x004fc400078e001e */
[----:B------:R-:W-:-:S05]  /*3f8f0*/  @!P2 IMAD.MOV.U32 R7, RZ, RZ, R31 ;  /* 0x000000ffff07a224 */ /* 0x000fca00078e001f */
[----:B------:R4:W2:Y:S04]  /*3f900*/  @!P2 LDG.E.U16 R54, desc[UR6][R6.64] ;  /* 0x000000060636a981 */ /* 0x0008a8000c1e1500 */
[----:B---3--:R1:W-:Y:S04]  /*3f910*/  STL [R1+0x3320], R57 ;  /* 0x0033203901007387 */ /* 0x0083e80000100800 */
[----:B0-----:R-:W3:Y:S04]  /*3f920*/  LDL R59, [R1+0x167c] ;  /* 0x00167c00013b7983 */ /* 0x001ee80000100800 */
[----:B------:R-:W3:Y:S04]  /*3f930*/  LDL R56, [R1+0x1674] ;  /* 0x0016740001387983 */ /* 0x000ee80000100800 */
[----:B------:R-:W3:Y:S04]  /*3f940*/  LDL R32, [R1+0x1678] ;  /* 0x0016780001207983 */ /* 0x000ee80000100800 */
[----:B-1----:R-:W3:Y:S04]  /*3f950*/  LDL R57, [R1+0x1680] ;  /* 0x0016800001397983 */ /* 0x002ee80000100800 */
[----:B------:R-:W-:Y:S04]  /*3f960*/  STL [R1+0x3324], R55 ;  /* 0x0033243701007387 */ /* 0x000fe80000100800 */
[----:B------:R-:W3:Y:S04]  /*3f970*/  LDL R31, [R1+0x166c] ;  /* 0x00166c00011f7983 */ /* 0x000ee80000100800 */
[----:B------:R-:W3:Y:S01]  /*3f980*/  LDL R30, [R1+0x1670] ;  /* 0x00167000011e7983 */ /* 0x000ee20000100800 */
[----:B------:R-:W-:Y:S01]  /*3f990*/  PRMT R53, RZ, 0x7610, R53 ;  /* 0x00007610ff357816 */ /* 0x000fe20000000035 */
[----:B----4-:R-:W-:-:S02]  /*3f9a0*/  @!P1 IMAD.MOV.U32 R6, RZ, RZ, R25 ;  /* 0x000000ffff069224 */ /* 0x010fc400078e0019 */
[----:B------:R-:W-:Y:S01]  /*3f9b0*/  @!P1 IMAD.MOV.U32 R7, RZ, RZ, R26 ;  /* 0x000000ffff079224 */ /* 0x000fe200078e001a */
[----:B------:R-:W-:-:S04]  /*3f9c0*/  PRMT R51, RZ, 0x7610, R51 ;  /* 0x00007610ff337816 */ /* 0x000fc80000000033 */
[----:B------:R3:W4:Y:S04]  /*3f9d0*/  @!P1 LDG.E.U16 R53, desc[UR6][R6.64] ;  /* 0x0000000606359981 */ /* 0x000728000c1e1500 */
[----:B--2---:R-:W-:Y:S04]  /*3f9e0*/  STL [R1+0x3328], R54 ;  /* 0x0033283601007387 */ /* 0x004fe80000100800 */
[----:B------:R-:W2:Y:S04]  /*3f9f0*/  LDL R26, [R1+0x15fc] ;  /* 0x0015fc00011a7983 */ /* 0x000ea80000100800 */
[----:B------:R-:W2:Y:S01]  /*3fa00*/  LDL R25, [R1+0x1600] ;  /* 0x0016000001197983 */ /* 0x000ea20000100800 */
[----:B------:R-:W-:-:S02]  /*3fa10*/  PRMT R50, RZ, 0x7610, R50 ;  /* 0x00007610ff327816 */ /* 0x000fc40000000032 */
[----:B------:R-:W-:Y:S01]  /*3fa20*/  PRMT R49, RZ, 0x7610, R49 ;  /* 0x00007610ff317816 */ /* 0x000fe20000000031 */
[----:B---3--:R-:W-:Y:S02]  /*3fa30*/  @!P0 IMAD.MOV.U32 R7, RZ, RZ, R59 ;  /* 0x000000ffff078224 */ /* 0x008fe400078e003b */
[----:B------:R-:W-:-:S05]  /*3fa40*/  @!P0 IMAD.MOV.U32 R6, RZ, RZ, R57 ;  /* 0x000000ffff068224 */ /* 0x000fca00078e0039 */
[----:B------:R0:W3:Y:S02]  /*3fa50*/  @!P0 LDG.E.U16 R51, desc[UR6][R6.64] ;  /* 0x0000000606338981 */ /* 0x0000e4000c1e1500 */
[----:B0-----:R-:W-:Y:S02]  /*3fa60*/  @!P2 IMAD.MOV.U32 R6, RZ, RZ, R32 ;  /* 0x000000ffff06a224 */ /* 0x001fe400078e0020 */
[----:B------:R-:W-:-:S05]  /*3fa70*/  @!P2 IMAD.MOV.U32 R7, RZ, RZ, R56 ;  /* 0x000000ffff07a224 */ /* 0x000fca00078e0038 */
[----:B------:R0:W3:Y:S02]  /*3fa80*/  @!P2 LDG.E.U16 R50, desc[UR6][R6.64] ;  /* 0x000000060632a981 */ /* 0x0000e4000c1e1500 */
[----:B0-----:R-:W-:Y:S02]  /*3fa90*/  @!P1 IMAD.MOV.U32 R6, RZ, RZ, R30 ;  /* 0x000000ffff069224 */ /* 0x001fe400078e001e */
[----:B------:R-:W-:-:S05]  /*3faa0*/  @!P1 IMAD.MOV.U32 R7, RZ, RZ, R31 ;  /* 0x000000ffff079224 */ /* 0x000fca00078e001f */
[----:B------:R2:W3:Y:S01]  /*3fab0*/  @!P1 LDG.E.U16 R49, desc[UR6][R6.64] ;  /* 0x0000000606319981 */ /* 0x0004e2000c1e1500 */
[----:B------:R-:W-:-:S03]  /*3fac0*/  PRMT R47, RZ, 0x7610, R47 ;  /* 0x00007610ff2f7816 */ /* 0x000fc6000000002f */
[----:B----4-:R-:W-:Y:S01]  /*3fad0*/  STL [R1+0x332c], R53 ;  /* 0x00332c3501007387 */ /* 0x010fe20000100800 */
[----:B--2---:R-:W-:Y:S02]  /*3fae0*/  @!P0 IMAD.MOV.U32 R6, RZ, RZ, R25 ;  /* 0x000000ffff068224 */ /* 0x004fe400078e0019 */
[----:B------:R-:W-:-:S05]  /*3faf0*/  @!P0 IMAD.MOV.U32 R7, RZ, RZ, R26 ;  /* 0x000000ffff078224 */ /* 0x000fca00078e001a */
[----:B------:R-:W2:Y:S04]  /*3fb00*/  @!P0 LDG.E.U16 R47, desc[UR6][R6.64] ;  /* 0x00000006062f8981 */ /* 0x000ea8000c1e1500 */
[----:B---3--:R0:W-:Y:S04]  /*3fb10*/  STL [R1+0x3330], R51 ;  /* 0x0033303301007387 */ /* 0x0081e80000100800 */
[----:B------:R-:W3:Y:S04]  /*3fb20*/  LDL R32, [R1+0x15f8] ;  /* 0x0015f80001207983 */ /* 0x000ee80000100800 */
[----:B0-----:R-:W4:Y:S04]  /*3fb30*/  LDL R51, [R1+0x15f4] ;  /* 0x0015f40001337983 */ /* 0x001f280000100800 */
[----:B------:R-:W-:Y:S04]  /*3fb40*/  STL [R1+0x3334], R50 ;  /* 0x0033343201007387 */ /* 0x000fe80000100800 */
[----:B------:R-:W4:Y:S04]  /*3fb50*/  LDL R31, [R1+0x15ec] ;  /* 0x0015ec00011f7983 */ /* 0x000f280000100800 */
[----:B------:R-:W4:Y:S04]  /*3fb60*/  LDL R30, [R1+0x15f0] ;  /* 0x0015f000011e7983 */ /* 0x000f280000100800 */
[----:B------:R-:W-:Y:S04]  /*3fb70*/  STL [R1+0x3338], R49 ;  /* 0x0033383101007387 */ /* 0x000fe80000100800 */
[----:B------:R-:W4:Y:S04]  /*3fb80*/  LDL R56, [R1+0x157c] ;  /* 0x00157c0001387983 */ /* 0x000f280000100800 */
[----:B------:R-:W4:Y:S04]  /*3fb90*/  LDL R53, [R1+0x1580] ;  /* 0x0015800001357983 */ /* 0x000f280000100800 */
[----:B------:R-:W4:Y:S04]  /*3fba0*/  LDL R26, [R1+0x1574] ;  /* 0x00157400011a7983 */ /* 0x000f280000100800 */
[----:B------:R-:W4:Y:S01]  /*3fbb0*/  LDL R25, [R1+0x1578] ;  /* 0x0015780001197983 */ /* 0x000f220000100800 */
[----:B------:R-:W-:-:S03]  /*3fbc0*/  PRMT R46, RZ, 0x7610, R46 ;  /* 0x00007610ff2e7816 */ /* 0x000fc6000000002e */
[----:B--2---:R-:W-:Y:S01]  /*3fbd0*/  STL [R1+0x333c], R47 ;  /* 0x00333c2f01007387 */ /* 0x004fe20000100800 */
[----:B------:R-:W-:Y:S02]  /*3fbe0*/  PRMT R45, RZ, 0x7610, R45 ;  /* 0x00007610ff2d7816 */ /* 0x000fe4000000002d */
[----:B------:R-:W-:Y:S01]  /*3fbf0*/  PRMT R43, RZ, 0x7610, R43 ;  /* 0x00007610ff2b7816 */ /* 0x000fe2000000002b */
[----:B---3--:R-:W-:Y:S02]  /*3fc00*/  @!P2 IMAD.MOV.U32 R6, RZ, RZ, R32 ;  /* 0x000000ffff06a224 */ /* 0x008fe400078e0020 */
[----:B------:R-:W2:Y:S01]  /*3fc10*/  LDL R32, [R1+0x1570] ;  /* 0x0015700001207983 */ /* 0x000ea20000100800 */
[----:B----4-:R-:W-:-:S03]  /*3fc20*/  @!P2 IMAD.MOV.U32 R7, RZ, RZ, R51 ;  /* 0x000000ffff07a224 */ /* 0x010fc600078e0033 */
[----:B------:R-:W3:Y:S04]  /*3fc30*/  LDL R51, [R1+0x156c] ;  /* 0x00156c0001337983 */ /* 0x000ee80000100800 */
[----:B------:R0:W4:Y:S02]  /*3fc40*/  @!P2 LDG.E.U16 R46, desc[UR6][R6.64] ;  /* 0x00000006062ea981 */ /* 0x000124000c1e1500 */
[----:B0-----:R-:W-:Y:S02]  /*3fc50*/  @!P1 IMAD.MOV.U32 R6, RZ, RZ, R30 ;  /* 0x000000ffff069224 */ /* 0x001fe400078e001e */
[----:B------:R-:W-:-:S05]  /*3fc60*/  @!P1 IMAD.MOV.U32 R7, RZ, RZ, R31 ;  /* 0x000000ffff079224 */ /* 0x000fca00078e001f */
[----:B------:R0:W4:Y:S02]  /*3fc70*/  @!P1 LDG.E.U16 R45, desc[UR6][R6.64] ;  /* 0x00000006062d9981 */ /* 0x000124000c1e1500 */
[----:B0-----:R-:W-:Y:S02]  /*3fc80*/  @!P0 IMAD.MOV.U32 R6, RZ, RZ, R53 ;  /* 0x000000ffff068224 */ /* 0x001fe400078e0035 */
[----:B------:R-:W-:-:S05]  /*3fc90*/  @!P0 IMAD.MOV.U32 R7, RZ, RZ, R56 ;  /* 0x000000ffff078224 */ /* 0x000fca00078e0038 */
[----:B------:R0:W4:Y:S01]  /*3fca0*/  @!P0 LDG.E.U16 R43, desc[UR6][R6.64] ;  /* 0x00000006062b8981 */ /* 0x000122000c1e1500 */
[----:B------:R-:W-:Y:S02]  /*3fcb0*/  PRMT R42, RZ, 0x7610, R42 ;  /* 0x00007610ff2a7816 */ /* 0x000fe4000000002a */
[----:B------:R-:W-:Y:S01]  /*3fcc0*/  PRMT R41, RZ, 0x7610, R41 ;  /* 0x00007610ff297816 */ /* 0x000fe20000000029 */
[----:B0-----:R-:W-:Y:S02]  /*3fcd0*/  @!P2 IMAD.MOV.U32 R6, RZ, RZ, R25 ;  /* 0x000000ffff06a224 */ /* 0x001fe400078e0019 */
[----:B------:R-:W-:-:S05]  /*3fce0*/  @!P2 IMAD.MOV.U32 R7, RZ, RZ, R26 ;  /* 0x000000ffff07a224 */ /* 0x000fca00078e001a */
[----:B------:R2:W4:Y:S02]  /*3fcf0*/  @!P2 LDG.E.U16 R42, desc[UR6][R6.64] ;  /* 0x00000006062aa981 */ /* 0x000524000c1e1500 */
[----:B--2---:R-:W-:Y:S02]  /*3fd00*/  @!P1 IMAD.MOV.U32 R6, RZ, RZ, R32 ;  /* 0x000000ffff069224 */ /* 0x004fe400078e0020 */
[----:B---3--:R-:W-:-:S05]  /*3fd10*/  @!P1 IMAD.MOV.U32 R7, RZ, RZ, R51 ;  /* 0x000000ffff079224 */ /* 0x008fca00078e0033 */
[----:B------:R-:W2:Y:S04]  /*3fd20*/  @!P1 LDG.E.U16 R41, desc[UR6][R6.64] ;  /* 0x0000000606299981 */ /* 0x000ea8000c1e1500 */
[----:B----4-:R-:W-:Y:S04]  /*3fd30*/  STL [R1+0x3340], R46 ;  /* 0x0033402e01007387 */ /* 0x010fe80000100800 */
[----:B------:R-:W3:Y:S04]  /*3fd40*/  LDL R31, [R1+0x14fc] ;  /* 0x0014fc00011f7983 */ /* 0x000ee80000100800 */
[----:B------:R-:W4:Y:S04]  /*3fd50*/  LDL R30, [R1+0x1500] ;  /* 0x00150000011e7983 */ /* 0x000f280000100800 */
[----:B------:R-:W-:Y:S04]  /*3fd60*/  STL [R1+0x3344], R45 ;  /* 0x0033442d01007387 */ /* 0x000fe80000100800 */
[----:B------:R-:W-:Y:S04]  /*3fd70*/  STL [R1+0x3348], R43 ;  /* 0x0033482b01007387 */ /* 0x000fe80000100800 */
[----:B------:R-:W3:Y:S04]  /*3fd80*/  LDL R26, [R1+0x14f4] ;  /* 0x0014f400011a7983 */ /* 0x000ee80000100800 */
[----:B------:R-:W3:Y:S04]  /*3fd90*/  LDL R25, [R1+0x14f8] ;  /* 0x0014f80001197983 */ /* 0x000ee80000100800 */
[----:B------:R-:W-:Y:S04]  /*3fda0*/  STL [R1+0x334c], R42 ;  /* 0x00334c2a01007387 */ /* 0x000fe80000100800 */
[----:B------:R-:W3:Y:S04]  /*3fdb0*/  LDL R59, [R1+0x14ec] ;  /* 0x0014ec00013b7983 */ /* 0x000ee80000100800 */
[----:B------:R-:W3:Y:S01]  /*3fdc0*/  LDL R32, [R1+0x14f0] ;  /* 0x0014f00001207983 */ /* 0x000ee20000100800 */
[----:B------:R-:W-:-:S03]  /*3fdd0*/  PRMT R39, RZ, 0x7610, R39 ;  /* 0x00007610ff277816 */ /* 0x000fc60000000027 */
[----:B--2---:R0:W-:Y:S04]  /*3fde0*/  STL [R1+0x3350], R41 ;  /* 0x0033502901007387 */ /* 0x0041e80000100800 */
[----:B------:R-:W2:Y:S04]  /*3fdf0*/  LDL R57, [R1+0x147c] ;  /* 0x00147c0001397983 */ /* 0x000ea80000100800 */
[----:B------:R-:W2:Y:S01]  /*3fe00*/  LDL R56, [R1+0x1480] ;  /* 0x0014800001387983 */ /* 0x000ea20000100800 */
[----:B----4-:R-:W-:Y:S02]  /*3fe10*/  @!P0 IMAD.MOV.U32 R6, RZ, RZ, R30 ;  /* 0x000000ffff068224 */ /* 0x010fe400078e001e */
[----:B---3--:R-:W-:Y:S01]  /*3fe20*/  @!P0 IMAD.MOV.U32 R7, RZ, RZ, R31 ;  /* 0x000000ffff078224 */ /* 0x008fe200078e001f */
[----:B------:R-:W3:Y:S04]  /*3fe30*/  LDL R30, [R1+0x1478] ;  /* 0x00147800011e7983 */ /* 0x000ee80000100800 */
[----:B------:R-:W4:Y:S04]  /*3fe40*/  LDL R31, [R1+0x1474] ;  /* 0x00147400011f7983 */ /* 0x000f280000100800 */
[----:B------:R-:W4:Y:S04]  /*3fe50*/  LDL R53, [R1+0x146c] ;  /* 0x00146c0001357983 */ /* 0x000f280000100800 */
[----:B------:R-:W4:Y:S04]  /*3fe60*/  LDL R51, [R1+0x1470] ;  /* 0x0014700001337983 */ /* 0x000f280000100800 */
[----:B------:R1:W4:Y:S01]  /*3fe70*/  @!P0 LDG.E.U16 R39, desc[UR6][R6.64] ;  /* 0x0000000606278981 */ /* 0x000322000c1e1500 */
[----:B------:R-:W-:-:S02]  /*3fe80*/  PRMT R38, RZ, 0x7610, R38 ;  /* 0x00007610ff267816 */ /* 0x000fc40000000026 */
[----:B------:R-:W-:Y:S01]  /*3fe90*/  PRMT R37, RZ, 0x7610, R37 ;  /* 0x00007610ff257816 */ /* 0x000fe20000000025 */
[----:B0-----:R-:W4:Y:S01]  /*3fea0*/  LDL R41, [R1+0x13f4] ;  /* 0x0013f40001297983 */ /* 0x001f220000100800 */
[----:B------:R-:W-:Y:S02]  /*3feb0*/  PRMT R35, RZ, 0x7610, R35 ;  /* 0x00007610ff237816 */ /* 0x000fe40000000023 */
[----:B------:R-:W-:Y:S02]  /*3fec0*/  PRMT R34, RZ, 0x7610, R34 ;  /* 0x00007610ff227816 */ /* 0x000fe40000000022 */
[----:B------:R-:W-:Y:S02]  /*3fed0*/  PRMT R33, RZ, 0x7610, R33 ;  /* 0x00007610ff217816 */ /* 0x000fe40000000021 */
[----:B------:R-:W-:Y:S02]  /*3fee0*/  PRMT R23, RZ, 0x7610, R23 ;  /* 0x00007610ff177816 */ /* 0x000fe40000000017 */
[----:B------:R-:W-:-:S02]  /*3fef0*/  PRMT R22, RZ, 0x7610, R22 ;  /* 0x00007610ff167816 */ /* 0x000fc40000000016 */
[----:B------:R-:W-:Y:S02]  /*3ff00*/  PRMT R21, RZ, 0x7610, R21 ;  /* 0x00007610ff157816 */ /* 0x000fe40000000015 */
        /* <DEDUP_REMOVED lines=8> */
[----:B------:R-:W-:Y:S01]  /*3ff90*/  PRMT R12, RZ, 0x7610, R12 ;  /* 0x00007610ff0c7816 */ /* 0x000fe2000000000c */
[----:B------:R-:W4:Y:S01]  /*3ffa0*/  LDL R60, [R1+0x116c] ;  /* 0x00116c00013c7983 */ /* 0x000f220000100800 */
[----:B-1----:R-:W-:Y:S02]  /*3ffb0*/  @!P2 IMAD.MOV.U32 R7, RZ, RZ, R26 ;  /* 0x000000ffff07a224 */ /* 0x002fe400078e001a */
[----:B------:R-:W-:Y:S01]  /*3ffc0*/  @!P2 IMAD.MOV.U32 R6, RZ, RZ, R25 ;  /* 0x000000ffff06a224 */ /* 0x000fe200078e0019 */
[----:B------:R-:W4:Y:S04]  /*3ffd0*/  LDL R26, [R1+0x13fc] ;  /* 0x0013fc00011a7983 */ /* 0x000f280000100800 */
[----:B------:R-:W4:Y:S04]  /*3ffe0*/  LDL R25, [R1+0x1400] ;  /* 0x0014000001197983 */ /* 0x000f280000100800 */
[----:B------:R0:W4:Y:S02]  /*3fff0*/  @!P2 LDG.E.U16 R38, desc[UR6][R6.64] ;  /* 0x000000060626a981 */ /* 0x000124000c1e1500 */
[----:B0-----:R-:W-:-:S02]  /*40000*/  @!P1 IMAD.MOV.U32 R7, RZ, RZ, R59 ;  /* 0x000000ffff079224 */ /* 0x001fc400078e003b */
[----:B------:R-:W-:Y:S01]  /*40010*/  @!P1 IMAD.MOV.U32 R6, RZ, RZ, R32 ;  /* 0x000000ffff069224 */ /* 0x000fe200078e0020 */
[----:B------:R-:W4:Y:S04]  /*40020*/  LDL R59, [R1+0x1170] ;  /* 0x00117000013b7983 */ /* 0x000f280000100800 */
[----:B------:R-:W4:Y:S04]  /*40030*/  LDL R32, [R1+0x13f8] ;  /* 0x0013f80001207983 */ /* 0x000f280000100800 */
[----:B------:R2:W4:Y:S02]  /*40040*/  @!P1 LDG.E.U16 R37, desc[UR6][R6.64] ;  /* 0x0000000606259981 */ /* 0x000524000c1e1500 */
[----:B--2---:R-:W-:-:S02]  /*40050*/  @!P0 IMAD.MOV.U32 R7, RZ, RZ, R57 ;  /* 0x000000ffff078224 */ /* 0x004fc400078e0039 */
[----:B------:R-:W-:Y:S01]  /*40060*/  @!P0 IMAD.MOV.U32 R6, RZ, RZ, R56 ;  /* 0x000000ffff068224 */ /* 0x000fe200078e0038 */
[----:B------:R-:W2:Y:S04]  /*40070*/  LDL R57, [R1+0x1374] ;  /* 0x0013740001397983 */ /* 0x000ea80000100800 */
[----:B------:R-:W2:Y:S04]  /*40080*/  LDL R56, [R1+0x1378] ;  /* 0x0013780001387983 */ /* 0x000ea80000100800 */
[----:B------:R3:W2:Y:S02]  /*40090*/  @!P0 LDG.E.U16 R35, desc[UR6][R6.64] ;  /* 0x0000000606238981 */ /* 0x0006a4000c1e1500 */
[----:B---3--:R-:W-:-:S02]  /*400a0*/  @!P2 IMAD.MOV.U32 R6, RZ, RZ, R30 ;  /* 0x000000ffff06a224 */ /* 0x008fc400078e001e */
[----:B----4-:R-:W-:Y:S01]  /*400b0*/  @!P2 IMAD.MOV.U32 R7, RZ, RZ, R31 ;  /* 0x000000ffff07a224 */ /* 0x010fe200078e001f */
[----:B------:R-:W3:Y:S04]  /*400c0*/  LDL R30, [R1+0x13f0] ;  /* 0x0013f000011e7983 */ /* 0x000ee80000100800 */
[----:B------:R-:W4:Y:S04]  /*400d0*/  LDL R31, [R1+0x13ec] ;  /* 0x0013ec00011f7983 */ /* 0x000f280000100800 */
[----:B------:R0:W2:Y:S02]  /*400e0*/  @!P2 LDG.E.U16 R34, desc[UR6][R6.64] ;  /* 0x000000060622a981 */ /* 0x0000a4000c1e1500 */
[----:B0-----:R-:W-:-:S02]  /*400f0*/  @!P1 IMAD.MOV.U32 R6, RZ, RZ, R51 ;  /* 0x000000ffff069224 */ /* 0x001fc400078e0033 */
[----:B------:R-:W-:Y:S01]  /*40100*/  @!P1 IMAD.MOV.U32 R7, RZ, RZ, R53 ;  /* 0x000000ffff079224 */ /* 0x000fe200078e0035 */
[----:B------:R-:W2:Y:S04]  /*40110*/  LDL R51, [R1+0x1300] ;  /* 0x0013000001337983 */ /* 0x000ea80000100800 */
[----:B------:R-:W2:Y:S04]  /*40120*/  LDL R53, [R1+0x12fc] ;  /* 0x0012fc0001357983 */ /* 0x000ea80000100800 */
        /* <DEDUP_REMOVED lines=15> */
[----:B------:R2:W4:Y:S02]  /*40220*/  @!P1 LDG.E.U16 R21, desc[UR6][R6.64] ;  /* 0x0000000606159981 */ /* 0x000524000c1e1500 */
[----:B--2---:R-:W-:-:S02]  /*40230*/  @!P0 IMAD.MOV.U32 R6, RZ, RZ, R25 ;  /* 0x000000ffff068224 */ /* 0x004fc400078e0019 */
        /* <DEDUP_REMOVED lines=37> */
[----:B------:R-:W3:Y:S04]  /*40490*/  LDL R31, [R1+0x117c] ;  /* 0x00117c00011f7983 */ /* 0x000ee80000100800 */
[----:B------:R0:W4:Y:S02]  /*404a0*/  @!P2 LDG.E.U16 R13, desc[UR6][R6.64] ;  /* 0x00000006060da981 */ /* 0x000124000c1e1500 */
[----:B0-----:R-:W-:-:S02]  /*404b0*/  @!P1 IMAD.MOV.U32 R6, RZ, RZ, R56 ;  /* 0x000000ffff069224 */ /* 0x001fc400078e0038 */
[----:B------:R-:W-:Y:S01]  /*404c0*/  @!P1 IMAD.MOV.U32 R7, RZ, RZ, R57 ;  /* 0x000000ffff079224 */ /* 0x000fe200078e0039 */
[----:B------:R-:W-:Y:S01]  /*404d0*/  PRMT R11, RZ, 0x7610, R11 ;  /* 0x00007610ff0b7816 */ /* 0x000fe2000000000b */
[----:B------:R-:W4:Y:S04]  /*404e0*/  LDL R57, [R1+0x10fc] ;  /* 0x0010fc0001397983 */ /* 0x000f280000100800 */
[----:B------:R2:W4:Y:S04]  /*404f0*/  @!P1 LDG.E.U16 R12, desc[UR6][R6.64] ;  /* 0x00000006060c9981 */ /* 0x000528000c1e1500 */
[----:B------:R-:W4:Y:S01]  /*40500*/  LDL R56, [R1+0x1100] ;  /* 0x0011000001387983 */ /* 0x000f220000100800 */
[----:B--2---:R-:W-:-:S02]  /*40510*/  @!P0 IMAD.MOV.U32 R6, RZ, RZ, R25 ;  /* 0x000000ffff068224 */ /* 0x004fc400078e0019 */
[----:B------:R-:W-:Y:S01]  /*40520*/  @!P0 IMAD.MOV.U32 R7, RZ, RZ, R26 ;  /* 0x000000ffff078224 */ /* 0x000fe200078e001a */
[----:B------:R-:W2:Y:S04]  /*40530*/  LDL R25, [R1+0x1178] ;  /* 0x0011780001197983 */ /* 0x000ea80000100800 */
[----:B------:R-:W4:Y:S04]  /*40540*/  LDL R26, [R1+0x1174] ;  /* 0x00117400011a7983 */ /* 0x000f280000100800 */
[----:B------:R0:W4:Y:S01]  /*40550*/  @!P0 LDG.E.U16 R11, desc[UR6][R6.64] ;  /* 0x00000006060b8981 */ /* 0x000122000c1e1500 */
[----:B------:R-:W-:Y:S01]  /*40560*/  PRMT R8, RZ, 0x7610, R8 ;  /* 0x00007610ff087816 */ /* 0x000fe20000000008 */
[----:B0-----:R-:W-:-:S02]  /*40570*/  @!P2 IMAD.MOV.U32 R6, RZ, RZ, R51 ;  /* 0x000000ffff06a224 */ /* 0x001fc400078e0033 */
[----:B------:R-:W-:Y:S01]  /*40580*/  @!P2 IMAD.MOV.U32 R7, RZ, RZ, R53 ;  /* 0x000000ffff07a224 */ /* 0x000fe200078e0035 */
[----:B------:R-:W4:Y:S04]  /*40590*/  LDL R51, [R1+0x1908] ;  /* 0x0019080001337983 */ /* 0x000f280000100800 */
[----:B------:R-:W4:Y:S04]  /*405a0*/  LDL R53, [R1+0x1904] ;  /* 0x0019040001357983 */ /* 0x000f280000100800 */
[----:B---3--:R2:W3:Y:S02]  /*405b0*/  @!P0 LDG.E.U16 R8, desc[UR6][R30.64] ;  /* 0x000000061e088981 */ /* 0x0084e4000c1e1500 */
[----:B--2---:R-:W-:-:S02]  /*405c0*/  @!P2 IMAD.MOV.U32 R30, RZ, RZ, R25 ;  /* 0x000000ffff1ea224 */ /* 0x004fc400078e0019 */
[----:B----4-:R-:W-:Y:S01]  /*405d0*/  @!P2 IMAD.MOV.U32 R31, RZ, RZ, R26 ;  /* 0x000000ffff1fa224 */ /* 0x010fe200078e001a */
[----:B------:R-:W2:Y:S04]  /*405e0*/  LDL R25, [R1+0x1928] ;  /* 0x0019280001197983 */ /* 0x000ea80000100800 */
[----:B------:R-:W4:Y:S01]  /*405f0*/  LDL R26, [R1+0x1924] ;  /* 0x00192400011a7983 */ /* 0x000f220000100800 */
[----:B------:R-:W-:Y:S02]  /*40600*/  PRMT R10, RZ, 0x7610, R10 ;  /* 0x00007610ff0a7816 */ /* 0x000fe4000000000a */
[----:B------:R-:W-:-:S04]  /*40610*/  PRMT R9, RZ, 0x7610, R9 ;  /* 0x00007610ff097816 */ /* 0x000fc80000000009 */
[----:B------:R0:W3:Y:S02]  /*40620*/  @!P2 LDG.E.U16 R10, desc[UR6][R6.64] ;  /* 0x00000006060aa981 */ /* 0x0000e4000c1e1500 */
[----:B0-----:R-:W-:Y:S02]  /*40630*/  @!P1 IMAD.MOV.U32 R6, RZ, RZ, R32 ;  /* 0x000000ffff069224 */ /* 0x001fe400078e0020 */
[----:B------:R-:W-:Y:S01]  /*40640*/  @!P1 IMAD.MOV.U32 R7, RZ, RZ, R41 ;  /* 0x000000ffff079224 */ /* 0x000fe200078e0029 */
[CC--:B------:R-:W-:Y:S02]  /*40650*/  ISETP.GE.AND P5, PT, R52.reuse, R4.reuse, PT ;  /* 0x000000043400720c */ /* 0x0c0fe40003fa6270 */
[----:B------:R-:W-:Y:S02]  /*40660*/  PRMT R5, RZ, 0x7610, R5 ;  /* 0x00007610ff057816 */ /* 0x000fe40000000005 */
[----:B------:R-:W-:Y:S02]  /*40670*/  ISETP.GE.AND P3, PT, R52, R4, PT ;  /* 0x000000043400720c */ /* 0x000fe40003f66270 */
[----:B------:R-:W-:Y:S01]  /*40680*/  PRMT R49, RZ, 0x7610, R49 ;  /* 0x00007610ff317816 */ /* 0x000fe20000000031 */
[----:B------:R0:W3:Y:S01]  /*40690*/  @!P1 LDG.E.U16 R9, desc[UR6][R6.64] ;  /* 0x0000000606099981 */ /* 0x0000e2000c1e1500 */
[----:B------:R-:W-:-:S03]  /*406a0*/  PRMT R48, RZ, 0x7610, R48 ;  /* 0x00007610ff307816 */ /* 0x000fc60000000030 */
[----:B------:R-:W3:Y:S04]  /*406b0*/  LDL R41, [R1+0x1944] ;  /* 0x0019440001297983 */ /* 0x000ee80000100800 */
[----:B------:R-:W3:Y:S01]  /*406c0*/  LDL R32, [R1+0x1948] ;  /* 0x0019480001207983 */ /* 0x000ee20000100800 */
[----:B0-----:R-:W-:-:S06]  /*406d0*/  PRMT R7, RZ, 0x7610, R7 ;  /* 0x00007610ff077816 */ /* 0x001fcc0000000007 */
[----:B------:R0:W3:Y:S01]  /*406e0*/  @!P2 LDG.E.U16 R7, desc[UR6][R30.64] ;  /* 0x000000061e07a981 */ /* 0x0000e2000c1e1500 */
[----:B------:R-:W-:Y:S01]  /*406f0*/  PRMT R6, RZ, 0x7610, R6 ;  /* 0x00007610ff067816 */ /* 0x000fe20000000006 */
[----:B0-----:R-:W-:Y:S02]  /*40700*/  @!P1 IMAD.MOV.U32 R30, RZ, RZ, R59 ;  /* 0x000000ffff1e9224 */ /* 0x001fe400078e003b */
[----:B------:R-:W-:-:S05]  /*40710*/  @!P1 IMAD.MOV.U32 R31, RZ, RZ, R60 ;  /* 0x000000ffff1f9224 */ /* 0x000fca00078e003c */
[----:B------:R0:W3:Y:S02]  /*40720*/  @!P1 LDG.E.U16 R5, desc[UR6][R30.64] ;  /* 0x000000061e059981 */ /* 0x0000e4000c1e1500 */
[----:B0-----:R-:W-:Y:S02]  /*40730*/  @!P0 IMAD.MOV.U32 R30, RZ, RZ, R56 ;  /* 0x000000ffff1e8224 */ /* 0x001fe400078e0038 */
[----:B------:R-:W-:Y:S01]  /*40740*/  @!P0 IMAD.MOV.U32 R31, RZ, RZ, R57 ;  /* 0x000000ffff1f8224 */ /* 0x000fe200078e0039 */
[----:B------:R-:W3:Y:S04]  /*40750*/  LDL R56, [R1+0x2f50] ;  /* 0x002f500001387983 */ /* 0x000ee80000100800 */
[----:B------:R-:W3:Y:S04]  /*40760*/  LDL R57, [R1+0x2f44] ;  /* 0x002f440001397983 */ /* 0x000ee80000100800 */
[----:B------:R0:W3:Y:S02]  /*40770*/  @!P0 LDG.E.U16 R6, desc[UR6][R30.64] ;  /* 0x000000061e068981 */ /* 0x0000e4000c1e1500 */
[----:B0-----:R-:W-:-:S02]  /*40780*/  @!P5 IMAD.MOV.U32 R30, RZ, RZ, R51 ;  /* 0x000000ffff1ed224 */ /* 0x001fc400078e0033 */
[----:B------:R-:W-:Y:S01]  /*40790*/  @!P5 IMAD.MOV.U32 R31, RZ, RZ, R53 ;  /* 0x000000ffff1fd224 */ /* 0x000fe200078e0035 */
[----:B------:R-:W-:Y:S01]  /*407a0*/  ISETP.GE.AND P4, PT, R52, R4, PT ;  /* 0x000000043400720c */ /* 0x000fe20003f86270 */
[----:B------:R-:W3:Y:S04]  /*407b0*/  LDL R53, [R1+0x19a4] ;  /* 0x0019a40001357983 */ /* 0x000ee80000100800 */
[----:B------:R2:W3:Y:S04]  /*407c0*/  @!P5 LDG.E.U16 R49, desc[UR6][R30.64] ;  /* 0x000000061e31d981 */ /* 0x0004e8000c1e1500 */
[----:B------:R-:W3:Y:S01]  /*407d0*/  LDL R51, [R1+0x19a8] ;  /* 0x0019a80001337983 */ /* 0x000ee20000100800 */
[----:B--2---:R-:W-:-:S02]  /*407e0*/  @!P3 IMAD.MOV.U32 R30, RZ, RZ, R25 ;  /* 0x000000ffff1eb224 */ /* 0x004fc400078e0019 */
[----:B----4-:R-:W-:Y:S01]  /*407f0*/  @!P3 IMAD.MOV.U32 R31, RZ, RZ, R26 ;  /* 0x000000ffff1fb224 */ /* 0x010fe200078e001a */
[----:B------:R-:W2:Y:S04]  /*40800*/  LDL R25, [R1+0x1988] ;  /* 0x0019880001197983 */ /* 0x000ea80000100800 */
[----:B------:R-:W4:Y:S04]  /*40810*/  LDL R26, [R1+0x1984] ;  /* 0x00198400011a7983 */ /* 0x000f280000100800 */
[----:B------:R3:W2:Y:S02]  /*40820*/  @!P3 LDG.E.U16 R48, desc[UR6][R30.64] ;  /* 0x000000061e30b981 */ /* 0x0006a4000c1e1500 */
[----:B---3--:R-:W-:-:S02]  /*40830*/  @!P4 IMAD.MOV.U32 R31, RZ, RZ, R41 ;  /* 0x000000ffff1fc224 */ /* 0x008fc400078e0029 */
[----:B------:R-:W-:Y:S01]  /*40840*/  @!P4 IMAD.MOV.U32 R30, RZ, RZ, R32 ;  /* 0x000000ffff1ec224 */ /* 0x000fe200078e0020 */
[----:B------:R0:W-:Y:S04]  /*40850*/  STL [R1+0x424], R49 ;  /* 0x0004243101007387 */ /* 0x0001e80000100800 */
[----:B0-----:R-:W3:Y:S01]  /*40860*/  LDL R49, [R1+0x19c4] ;  /* 0x0019c40001317983 */ /* 0x001ee20000100800 */
[----:B------:R-:W-:Y:S02]  /*40870*/  PRMT R58, RZ, 0x7610, R58 ;  /* 0x00007610ff3a7816 */ /* 0x000fe4000000003a */
[----:B------:R-:W-:Y:S02]  /*40880*/  ISETP.GE.AND P5, PT, R52, R4, PT ;  /* 0x000000043400720c */ /* 0x000fe40003fa6270 */
[----:B------:R-:W-:-:S02]  /*40890*/  PRMT R55, RZ, 0x7610, R55 ;  /* 0x00007610ff377816 */ /* 0x000fc40000000037 */
[----:B------:R0:W3:Y:S04]  /*408a0*/  @!P4 LDG.E.U16 R58, desc[UR6][R30.64] ;  /* 0x000000061e3ac981 */ /* 0x0000e8000c1e1500 */
[----:B--2---:R1:W-:Y:S04]  /*408b0*/  STL [R1+0x41c], R48 ;  /* 0x00041c3001007387 */ /* 0x0043e80000100800 */
[----:B------:R-:W2:Y:S04]  /*408c0*/  LDL R41, [R1+0x1a04] ;  /* 0x001a040001297983 */ /* 0x000ea80000100800 */
[----:B------:R-:W2:Y:S04]  /*408d0*/  LDL R32, [R1+0x1a08] ;  /* 0x001a080001207983 */ /* 0x000ea80000100800 */
[----:B-1----:R-:W2:Y:S01]  /*408e0*/  LDL R48, [R1+0x19c8] ;  /* 0x0019c80001307983 */ /* 0x002ea20000100800 */
[----:B0-----:R-:W-:-:S02]  /*408f0*/  @!P2 IMAD.MOV.U32 R30, RZ, RZ, R56 ;  /* 0x000000ffff1ea224 */ /* 0x001fc400078e0038 */
[----:B------:R-:W-:-:S05]  /*40900*/  @!P2 IMAD.MOV.U32 R31, RZ, RZ, R57 ;  /* 0x000000ffff1fa224 */ /* 0x000fca00078e0039 */
[----:B------:R0:W2:Y:S02]  /*40910*/  @!P2 LDG.E.U16 R55, desc[UR6][R30.64] ;  /* 0x000000061e37a981 */ /* 0x0000a4000c1e1500 */
[----:B0-----:R-:W-:Y:S02]  /*40920*/  @!P5 IMAD.MOV.U32 R30, RZ, RZ, R25 ;  /* 0x000000ffff1ed224 */ /* 0x001fe400078e0019 */
[----:B----4-:R-:W-:Y:S01]  /*40930*/  @!P5 IMAD.MOV.U32 R31, RZ, RZ, R26 ;  /* 0x000000ffff1fd224 */ /* 0x010fe200078e001a */
[----:B------:R-:W4:Y:S04]  /*40940*/  LDL R25, [R1+0x2f58] ;  /* 0x002f580001197983 */ /* 0x000f280000100800 */
[----:B------:R-:W4:Y:S01]  /*40950*/  LDL R26, [R1+0x2f4c] ;  /* 0x002f4c00011a7983 */ /* 0x000f220000100800 */
[----:B------:R-:W-:-:S02]  /*40960*/  ISETP.GE.AND P6, PT, R52, R4, PT ;  /* 0x000000043400720c */ /* 0x000fc40003fc6270 */
[----:B------:R-:W-:Y:S02]  /*40970*/  PRMT R54, RZ, 0x7610, R54 ;  /* 0x00007610ff367816 */ /* 0x000fe40000000036 */
[CC--:B------:R-:W-:Y:S02]  /*40980*/  ISETP.GE.AND P4, PT, R52.reuse, R4.reuse, PT ;  /* 0x000000043400720c */ /* 0x0c0fe40003f86270 */
[----:B------:R-:W-:Y:S02]  /*40990*/  PRMT R50, RZ, 0x7610, R50 ;  /* 0x00007610ff327816 */ /* 0x000fe40000000032 */
[----:B------:R-:W-:Y:S01]  /*409a0*/  ISETP.GE.AND P3, PT, R52, R4, PT ;  /* 0x000000043400720c */ /* 0x000fe20003f66270 */
[----:B------:R0:W4:Y:S01]  /*409b0*/  @!P5 LDG.E.U16 R54, desc[UR6][R30.64] ;  /* 0x000000061e36d981 */ /* 0x000122000c1e1500 */
[----:B------:R-:W-:-:S03]  /*409c0*/  PRMT R42, RZ, 0x7610, R42 ;  /* 0x00007610ff2a7816 */ /* 0x000fc6000000002a */
[----:B0-----:R-:W-:Y:S02]  /*409d0*/  @!P6 IMAD.MOV.U32 R30, RZ, RZ, R51 ;  /* 0x000000ffff1ee224 */ /* 0x001fe400078e0033 */
[----:B------:R-:W-:-:S05]  /*409e0*/  @!P6 IMAD.MOV.U32 R31, RZ, RZ, R53 ;  /* 0x000000ffff1fe224 */ /* 0x000fca00078e0035 */
[----:B------:R3:W4:Y:S01]  /*409f0*/  @!P6 LDG.E.U16 R50, desc[UR6][R30.64] ;  /* 0x000000061e32e981 */ /* 0x000722000c1e1500 */
[----:B------:R-:W-:Y:S01]  /*40a00*/  PRMT R28, RZ, 0x7610, R28 ;  /* 0x00007610ff1c7816 */ /* 0x000fe2000000001c */
[----:B---3--:R-:W-:Y:S01]  /*40a10*/  @!P4 IMAD.MOV.U32 R31, RZ, RZ, R49 ;  /* 0x000000ffff1fc224 */ /* 0x008fe200078e0031 */
[----:B------:R-:W-:Y:S01]  /*40a20*/  PRMT R2, RZ, 0x7610, R2 ;  /* 0x00007610ff027816 */ /* 0x000fe20000000002 */
[----:B------:R-:W3:Y:S01]  /*40a30*/  LDL R49, [R1+0x1a24] ;  /* 0x001a240001317983 */ /* 0x000ee20000100800 */
[----:B--2---:R-:W-:-:S03]  /*40a40*/  @!P4 IMAD.MOV.U32 R30, RZ, RZ, R48 ;  /* 0x000000ffff1ec224 */ /* 0x004fc600078e0030 */
[----:B------:R-:W2:Y:S04]  /*40a50*/  LDL R48, [R1+0x1a28] ;  /* 0x001a280001307983 */ /* 0x000ea80000100800 */
[----:B------:R0:W3:Y:S02]  /*40a60*/  @!P4 LDG.E.U16 R42, desc[UR6][R30.64] ;  /* 0x000000061e2ac981 */ /* 0x0000e4000c1e1500 */
[----:B0-----:R-:W-:Y:S02]  /*40a70*/  @!P3 IMAD.MOV.U32 R30, RZ, RZ, R32 ;  /* 0x000000ffff1eb224 */ /* 0x001fe400078e0020 */
[----:B------:R-:W-:Y:S01]  /*40a80*/  @!P3 IMAD.MOV.U32 R31, RZ, RZ, R41 ;  /* 0x000000ffff1fb224 */ /* 0x000fe200078e0029 */
[----:B------:R-:W2:Y:S04]  /*40a90*/  LDL R32, [R1+0x1a44] ;  /* 0x001a440001207983 */ /* 0x000ea80000100800 */
[----:B------:R4:W3:Y:S02]  /*40aa0*/  @!P3 LDG.E.U16 R28, desc[UR6][R30.64] ;  /* 0x000000061e1cb981 */ /* 0x0008e4000c1e1500 */
[----:B----4-:R-:W-:-:S02]  /*40ab0*/  @!P1 IMAD.MOV.U32 R30, RZ, RZ, R25 ;  /* 0x000000ffff1e9224 */ /* 0x010fc400078e0019 */
[----:B------:R-:W-:-:S05]  /*40ac0*/  @!P1 IMAD.MOV.U32 R31, RZ, RZ, R26 ;  /* 0x000000ffff1f9224 */ /* 0x000fca00078e001a */
[----:B------:R-:W4:Y:S01]  /*40ad0*/  @!P1 LDG.E.U16 R2, desc[UR6][R30.64] ;  /* 0x000000061e029981 */ /* 0x000f22000c1e1500 */
[----:B------:R-:W-:-:S03]  /*40ae0*/  ISETP.GE.AND P6, PT, R52, R4, PT ;  /* 0x000000043400720c */ /* 0x000fc60003fc6270 */
[----:B---3--:R0:W-:Y:S04]  /*40af0*/  STL [R1+0x40c], R28 ;  /* 0x00040c1c01007387 */ /* 0x0081e80000100800 */
[----:B------:R-:W-:Y:S04]  /*40b00*/  STL [R1+0x420], R58 ;  /* 0x0004203a01007387 */ /* 0x000fe80000100800 */
[----:B------:R-:W3:Y:S04]  /*40b10*/  LDL R26, [R1+0x1a84] ;  /* 0x001a8400011a7983 */ /* 0x000ee80000100800 */
[----:B------:R-:W3:Y:S04]  /*40b20*/  LDL R25, [R1+0x1a88] ;  /* 0x001a880001197983 */ /* 0x000ee80000100800 */
[----:B0-----:R-:W3:Y:S04]  /*40b30*/  LDL R28, [R1+0x1a48] ;  /* 0x001a4800011c7983 */ /* 0x001ee80000100800 */
[----:B------:R0:W-:Y:S04]  /*40b40*/  STL [R1+0x408], R42 ;  /* 0x0004082a01007387 */ /* 0x0001e80000100800 */
[----:B------:R-:W3:Y:S04]  /*40b50*/  LDL R41, [R1+0x1aa8] ;  /* 0x001aa80001297983 */ /* 0x000ee80000100800 */
[----:B0-----:R-:W3:Y:S04]  /*40b60*/  LDL R42, [R1+0x1aa4] ;  /* 0x001aa400012a7983 */ /* 0x001ee80000100800 */
        /* <DEDUP_REMOVED lines=87> */
[----:B------:R-:W-:-:S03]  /*410e0*/  ISETP.GE.AND P5, PT, R52, R4, PT ;  /* 0x000000043400720c */ /* 0x000fc60003fa6270 */
[----:B------:R-:W-:Y:S04]  /*410f0*/  STL [R1+0x32a4], R2 ;  /* 0x0032a40201007387 */ /* 0x000fe80000100800 */
[----:B------:R-:W-:Y:S04]  /*41100*/  STL [R1+0x32ac], R2 ;  /* 0x0032ac0201007387 */ /* 0x000fe80000100800 */
[----:B------:R-:W-:Y:S04]  /*41110*/  STL [R1+0x32b4], R2 ;  /* 0x0032b40201007387 */ /* 0x000fe80000100800 */
[----:B------:R-:W-:Y:S04]  /*41120*/  STL [R1+0x32bc], R2 ;  /* 0x0032bc0201007387 */ /* 0x000fe80000100800 */
[----:B------:R-:W-:Y:S04]  /*41130*/  STL [R1+0x32c4], R2 ;  /* 0x0032c40201007387 */ /* 0x000fe80000100800 */
[----:B------:R-:W-:Y:S01]  /*41140*/  STL [R1+0x32cc], R2 ;  /* 0x0032cc0201007387 */ /* 0x000fe20000100800 */
[----:B------:R-:W-:-:S03]  /*41150*/  PRMT R47, RZ, 0x7610, R47 ;  /* 0x00007610ff2f7816 */ /* 0x000fc6000000002f */
[----:B------:R-:W-:Y:S04]  /*41160*/  STL [R1+0x32d4], R2 ;  /* 0x0032d40201007387 */ /* 0x000fe80000100800 */
[----:B------:R-:W-:Y:S01]  /*41170*/  STL [R1+0x32dc], R2 ;  /* 0x0032dc0201007387 */ /* 0x000fe20000100800 */
[----:B--2---:R-:W-:Y:S02]  /*41180*/  @!P6 IMAD.MOV.U32 R30, RZ, RZ, R48 ;  /* 0x000000ffff1ee224 */ /* 0x004fe400078e0030 */
[----:B------:R-:W-:Y:S01]  /*41190*/  @!P6 IMAD.MOV.U32 R31, RZ, RZ, R49 ;  /* 0x000000ffff1fe224 */ /* 0x000fe200078e0031 */
[----:B------:R-:W-:Y:S04]  /*411a0*/  STL [R1+0x32e4], R2 ;  /* 0x0032e40201007387 */ /* 0x000fe80000100800 */
[----:B------:R-:W-:Y:S04]  /*411b0*/  STL [R1+0x32ec], R2 ;  /* 0x0032ec0201007387 */ /* 0x000fe80000100800 */
[----:B------:R-:W-:Y:S04]  /*411c0*/  STL [R1+0x32f4], R2 ;  /* 0x0032f40201007387 */ /* 0x000fe80000100800 */
[----:B------:R-:W-:Y:S04]  /*411d0*/  STL [R1+0x32fc], R2 ;  /* 0x0032fc0201007387 */ /* 0x000fe80000100800 */
[----:B------:R-:W-:Y:S04]  /*411e0*/  STL [R1+0x3304], R2 ;  /* 0x0033040201007387 */ /* 0x000fe80000100800 */
[----:B------:R0:W2:Y:S04]  /*411f0*/  @!P6 LDG.E.U16 R47, desc[UR6][R30.64] ;  /* 0x000000061e2fe981 */ /* 0x0000a8000c1e1500 */
[----:B------:R-:W-:Y:S01]  /*41200*/  STL [R1+0x330c], R2 ;  /* 0x00330c0201007387 */ /* 0x000fe20000100800 */
[----:B0-----:R-:W-:-:S03]  /*41210*/  @!P5 IMAD.MOV.U32 R31, RZ, RZ, R32 ;  /* 0x000000ffff1fd224 */ /* 0x001fc600078e0020 */
[----:B------:R-:W4:Y:S01]  /*41220*/  LDL R32, [R1+0x1ac4] ;  /* 0x001ac40001207983 */ /* 0x000f220000100800 */
[----:B---3--:R-:W-:-:S03]  /*41230*/  @!P5 IMAD.MOV.U32 R30, RZ, RZ, R28 ;  /* 0x000000ffff1ed224 */ /* 0x008fc600078e001c */
[----:B------:R-:W3:Y:S01]  /*41240*/  LDL R28, [R1+0x1ac8] ;  /* 0x001ac800011c7983 */ /* 0x000ee20000100800 */
[----:B------:R-:W-:Y:S02]  /*41250*/  ISETP.GE.AND P4, PT, R52, R4, PT ;  /* 0x000000043400720c */ /* 0x000fe40003f86270 */
[----:B------:R-:W-:Y:S02]  /*41260*/  PRMT R45, RZ, 0x7610, R45 ;  /* 0x00007610ff2d7816 */ /* 0x000fe4000000002d */
[----:B------:R-:W-:-:S04]  /*41270*/  PRMT R44, RZ, 0x7610, R44 ;  /* 0x00007610ff2c7816 */ /* 0x000fc8000000002c */
[----:B------:R0:W2:Y:S01]  /*41280*/  @!P5 LDG.E.U16 R45, desc[UR6][R30.64] ;  /* 0x000000061e2dd981 */ /* 0x0000a2000c1e1500 */
[----:B------:R-:W-:-:S04]  /*41290*/  ISETP.GE.AND P3, PT, R52, R4, PT ;  /* 0x000000043400720c */ /* 0x000fc80003f66270 */
[----:B0-----:R-:W-:Y:S02]  /*412a0*/  @!P4 IMAD.MOV.U32 R30, RZ, RZ, R25 ;  /* 0x000000ffff1ec224 */ /* 0x001fe400078e0019 */
[----:B------:R-:W-:Y:S01]  /*412b0*/  @!P4 IMAD.MOV.U32 R31, RZ, RZ, R26 ;  /* 0x000000ffff1fc224 */ /* 0x000fe200078e001a */
[----:B------:R-:W-:Y:S02]  /*412c0*/  ISETP.GE.AND P5, PT, R52, R4, PT ;  /* 0x000000043400720c */ /* 0x000fe40003fa6270 */
[----:B------:R-:W-:Y:S02]  /*412d0*/  PRMT R36, RZ, 0x7610, R36 ;  /* 0x00007610ff247816 */ /* 0x000fe40000000024 */
[----:B------:R-:W-:Y:S01]  /*412e0*/  PRMT R27, RZ, 0x7610, R27 ;  /* 0x00007610ff1b7816 */ /* 0x000fe2000000001b */
[----:B------:R-:W2:Y:S04]  /*412f0*/  LDL R26, [R1+0x1b04] ;  /* 0x001b0400011a7983 */ /* 0x000ea80000100800 */
[----:B------:R0:W2:Y:S04]  /*41300*/  @!P4 LDG.E.U16 R44, desc[UR6][R30.64] ;  /* 0x000000061e2cc981 */ /* 0x0000a8000c1e1500 */
[----:B------:R-:W2:Y:S01]  /*41310*/  LDL R25, [R1+0x1b08] ;  /* 0x001b080001197983 */ /* 0x000ea20000100800 */
[----:B0-----:R-:W-:-:S02]  /*41320*/  @!P3 IMAD.MOV.U32 R30, RZ, RZ, R41 ;  /* 0x000000ffff1eb224 */ /* 0x001fc400078e0029 */
[----:B------:R-:W-:-:S05]  /*41330*/  @!P3 IMAD.MOV.U32 R31, RZ, RZ, R42 ;  /* 0x000000ffff1fb224 */ /* 0x000fca00078e002a */
[----:B------:R4:W2:Y:S02]  /*41340*/  @!P3 LDG.E.U16 R36, desc[UR6][R30.64] ;  /* 0x000000061e24b981 */ /* 0x0008a4000c1e1500 */
[----:B----4-:R-:W-:Y:S02]  /*41350*/  @!P5 IMAD.MOV.U32 R31, RZ, RZ, R32 ;  /* 0x000000ffff1fd224 */ /* 0x010fe400078e0020 */
[----:B---3--:R-:W-:-:S05]  /*41360*/  @!P5 IMAD.MOV.U32 R30, RZ, RZ, R28 ;  /* 0x000000ffff1ed224 */ /* 0x008fca00078e001c */
[----:B------:R0:W3:Y:S04]  /*41370*/  @!P5 LDG.E.U16 R27, desc[UR6][R30.64] ;  /* 0x000000061e1bd981 */ /* 0x0000e8000c1e1500 */
[----:B--2---:R1:W-:Y:S04]  /*41380*/  STL [R1+0x404], R45 ;  /* 0x0004042d01007387 */ /* 0x0043e80000100800 */
[----:B-1----:R-:W2:Y:S04]  /*41390*/  LDL R45, [R1+0x1b24] ;  /* 0x001b2400012d7983 */ /* 0x002ea80000100800 */
[----:B------:R1:W-:Y:S04]  /*413a0*/  STL [R1+0x3f4], R44 ;  /* 0x0003f42c01007387 */ /* 0x0003e80000100800 */
[----:B-1----:R-:W4:Y:S04]  /*413b0*/  LDL R44, [R1+0x1b28] ;  /* 0x001b2800012c7983 */ /* 0x002f280000100800 */
[----:B------:R-:W4:Y:S04]  /*413c0*/  LDL.LU R56, [R1+0xf58] ;  /* 0x000f580001387983 */ /* 0x000f280000300800 */
[----:B------:R-:W4:Y:S04]  /*413d0*/  LDL.LU R60, [R1+0xf54] ;  /* 0x000f5400013c7983 */ /* 0x000f280000300800 */
[----:B------:R-:W4:Y:S04]  /*413e0*/  LDL.LU R61, [R1+0xf50] ;  /* 0x000f5000013d7983 */ /* 0x000f280000300800 */
[----:B------:R-:W4:Y:S04]  /*413f0*/  LDL R42, [R1+0x1b44] ;  /* 0x001b4400012a7983 */ /* 0x000f280000100800 */
[----:B------:R-:W4:Y:S04]  /*41400*/  LDL R41, [R1+0x1b48] ;  /* 0x001b480001297983 */ /* 0x000f280000100800 */
[----:B------:R-:W4:Y:S04]  /*41410*/  LDL R32, [R1+0x1b88] ;  /* 0x001b880001207983 */ /* 0x000f280000100800 */
[----:B------:R1:W-:Y:S04]  /*41420*/  STL [R1+0x3f8], R36 ;  /* 0x0003f82401007387 */ /* 0x0003e80000100800 */
[----:B------:R-:W-:Y:S04]  /*41430*/  STL [R1+0x400], R47 ;  /* 0x0004002f01007387 */ /* 0x000fe80000100800 */
[----:B------:R-:W4:Y:S04]  /*41440*/  LDL R28, [R1+0x1ba4] ;  /* 0x001ba400011c7983 */ /* 0x000f280000100800 */
[----:B-1----:R-:W4:Y:S01]  /*41450*/  LDL R36, [R1+0x1b84] ;  /* 0x001b840001247983 */ /* 0x002f220000100800 */
[----:B------:R-:W-:-:S13]  /*41460*/  ISETP.GE.AND P3, PT, R52, R4, PT ;  /* 0x000000043400720c */ /* 0x000fda0003f66270 */
[----:B0-----:R-:W-:Y:S02]  /*41470*/  @!P3 IMAD.MOV.U32 R30, RZ, RZ, R25 ;  /* 0x000000ffff1eb224 */ /* 0x001fe400078e0019 */
[----:B------:R-:W-:Y:S01]  /*41480*/  @!P3 IMAD.MOV.U32 R31, RZ, RZ, R26 ;  /* 0x000000ffff1fb224 */ /* 0x000fe200078e001a */
[----:B---3--:R0:W-:Y:S04]  /*41490*/  STL [R1+0x3f0], R27 ;  /* 0x0003f01b01007387 */ /* 0x0081e80000100800 */
[----:B------:R-:W3:Y:S04]  /*414a0*/  LDL R26, [R1+0x1bc4] ;  /* 0x001bc400011a7983 */ /* 0x000ee80000100800 */
[----:B------:R-:W3:Y:S04]  /*414b0*/  LDL R25, [R1+0x1bc8] ;  /* 0x001bc80001197983 */ /* 0x000ee80000100800 */
[----:B0-----:R-:W3:Y:S01]  /*414c0*/  LDL R27, [R1+0x1ba8] ;  /* 0x001ba800011b7983 */ /* 0x001ee20000100800 */
[----:B------:R-:W-:-:S02]  /*414d0*/  PRMT R46, RZ, 0x7610, R46 ;  /* 0x00007610ff2e7816 */ /* 0x000fc4000000002e */
[----:B------:R-:W-:-:S04]  /*414e0*/  ISETP.GE.AND P4, PT, R52, R4, PT ;  /* 0x000000043400720c */ /* 0x000fc80003f86270 */
[----:B------:R2:W3:Y:S01]  /*414f0*/  @!P3 LDG.E.U16 R46, desc[UR6][R30.64] ;  /* 0x000000061e2eb981 */ /* 0x0004e2000c1e1500 */
[----:B------:R-:W-:Y:S02]  /*41500*/  ISETP.GE.AND P3, PT, R52, R4, PT ;  /* 0x000000043400720c */ /* 0x000fe40003f66270 */
[----:B------:R-:W-:Y:S02]  /*41510*/  PRMT R43, RZ, 0x7610, R43 ;  /* 0x00007610ff2b7816 */ /* 0x000fe4000000002b */
[----:B------:R-:W-:-:S04]  /*41520*/  PRMT R40, RZ, 0x7610, R40 ;  /* 0x00007610ff287816 */ /* 0x000fc80000000028 */
[----:B--2---:R-:W-:Y:S02]  /*41530*/  @!P4 IMAD.MOV.U32 R31, RZ, RZ, R45 ;  /* 0x000000ffff1fc224 */ /* 0x004fe400078e002d */
[----:B----4-:R-:W-:-:S05]  /*41540*/  @!P4 IMAD.MOV.U32 R30, RZ, RZ, R44 ;  /* 0x000000ffff1ec224 */ /* 0x010fca00078e002c */
[----:B------:R0:W2:Y:S01]  /*41550*/  @!P4 LDG.E.U16 R43, desc[UR6][R30.64] ;  /* 0x000000061e2bc981 */ /* 0x0000a2000c1e1500 */
[----:B------:R-:W-:Y:S01]  /*41560*/  ISETP.GE.AND P4, PT, R52, R4, PT ;  /* 0x000000043400720c */ /* 0x000fe20003f86270 */
[----:B0-----:R-:W-:Y:S02]  /*41570*/  @!P3 IMAD.MOV.U32 R30, RZ, RZ, R41 ;  /* 0x000000ffff1eb224 */ /* 0x001fe400078e0029 */
[----:B------:R-:W-:-:S05]  /*41580*/  @!P3 IMAD.MOV.U32 R31, RZ, RZ, R42 ;  /* 0x000000ffff1fb224 */ /* 0x000fca00078e002a */
[----:B------:R0:W4:Y:S01]  /*41590*/  @!P3 LDG.E.U16 R40, desc[UR6][R30.64] ;  /* 0x000000061e28b981 */ /* 0x000122000c1e1500 */
[CC--:B------:R-:W-:Y:S02]  /*415a0*/  ISETP.GE.AND P3, PT, R52.reuse, R4.reuse, PT ;  /* 0x000000043400720c */ /* 0x0c0fe40003f66270 */
[----:B------:R-:W-:Y:S02]  /*415b0*/  PRMT R29, RZ, 0x7610, R29 ;  /* 0x00007610ff1d7816 */ /* 0x000fe4000000001d */
[----:B------:R-:W-:Y:S02]  /*415c0*/  ISETP.GE.AND P5, PT, R52, R4, PT ;  /* 0x000000043400720c */ /* 0x000fe40003fa6270 */
[----:B------:R-:W-:Y:S01]  /*415d0*/  PRMT R4, RZ, 0x7610, R4 ;  /* 0x00007610ff047816 */ /* 0x000fe20000000004 */
[----:B0-----:R-:W-:Y:S02]  /*415e0*/  @!P4 IMAD.MOV.U32 R30, RZ, RZ, R32 ;  /* 0x000000ffff1ec224 */ /* 0x001fe400078e0020 */
[----:B------:R-:W-:-:S05]  /*415f0*/  @!P4 IMAD.MOV.U32 R31, RZ, RZ, R36 ;  /* 0x000000ffff1fc224 */ /* 0x000fca00078e0024 */
[----:B------:R0:W4:Y:S02]  /*41600*/  @!P4 LDG.E.U16 R29, desc[UR6][R30.64] ;  /* 0x000000061e1dc981 */ /* 0x000124000c1e1500 */
[----:B0-----:R-:W-:Y:S01]  /*41610*/  @!P3 IMAD.MOV.U32 R31, RZ, RZ, R28 ;  /* 0x000000ffff1fb224 */ /* 0x001fe200078e001c */
[----:B------:R-:W-:Y:S01]  /*41620*/  PRMT R0, RZ, 0x7610, R0 ;  /* 0x00007610ff007816 */ /* 0x000fe20000000000 */
[----:B---3--:R-:W-:-:S05]  /*41630*/  @!P3 IMAD.MOV.U32 R30, RZ, RZ, R27 ;  /* 0x000000ffff1eb224 */ /* 0x008fca00078e001b */
[----:B------:R0:W3:Y:S02]  /*41640*/  @!P3 LDG.E.U16 R4, desc[UR6][R30.64] ;  /* 0x000000061e04b981 */ /* 0x0000e4000c1e1500 */
[----:B0-----:R-:W-:Y:S02]  /*41650*/  @!P5 IMAD.MOV.U32 R30, RZ, RZ, R25 ;  /* 0x000000ffff1ed224 */ /* 0x001fe400078e0019 */
[----:B------:R-:W-:-:S05]  /*41660*/  @!P5 IMAD.MOV.U32 R31, RZ, RZ, R26 ;  /* 0x000000ffff1fd224 */ /* 0x000fca00078e001a */
[----:B------:R-:W4:Y:S04]  /*41670*/  @!P5 LDG.E.U16 R0, desc[UR6][R30.64] ;  /* 0x000000061e00d981 */ /* 0x000f28000c1e1500 */
[----:B------:R-:W-:Y:S04]  /*41680*/  STS.U16 [R3+UR4+0x1340], R56 ;  /* 0x0013403803007988 */ /* 0x000fe80008000404 */
[----:B------:R-:W-:Y:S04]  /*41690*/  STS.U16 [R3+UR4+0x1380], R60 ;  /* 0x0013803c03007988 */ /* 0x000fe80008000404 */
[----:B------:R-:W-:Y:S04]  /*416a0*/  STS.U16 [R3+UR4+0x13c0], R61 ;  /* 0x0013c03d03007988 */ /* 0x000fe80008000404 */
[----:B---3--:R0:W-:Y:S04]  /*416b0*/  STL [R1+0x3ac], R4 ;  /* 0x0003ac0401007387 */ /* 0x0081e80000100800 */
[----:B0-----:R-:W3:Y:S04]  /*416c0*/  LDL.LU R4, [R1+0xf4c] ;  /* 0x000f4c0001047983 */ /* 0x001ee80000300800 */
[----:B------:R-:W3:Y:S04]  /*416d0*/  LDL.LU R41, [R1+0xf48] ;  /* 0x000f480001297983 */ /* 0x000ee80000300800 */
[----:B------:R-:W3:Y:S04]  /*416e0*/  LDL.LU R42, [R1+0xf44] ;  /* 0x000f4400012a7983 */ /* 0x000ee80000300800 */
[----:B--2---:R0:W-:Y:S04]  /*416f0*/  STL [R1+0x3e8], R43 ;  /* 0x0003e82b01007387 */ /* 0x0041e80000100800 */
[----:B0-----:R-:W2:Y:S04]  /*41700*/  LDL.LU R43, [R1+0xf40] ;  /* 0x000f4000012b7983 */ /* 0x001ea80000300800 */
[----:B------:R-:W2:Y:S04]  /*41710*/  LDL.LU R45, [R1+0xf3c] ;  /* 0x000f3c00012d7983 */ /* 0x000ea80000300800 */
[----:B------:R0:W-:Y:S04]  /*41720*/  STL [R1+0x3ec], R46 ;  /* 0x0003ec2e01007387 */ /* 0x0001e80000100800 */
        /* <DEDUP_REMOVED lines=11> */
[----:B----4-:R-:W-:Y:S04]  /*417e0*/  STL [R1+0x3e4], R40 ;  /* 0x0003e42801007387 */ /* 0x010fe80000100800 */
[----:B------:R0:W-:Y:S04]  /*417f0*/  STL [R1+0x3a8], R0 ;  /* 0x0003a80001007387 */ /* 0x0001e80000100800 */
[----:B0-----:R-:W4:Y:S04]  /*41800*/  LDL.LU R0, [R1+0xf0c] ;  /* 0x000f0c0001007983 */ /* 0x001f280000300800 */
[----:B------:R-:W4:Y:S04]  /*41810*/  LDL.LU R25, [R1+0xf08] ;  /* 0x000f080001197983 */ /* 0x000f280000300800 */
[----:B------:R-:W4:Y:S04]  /*41820*/  LDL.LU R26, [R1+0xf04] ;  /* 0x000f0400011a7983 */ /* 0x000f280000300800 */
[----:B------:R-:W4:Y:S04]  /*41830*/  LDL.LU R27, [R1+0xf00] ;  /* 0x000f0000011b7983 */ /* 0x000f280000300800 */
[----:B------:R0:W-:Y:S04]  /*41840*/  STL [R1+0x3e0], R29 ;  /* 0x0003e01d01007387 */ /* 0x0001e80000100800 */
        /* <DEDUP_REMOVED lines=11> */
[----:B---3--:R0:W-:Y:S04]  /*41900*/  STS.U16 [R3+UR4+0x1740], R4 ;  /* 0x0017400403007988 */ /* 0x0081e80008000404 */
[----:B------:R1:W-:Y:S04]  /*41910*/  STS.U16 [R3+UR4+0x1700], R41 ;  /* 0x0017002903007988 */ /* 0x0003e80008000404 */
[----:B------:R3:W-:Y:S04]  /*41920*/  STS.U16 [R3+UR4+0x17c0], R42 ;  /* 0x0017c02a03007988 */ /* 0x0007e80008000404 */
[----:B0-----:R-:W4:Y:S04]  /*41930*/  LDL.LU R4, [R1+0xed0] ;  /* 0x000ed00001047983 */ /* 0x001f280000300800 */
[----:B-1----:R-:W4:Y:S04]  /*41940*/  LDL.LU R41, [R1+0xecc] ;  /* 0x000ecc0001297983 */ /* 0x002f280000300800 */
[----:B--2---:R0:W-:Y:S04]  /*41950*/  STS.U16 [R3+UR4+0x1780], R43 ;  /* 0x0017802b03007988 */ /* 0x0041e80008000404 */
[----:B---3--:R-:W2:Y:S04]  /*41960*/  LDL.LU R42, [R1+0xec8] ;  /* 0x000ec800012a7983 */ /* 0x008ea80000300800 */
[----:B------:R1:W-:Y:S04]  /*41970*/  STS.U16 [R3+UR4+0x1b00], R45 ;  /* 0x001b002d03007988 */ /* 0x0003e80008000404 */
[----:B0-----:R-:W3:Y:S04]  /*41980*/  LDL.LU R43, [R1+0xec4] ;  /* 0x000ec400012b7983 */ /* 0x001ee80000300800 */
[----:B------:R0:W-:Y:S04]  /*41990*/  STS.U16 [R3+UR4+0x1b40], R46 ;  /* 0x001b402e03007988 */ /* 0x0001e80008000404 */
[----:B-1----:R-:W3:Y:S04]  /*419a0*/  LDL.LU R45, [R1+0xec0] ;  /* 0x000ec000012d7983 */ /* 0x002ee80000300800 */
[----:B------:R1:W-:Y:S04]  /*419b0*/  STS.U16 [R3+UR4+0x1b80], R47 ;  /* 0x001b802f03007988 */ /* 0x0003e80008000404 */
[----:B------:R1:W-:Y:S04]  /*419c0*/  STS.U16 [R3+UR4+0x1bc0], R49 ;  /* 0x001bc03103007988 */ /* 0x0003e80008000404 */
[----:B------:R1:W-:Y:S04]  /*419d0*/  STS.U16 [R3+UR4+0x1f40], R50 ;  /* 0x001f403203007988 */ /* 0x0003e80008000404 */
[----:B------:R1:W-:Y:S04]  /*419e0*/  STS.U16 [R3+UR4+0x1f00], R51 ;  /* 0x001f003303007988 */ /* 0x0003e80008000404 */
[----:B0-----:R-:W3:Y:S04]  /*419f0*/  LDL.LU R46, [R1+0xebc] ;  /* 0x000ebc00012e7983 */ /* 0x001ee80000300800 */
[----:B-1----:R-:W3:Y:S04]  /*41a00*/  LDL.LU R47, [R1+0xeb8] ;  /* 0x000eb800012f7983 */ /* 0x002ee80000300800 */
[----:B------:R0:W-:Y:S04]  /*41a10*/  STS.U16 [R3+UR4+0x1fc0], R53 ;  /* 0x001fc03503007988 */ /* 0x0001e80008000404 */
[----:B------:R-:W3:Y:S04]  /*41a20*/  LDL.LU R49, [R1+0xeb4] ;  /* 0x000eb40001317983 */ /* 0x000ee80000300800 */
[----:B------:R-:W3:Y:S04]  /*41a30*/  LDL.LU R50, [R1+0xeb0] ;  /* 0x000eb00001327983 */ /* 0x000ee80000300800 */
[----:B------:R-:W3:Y:S04]  /*41a40*/  LDL.LU R51, [R1+0xeac] ;  /* 0x000eac0001337983 */ /* 0x000ee80000300800 */
[----:B------:R1:W-:Y:S04]  /*41a50*/  STS.U16 [R3+UR4+0x1f80], R54 ;  /* 0x001f803603007988 */ /* 0x0003e80008000404 */
[----:B------:R1:W-:Y:S04]  /*41a60*/  STS.U16 [R3+UR4+0x2300], R55 ;  /* 0x0023003703007988 */ /* 0x0003e80008000404 */
[----:B------:R1:W-:Y:S04]  /*41a70*/  STS.U16 [R3+UR4+0x2340], R57 ;  /* 0x0023403903007988 */ /* 0x0003e80008000404 */
[----:B0-----:R-:W3:Y:S04]  /*41a80*/  LDL.LU R53, [R1+0xea8] ;  /* 0x000ea80001357983 */ /* 0x001ee80000300800 */
[----:B------:R0:W-:Y:S04]  /*41a90*/  STS.U16 [R3+UR4+0x2380], R58 ;  /* 0x0023803a03007988 */ /* 0x0001e80008000404 */
[----:B------:R0:W-:Y:S04]  /*41aa0*/  STS.U16 [R3+UR4+0x23c0], R59 ;  /* 0x0023c03b03007988 */ /* 0x0001e80008000404 */
[----:B-1----:R-:W3:Y:S04]  /*41ab0*/  LDL.LU R54, [R1+0xea4] ;  /* 0x000ea40001367983 */ /* 0x002ee80000300800 */
[----:B------:R-:W3:Y:S04]  /*41ac0*/  LDL.LU R55, [R1+0xea0] ;  /* 0x000ea00001377983 */ /* 0x000ee80000300800 */
[----:B------:R-:W3:Y:S04]  /*41ad0*/  LDL.LU R57, [R1+0xe9c] ;  /* 0x000e9c0001397983 */ /* 0x000ee80000300800 */
[----:B----4-:R1:W-:Y:S04]  /*41ae0*/  STS.U16 [R3+UR4+0x2740], R0 ;  /* 0x0027400003007988 */ /* 0x0103e80008000404 */
[----:B------:R4:W-:Y:S04]  /*41af0*/  STS.U16 [R3+UR4+0x2700], R25 ;  /* 0x0027001903007988 */ /* 0x0009e80008000404 */
[----:B0-----:R-:W3:Y:S04]  /*41b00*/  LDL.LU R58, [R1+0xe98] ;  /* 0x000e9800013a7983 */ /* 0x001ee80000300800 */
[----:B------:R-:W3:Y:S04]  /*41b10*/  LDL.LU R59, [R1+0xe94] ;  /* 0x000e9400013b7983 */ /* 0x000ee80000300800 */
[----:B------:R0:W-:Y:S04]  /*41b20*/  STS.U16 [R3+UR4+0x27c0], R26 ;  /* 0x0027c01a03007988 */ /* 0x0001e80008000404 */
[----:B------:R0:W-:Y:S04]  /*41b30*/  STS.U16 [R3+UR4+0x2780], R27 ;  /* 0x0027801b03007988 */ /* 0x0001e80008000404 */
[----:B------:R0:W-:Y:S04]  /*41b40*/  STS.U16 [R3+UR4+0x2b00], R28 ;  /* 0x002b001c03007988 */ /* 0x0001e80008000404 */
[----:B-1----:R-:W3:Y:S04]  /*41b50*/  LDL.LU R0, [R1+0xe90] ;  /* 0x000e900001007983 */ /* 0x002ee80000300800 */
[----:B----4-:R-:W4:Y:S04]  /*41b60*/  LDL.LU R25, [R1+0xe8c] ;  /* 0x000e8c0001197983 */ /* 0x010f280000300800 */
[----:B------:R1:W-:Y:S04]  /*41b70*/  STS.U16 [R3+UR4+0x2b40], R29 ;  /* 0x002b401d03007988 */ /* 0x0003e80008000404 */
[----:B0-----:R-:W4:Y:S04]  /*41b80*/  LDL.LU R26, [R1+0xe88] ;  /* 0x000e8800011a7983 */ /* 0x001f280000300800 */
[----:B------:R-:W4:Y:S04]  /*41b90*/  LDL.LU R27, [R1+0xe84] ;  /* 0x000e8400011b7983 */ /* 0x000f280000300800 */
[----:B------:R-:W4:Y:S04]  /*41ba0*/  LDL.LU R28, [R1+0xe80] ;  /* 0x000e8000011c7983 */ /* 0x000f280000300800 */
[----:B------:R0:W-:Y:S04]  /*41bb0*/  STS.U16 [R3+UR4+0x2b80], R32 ;  /* 0x002b802003007988 */ /* 0x0001e80008000404 */
[----:B------:R0:W-:Y:S04]  /*41bc0*/  STS.U16 [R3+UR4+0x2bc0], R36 ;  /* 0x002bc02403007988 */ /* 0x0001e80008000404 */
[----:B------:R0:W-:Y:S04]  /*41bd0*/  STS.U16 [R3+UR4+0x2f40], R40 ;  /* 0x002f402803007988 */ /* 0x0001e80008000404 */
[----:B-1----:R-:W4:Y:S04]  /*41be0*/  LDL.LU R29, [R1+0xe7c] ;  /* 0x000e7c00011d7983 */ /* 0x002f280000300800 */
[----:B------:R1:W-:Y:S04]  /*41bf0*/  STS.U16 [R3+UR4+0x2f00], R44 ;  /* 0x002f002c03007988 */ /* 0x0003e80008000404 */
[----:B------:R1:W-:Y:S04]  /*41c00*/  STS.U16 [R3+UR4+0x2fc0], R48 ;  /* 0x002fc03003007988 */ /* 0x0003e80008000404 */
[----:B0-----:R-:W4:Y:S04]  /*41c10*/  LDL.LU R32, [R1+0xe78] ;  /* 0x000e780001207983 */ /* 0x001f280000300800 */
[----:B------:R-:W4:Y:S04]  /*41c20*/  LDL.LU R36, [R1+0xe74] ;  /* 0x000e740001247983 */ /* 0x000f280000300800 */
[----:B------:R-:W4:Y:S04]  /*41c30*/  LDL.LU R40, [R1+0xe70] ;  /* 0x000e700001287983 */ /* 0x000f280000300800 */
[----:B------:R0:W-:Y:S04]  /*41c40*/  STS.U16 [R3+UR4+0x2f80], R52 ;  /* 0x002f803403007988 */ /* 0x0001e80008000404 */
[----:B------:R0:W-:Y:S04]  /*41c50*/  STS.U16 [R3+UR4+0x3300], R56 ;  /* 0x0033003803007988 */ /* 0x0001e80008000404 */
[----:B-1----:R-:W4:Y:S04]  /*41c60*/  LDL.LU R44, [R1+0xe6c] ;  /* 0x000e6c00012c7983 */ /* 0x002f280000300800 */
[----:B------:R-:W4:Y:S04]  /*41c70*/  LDL.LU R48, [R1+0xe68] ;  /* 0x000e680001307983 */ /* 0x000f280000300800 */
[----:B------:R1:W-:Y:S04]  /*41c80*/  STS.U16 [R3+UR4+0x3340], R60 ;  /* 0x0033403c03007988 */ /* 0x0003e80008000404 */
[----:B------:R1:W-:Y:S04]  /*41c90*/  STS.U16 [R3+UR4+0x3380], R61 ;  /* 0x0033803d03007988 */ /* 0x0003e80008000404 */
[----:B0-----:R-:W4:Y:S04]  /*41ca0*/  LDL.LU R52, [R1+0xe64] ;  /* 0x000e640001347983 */ /* 0x001f280000300800 */
[----:B------:R-:W4:Y:S04]  /*41cb0*/  LDL.LU R56, [R1+0xe60] ;  /* 0x000e600001387983 */ /* 0x000f280000300800 */
[----:B-1----:R-:W4:Y:S04]  /*41cc0*/  LDL.LU R60, [R1+0x740] ;  /* 0x00074000013c7983 */ /* 0x002f280000300800 */
[----:B------:R-:W4:Y:S04]  /*41cd0*/  LDL.LU R61, [R1+0x734] ;  /* 0x00073400013d7983 */ /* 0x000f280000300800 */
[----:B------:R0:W-:Y:S04]  /*41ce0*/  STS.U16 [R3+UR4+0x33c0], R4 ;  /* 0x0033c00403007988 */ /* 0x0001e80008000404 */
[----:B------:R1:W-:Y:S04]  /*41cf0*/  STS.U16 [R3+UR4+0x3740], R41 ;  /* 0x0037402903007988 */ /* 0x0003e80008000404 */
[----:B--2---:R2:W-:Y:S04]  /*41d00*/  STS.U16 [R3+UR4+0x3700], R42 ;  /* 0x0037002a03007988 */ /* 0x0045e80008000404 */
[----:B0-----:R-:W4:Y:S04]  /*41d10*/  LDL.LU R4, [R1+0x728] ;  /* 0x0007280001047983 */ /* 0x001f280000300800 */
[----:B-1----:R-:W4:Y:S04]  /*41d20*/  LDL.LU R41, [R1+0x71c] ;  /* 0x00071c0001297983 */ /* 0x002f280000300800 */
[----:B---3--:R0:W-:Y:S04]  /*41d30*/  STS.U16 [R3+UR4+0x37c0], R43 ;  /* 0x0037c02b03007988 */ /* 0x0081e80008000404 */
[----:B--2---:R-:W2:Y:S04]  /*41d40*/  LDL.LU R42, [R1+0x6b0] ;  /* 0x0006b000012a7983 */ /* 0x004ea80000300800 */
        /* <DEDUP_REMOVED lines=23> */
[----:B------:R1:W-:Y:S04]  /*41ec0*/  STS.U16 [R3+UR4+0x43c0], R0 ;  /* 0x0043c00003007988 */ /* 0x0003e80008000404 */
[----:B0-----:R-:W3:Y:S04]  /*41ed0*/  LDL.LU R58, [R1+0x45c] ;  /* 0x00045c00013a7983 */ /* 0x001ee80000300800 */
[----:B------:R-:W3:Y:S04]  /*41ee0*/  LDL.LU R59, [R1+0x454] ;  /* 0x00045400013b7983 */ /* 0x000ee80000300800 */
[----:B----4-:R0:W-:Y:S04]  /*41ef0*/  STS.U16 [R3+UR4+0x4740], R25 ;  /* 0x0047401903007988 */ /* 0x0101e80008000404 */
[----:B------:R4:W-:Y:S04]  /*41f00*/  STS.U16 [R3+UR4+0x4700], R26 ;  /* 0x0047001a03007988 */ /* 0x0009e80008000404 */
[----:B------:R4:W-:Y:S04]  /*41f10*/  STS.U16 [R3+UR4+0x47c0], R27 ;  /* 0x0047c01b03007988 */ /* 0x0009e80008000404 */
[----:B------:R4:W-:Y:S04]  /*41f20*/  STS.U16 [R3+UR4+0x4780], R28 ;  /* 0x0047801c03007988 */ /* 0x0009e80008000404 */
[----:B-1----:R-:W3:Y:S04]  /*41f30*/  LDL.LU R0, [R1+0x44c] ;  /* 0x00044c0001007983 */ /* 0x002ee80000300800 */
[----:B0-----:R-:W3:Y:S04]  /*41f40*/  LDL.LU R25, [R1+0x444] ;  /* 0x0004440001197983 */ /* 0x001ee80000300800 */
[----:B------:R0:W-:Y:S04]  /*41f50*/  STS.U16 [R3+UR4+0x4b00], R29 ;  /* 0x004b001d03007988 */ /* 0x0001e80008000404 */
[----:B----4-:R-:W4:Y:S04]  /*41f60*/  LDL.LU R26, [R1+0x434] ;  /* 0x00043400011a7983 */ /* 0x010f280000300800 */
[----:B------:R-:W4:Y:S04]  /*41f70*/  LDL.LU R27, [R1+0x430] ;  /* 0x00043000011b7983 */ /* 0x000f280000300800 */
[----:B------:R-:W4:Y:S04]  /*41f80*/  LDL.LU R28, [R1+0x42c] ;  /* 0x00042c00011c7983 */ /* 0x000f280000300800 */
[----:B------:R1:W-:Y:S04]  /*41f90*/  STS.U16 [R3+UR4+0x4b40], R32 ;  /* 0x004b402003007988 */ /* 0x0003e80008000404 */
[----:B------:R1:W-:Y:S04]  /*41fa0*/  STS.U16 [R3+UR4+0x4b80], R36 ;  /* 0x004b802403007988 */ /* 0x0003e80008000404 */
[----:B------:R1:W-:Y:S04]  /*41fb0*/  STS.U16 [R3+UR4+0x4bc0], R40 ;  /* 0x004bc02803007988 */ /* 0x0003e80008000404 */
[----:B0-----:R-:W4:Y:S04]  /*41fc0*/  LDL.LU R29, [R1+0x428] ;  /* 0x00042800011d7983 */ /* 0x001f280000300800 */
[----:B------:R0:W-:Y:S04]  /*41fd0*/  STS.U16 [R3+UR4+0x4f40], R44 ;  /* 0x004f402c03007988 */ /* 0x0001e80008000404 */
[----:B------:R0:W-:Y:S04]  /*41fe0*/  STS.U16 [R3+UR4+0x4f00], R48 ;  /* 0x004f003003007988 */ /* 0x0001e80008000404 */
[----:B-1----:R-:W4:Y:S04]  /*41ff0*/  LDL.LU R32, [R1+0x398] ;  /* 0x0003980001207983 */ /* 0x002f280000300800 */
[----:B------:R-:W4:Y:S04]  /*42000*/  LDL.LU R36, [R1+0x38c] ;  /* 0x00038c0001247983 */ /* 0x000f280000300800 */
[----:B------:R-:W4:Y:S04]  /*42010*/  LDL.LU R40, [R1+0x384] ;  /* 0x0003840001287983 */ /* 0x000f280000300800 */
[----:B------:R1:W-:Y:S04]  /*42020*/  STS.U16 [R3+UR4+0x4fc0], R52 ;  /* 0x004fc03403007988 */ /* 0x0003e80008000404 */
[----:B0-----:R-:W4:Y:S04]  /*42030*/  LDL.LU R44, [R1+0x37c] ;  /* 0x00037c00012c7983 */ /* 0x001f280000300800 */
[----:B------:R-:W4:Y:S04]  /*42040*/  LDL.LU R48, [R1+0x354] ;  /* 0x0003540001307983 */ /* 0x000f280000300800 */
[----:B------:R0:W-:Y:S04]  /*42050*/  STS.U16 [R3+UR4+0x4f80], R56 ;  /* 0x004f803803007988 */ /* 0x0001e80008000404 */
[----:B------:R0:W-:Y:S04]  /*42060*/  STS.U16 [R3+UR4+0x5300], R60 ;  /* 0x0053003c03007988 */ /* 0x0001e80008000404 */
[----:B------:R0:W-:Y:S04]  /*42070*/  STS.U16 [R3+UR4+0x5340], R61 ;  /* 0x0053403d03007988 */ /* 0x0001e80008000404 */
[----:B-1----:R-:W4:Y:S04]  /*42080*/  LDL.LU R52, [R1+0x34c] ;  /* 0x00034c0001347983 */ /* 0x002f280000300800 */
[----:B0-----:R-:W4:Y:S04]  /*42090*/  LDL.LU R56, [R1+0x344] ;  /* 0x0003440001387983 */ /* 0x001f280000300800 */
[----:B------:R-:W4:Y:S04]  /*420a0*/  LDL.LU R60, [R1+0x33c] ;  /* 0x00033c00013c7983 */ /* 0x000f280000300800 */
[----:B------:R-:W4:Y:S04]  /*420b0*/  LDL.LU R61, [R1+0x328] ;  /* 0x00032800013d7983 */ /* 0x000f280000300800 */
[----:B------:R-:W-:Y:S04]  /*420c0*/  STS.U16 [R3+UR4+0x5380], R4 ;  /* 0x0053800403007988 */ /* 0x000fe80008000404 */
[----:B------:R-:W-:Y:S04]  /*420d0*/  STS.U16 [R3+UR4+0x53c0], R41 ;  /* 0x0053c02903007988 */ /* 0x000fe80008000404 */
[----:B--2---:R-:W-:Y:S04]  /*420e0*/  STS.U16 [R3+UR4+0x5740], R42 ;  /* 0x0057402a03007988 */ /* 0x004fe80008000404 */
[----:B---3--:R-:W-:Y:S04]  /*420f0*/  STS.U16 [R3+UR4+0x5700], R43 ;  /* 0x0057002b03007988 */ /* 0x008fe80008000404 */
        /* <DEDUP_REMOVED lines=14> */
[----:B----4-:R1:W-:Y:S04]  /*421e0*/  STS.U16 [R3+UR4+0x6740], R26 ;  /* 0x0067401a03007988 */ /* 0x0103e80008000404 */
[----:B------:R2:W-:Y:S04]  /*421f0*/  STS.U16 [R3+UR4+0x6700], R27 ;  /* 0x0067001b03007988 */ /* 0x0005e80008000404 */
[----:B------:R3:W-:Y:S04]  /*42200*/  STS.U16 [R3+UR4+0x67c0], R28 ;  /* 0x0067c01c03007988 */ /* 0x0007e80008000404 */
[----:B0-----:R-:W4:Y:S04]  /*42210*/  LDL.LU R25, [R1+0x324] ;  /* 0x0003240001197983 */ /* 0x001f280000300800 */
[----:B-1----:R-:W4:Y:S04]  /*42220*/  LDL.LU R26, [R1+0x320] ;  /* 0x00032000011a7983 */ /* 0x002f280000300800 */
[----:B--2---:R-:W2:Y:S04]  /*42230*/  LDL.LU R27, [R1+0x31c] ;  /* 0x00031c00011b7983 */ /* 0x004ea80000300800 */
[----:B------:R0:W-:Y:S04]  /*42240*/  STS.U16 [R3+UR4+0x6780], R29 ;  /* 0x0067801d03007988 */ /* 0x0001e80008000404 */
[----:B---3--:R-:W3:Y:S04]  /*42250*/  LDL.LU R28, [R1+0x308] ;  /* 0x00030800011c7983 */ /* 0x008ee80000300800 */
[----:B------:R1:W-:Y:S04]  /*42260*/  STS.U16 [R3+UR4+0x6b00], R32 ;  /* 0x006b002003007988 */ /* 0x0003e80008000404 */
[----:B------:R1:W-:Y:S04]  /*42270*/  STS.U16 [R3+UR4+0x6b40], R36 ;  /* 0x006b402403007988 */ /* 0x0003e80008000404 */
[----:B------:R1:W-:Y:S04]  /*42280*/  STS.U16 [R3+UR4+0x6b80], R40 ;  /* 0x006b802803007988 */ /* 0x0003e80008000404 */
[----:B------:R1:W-:Y:S04]  /*42290*/  STS.U16 [R3+UR4+0x6bc0], R44 ;  /* 0x006bc02c03007988 */ /* 0x0003e80008000404 */
[----:B0-----:R-:W3:Y:S04]  /*422a0*/  LDL.LU R29, [R1+0x2fc] ;  /* 0x0002fc00011d7983 */ /* 0x001ee80000300800 */
[----:B-1----:R-:W3:Y:S04]  /*422b0*/  LDL.LU R32, [R1+0x2f4] ;  /* 0x0002f40001207983 */ /* 0x002ee80000300800 */
[----:B------:R-:W3:Y:S04]  /*422c0*/  LDL.LU R36, [R1+0x2d4] ;  /* 0x0002d40001247983 */ /* 0x000ee80000300800 */
[----:B------:R0:W-:Y:S04]  /*422d0*/  STS.U16 [R3+UR4+0x6f40], R48 ;  /* 0x006f403003007988 */ /* 0x0001e80008000404 */
[----:B------:R-:W3:Y:S04]  /*422e0*/  LDL.LU R40, [R1+0x2b8] ;  /* 0x0002b80001287983 */ /* 0x000ee80000300800 */
[----:B------:R-:W3:Y:S04]  /*422f0*/  LDL.LU R44, [R1+0x2ac] ;  /* 0x0002ac00012c7983 */ /* 0x000ee80000300800 */
[----:B------:R1:W-:Y:S04]  /*42300*/  STS.U16 [R3+UR4+0x6f00], R52 ;  /* 0x006f003403007988 */ /* 0x0003e80008000404 */
[----:B------:R1:W-:Y:S04]  /*42310*/  STS.U16 [R3+UR4+0x6fc0], R56 ;  /* 0x006fc03803007988 */ /* 0x0003e80008000404 */
[----:B------:R1:W-:Y:S04]  /*42320*/  STS.U16 [R3+UR4+0x6f80], R60 ;  /* 0x006f803c03007988 */ /* 0x0003e80008000404 */
[----:B0-----:R-:W3:Y:S04]  /*42330*/  LDL.LU R48, [R1+0x2a0] ;  /* 0x0002a00001307983 */ /* 0x001ee80000300800 */
[----:B------:R0:W-:Y:S04]  /*42340*/  STS.U16 [R3+UR4+0x7300], R61 ;  /* 0x0073003d03007988 */ /* 0x0001e80008000404 */
[----:B-1----:R-:W3:Y:S04]  /*42350*/  LDL.LU R52, [R1+0x294] ;  /* 0x0002940001347983 */ /* 0x002ee80000300800 */
[----:B------:R-:W3:Y:S04]  /*42360*/  LDL.LU R56, [R1+0x278] ;  /* 0x0002780001387983 */ /* 0x000ee80000300800 */
[----:B------:R-:W3:Y:S04]  /*42370*/  LDL.LU R60, [R1+0x26c] ;  /* 0x00026c00013c7983 */ /* 0x000ee80000300800 */
[----:B0-----:R-:W3:Y:S04]  /*42380*/  LDL.LU R61, [R1+0x260] ;  /* 0x00026000013d7983 */ /* 0x001ee80000300800 */
[----:B------:R-:W3:Y:S04]  /*42390*/  LDL.LU R4, [R1+0x254] ;  /* 0x0002540001047983 */ /* 0x000ee80000300800 */
        /* <DEDUP_REMOVED lines=16> */
[----:B----4-:R0:W-:Y:S04]  /*424a0*/  STS.U16 [R3+UR4+0x7340], R25 ;  /* 0x0073401903007988 */ /* 0x0101e80008000404 */
[----:B------:R1:W-:Y:S04]  /*424b0*/  STS.U16 [R3+UR4+0x7380], R26 ;  /* 0x0073801a03007988 */ /* 0x0003e80008000404 */
[----:B--2---:R2:W-:Y:S04]  /*424c0*/  STS.U16 [R3+UR4+0x73c0], R27 ;  /* 0x0073c01b03007988 */ /* 0x0045e80008000404 */
[----:B---3--:R3:W-:Y:S04]  /*424d0*/  STS.U16 [R3+UR4+0x7740], R28 ;  /* 0x0077401c03007988 */ /* 0x0087e80008000404 */
[----:B0-----:R-:W4:Y:S04]  /*424e0*/  LDL.LU R25, [R1+0x3388] ;  /* 0x0033880001197983 */ /* 0x001f280000300800 */
[----:B------:R0:W-:Y:S04]  /*424f0*/  STS.U16 [R3+UR4+0x7700], R29 ;  /* 0x0077001d03007988 */ /* 0x0001e80008000404 */
[----:B------:R0:W-:Y:S04]  /*42500*/  STS.U16 [R3+UR4+0x77c0], R32 ;  /* 0x0077c02003007988 */ /* 0x0001e80008000404 */
[----:B-1----:R-:W4:Y:S04]  /*42510*/  LDL.LU R26, [R1+0x3384] ;  /* 0x00338400011a7983 */ /* 0x002f280000300800 */
[----:B--2---:R-:W2:Y:S04]  /*42520*/  LDL.LU R27, [R1+0x3380] ;  /* 0x00338000011b7983 */ /* 0x004ea80000300800 */
[----:B------:R1:W-:Y:S04]  /*42530*/  STS.U16 [R3+UR4+0x7780], R36 ;  /* 0x0077802403007988 */ /* 0x0003e80008000404 */
[----:B------:R1:W-:Y:S04]  /*42540*/  STS.U16 [R3+UR4+0x7b00], R40 ;  /* 0x007b002803007988 */ /* 0x0003e80008000404 */
[----:B---3--:R-:W3:Y:S04]  /*42550*/  LDL.LU R28, [R1+0x337c] ;  /* 0x00337c00011c7983 */ /* 0x008ee80000300800 */
[----:B------:R1:W-:Y:S04]  /*42560*/  STS.U16 [R3+UR4+0x7b40], R44 ;  /* 0x007b402c03007988 */ /* 0x0003e80008000404 */
[----:B0-----:R-:W4:Y:S04]  /*42570*/  LDL.LU R29, [R1+0x3378] ;  /* 0x00337800011d7983 */ /* 0x001f280000300800 */
[----:B------:R-:W4:Y:S04]  /*42580*/  LDL.LU R32, [R1+0x3374] ;  /* 0x0033740001207983 */ /* 0x000f280000300800 */
[----:B-1----:R-:W4:Y:S04]  /*42590*/  LDL.LU R36, [R1+0x3370] ;  /* 0x0033700001247983 */ /* 0x002f280000300800 */
[----:B------:R0:W-:Y:S04]  /*425a0*/  STS.U16 [R3+UR4+0x7b80], R48 ;  /* 0x007b803003007988 */ /* 0x0001e80008000404 */
[----:B------:R1:W-:Y:S04]  /*425b0*/  STS.U16 [R3+UR4+0x7bc0], R52 ;  /* 0x007bc03403007988 */ /* 0x0003e80008000404 */
[----:B------:R1:W-:Y:S04]  /*425c0*/  STS.U16 [R3+UR4+0x7f40], R56 ;  /* 0x007f403803007988 */ /* 0x0003e80008000404 */
[----:B------:R-:W4:Y:S04]  /*425d0*/  LDL.LU R40, [R1+0x336c] ;  /* 0x00336c0001287983 */ /* 0x000f280000300800 */
[----:B------:R-:W4:Y:S04]  /*425e0*/  LDL.LU R44, [R1+0x3368] ;  /* 0x00336800012c7983 */ /* 0x000f280000300800 */
[----:B------:R1:W-:Y:S04]  /*425f0*/  STS.U16 [R3+UR4+0x7f00], R60 ;  /* 0x007f003c03007988 */ /* 0x0003e80008000404 */
[----:B0-----:R-:W4:Y:S04]  /*42600*/  LDL.LU R48, [R1+0x3364] ;  /* 0x0033640001307983 */ /* 0x001f280000300800 */
[----:B------:R0:W-:Y:S04]  /*42610*/  STS.U16 [R3+UR4+0x7fc0], R61 ;  /* 0x007fc03d03007988 */ /* 0x0001e80008000404 */
[----:B------:R0:W-:Y:S04]  /*42620*/  STS.U16 [R3+UR4+0x7f80], R4 ;  /* 0x007f800403007988 */ /* 0x0001e80008000404 */
[----:B-1----:R-:W4:Y:S04]  /*42630*/  LDL.LU R52, [R1+0x3360] ;  /* 0x0033600001347983 */ /* 0x002f280000300800 */
[----:B------:R-:W4:Y:S04]  /*42640*/  LDL.LU R56, [R1+0x335c] ;  /* 0x00335c0001387983 */ /* 0x000f280000300800 */
[----:B------:R-:W4:Y:S04]  /*42650*/  LDL.LU R60, [R1+0x3358] ;  /* 0x00335800013c7983 */ /* 0x000f280000300800 */
[----:B0-----:R-:W4:Y:S01]  /*42660*/  LDL.LU R61, [R1+0x3354] ;  /* 0x00335400013d7983 */ /* 0x001f220000300800 */
[----:B------:R-:W0:Y:S02]  /*42670*/  S2R R3, SR_TID.X ;  /* 0x0000000000037919 */ /* 0x000e240000002100 */
[----:B0-----:R-:W-:-:S05]  /*42680*/  LOP3.LUT R3, R3, 0x1f, RZ, 0xc0, !PT ;  /* 0x0000001f03037812 */ /* 0x001fca00078ec0ff */
[----:B------:R-:W-:-:S05]  /*42690*/  IMAD.SHL.U32 R3, R3, 0x2, RZ ;  /* 0x0000000203037824 */ /* 0x000fca00078e00ff */
[----:B------:R0:W-:Y:S04]  /*426a0*/  STS.U16 [R3+UR4+0x80c0], R41 ;  /* 0x0080c02903007988 */ /* 0x0001e80008000404 */
[----:B------:R1:W-:Y:S04]  /*426b0*/  STS.U16 [R3+UR4+0x8080], R42 ;  /* 0x0080802a03007988 */ /* 0x0003e80008000404 */
[----:B------:R1:W-:Y:S04]  /*426c0*/  STS.U16 [R3+UR4+0x84c0], R43 ;  /* 0x0084c02b03007988 */ /* 0x0003e80008000404 */
[----:B------:R1:W-:Y:S04]  /*426d0*/  STS.U16 [R3+UR4+0x8480], R45 ;  /* 0x0084802d03007988 */ /* 0x0003e80008000404 */
[----:B------:R1:W-:Y:S04]  /*426e0*/  STS.U16 [R3+UR4+0x8880], R46 ;  /* 0x0088802e03007988 */ /* 0x0003e80008000404 */
[----:B------:R1:W-:Y:S04]  /*426f0*/  STS.U16 [R3+UR4+0x88c0], R47 ;  /* 0x0088c02f03007988 */ /* 0x0003e80008000404 */
[----:B0-----:R-:W2:Y:S04]  /*42700*/  LDL.LU R41, [R1+0x60] ;  /* 0x0000600001297983 */ /* 0x001ea80000300800 */
[----:B-1----:R-:W3:Y:S04]  /*42710*/  LDL.LU R42, [R1+0x5c] ;  /* 0x00005c00012a7983 */ /* 0x002ee80000300800 */
        /* <DEDUP_REMOVED lines=26> */
[----:B---3--:R1:W-:Y:S04]  /*428c0*/  STS.U16 [R3+UR4+0x8040], R42 ;  /* 0x0080402a03007988 */ /* 0x0083e80008000404 */
[----:B----4-:R2:W-:Y:S04]  /*428d0*/  STS.U16 [R3+UR4+0x8440], R43 ;  /* 0x0084402b03007988 */ /* 0x0105e80008000404 */
[----:B------:R3:W-:Y:S04]  /*428e0*/  STS.U16 [R3+UR4+0x8400], R45 ;  /* 0x0084002d03007988 */ /* 0x0007e80008000404 */
[----:B------:R4:W-:Y:S04]  /*428f0*/  STS.U16 [R3+UR4+0x8800], R46 ;  /* 0x0088002e03007988 */ /* 0x0009e80008000404 */
[----:B------:R4:W-:Y:S04]  /*42900*/  STS.U16 [R3+UR4+0x8840], R47 ;  /* 0x0088402f03007988 */ /* 0x0009e80008000404 */
[----:B0-----:R-:W4:Y:S04]  /*42910*/  LDL.LU R41, [R1+0x3350] ;  /* 0x0033500001297983 */ /* 0x001f280000300800 */
[----:B-1----:R-:W4:Y:S04]  /*42920*/  LDL.LU R42, [R1+0x334c] ;  /* 0x00334c00012a7983 */ /* 0x002f280000300800 */
[----:B--2---:R-:W2:Y:S04]  /*42930*/  LDL.LU R43, [R1+0x3348] ;  /* 0x00334800012b7983 */ /* 0x004ea80000300800 */
[----:B---3--:R-:W3:Y:S04]  /*42940*/  LDL.LU R45, [R1+0x3344] ;  /* 0x00334400012d7983 */ /* 0x008ee80000300800 */
[----:B----4-:R-:W4:Y:S04]  /*42950*/  LDL.LU R46, [R1+0x3340] ;  /* 0x00334000012e7983 */ /* 0x010f280000300800 */
[----:B------:R-:W2:Y:S04]  /*42960*/  LDL.LU R47, [R1+0x333c] ;  /* 0x00333c00012f7983 */ /* 0x000ea80000300800 */
[----:B------:R0:W-:Y:S04]  /*42970*/  STS.U16 [R3+UR4+0x8c40], R49 ;  /* 0x008c403103007988 */ /* 0x0001e80008000404 */
[----:B------:R1:W-:Y:S04]  /*42980*/  STS.U16 [R3+UR4+0x8c00], R50 ;  /* 0x008c003203007988 */ /* 0x0003e80008000404 */
[----:B------:R1:W-:Y:S04]  /*42990*/  STS.U16 [R3+UR4+0x9000], R51 ;  /* 0x0090003303007988 */ /* 0x0003e80008000404 */
[----:B------:R1:W-:Y:S04]  /*429a0*/  STS.U16 [R3+UR4+0x9040], R53 ;  /* 0x0090403503007988 */ /* 0x0003e80008000404 */
[----:B------:R1:W-:Y:S04]  /*429b0*/  STS.U16 [R3+UR4+0x9440], R54 ;  /* 0x0094403603007988 */ /* 0x0003e80008000404 */
[----:B------:R1:W-:Y:S04]  /*429c0*/  STS.U16 [R3+UR4+0x9400], R55 ;  /* 0x0094003703007988 */ /* 0x0003e80008000404 */
[----:B0-----:R-:W3:Y:S04]  /*429d0*/  LDL.LU R49, [R1+0x3338] ;  /* 0x0033380001317983 */ /* 0x001ee80000300800 */
[----:B-1----:R-:W4:Y:S04]  /*429e0*/  LDL.LU R50, [R1+0x3334] ;  /* 0x0033340001327983 */ /* 0x002f280000300800 */
[----:B------:R-:W2:Y:S04]  /*429f0*/  LDL.LU R51, [R1+0x3330] ;  /* 0x0033300001337983 */ /* 0x000ea80000300800 */
[----:B------:R-:W3:Y:S04]  /*42a00*/  LDL.LU R53, [R1+0x332c] ;  /* 0x00332c0001357983 */ /* 0x000ee80000300800 */
[----:B------:R-:W4:Y:S04]  /*42a10*/  LDL.LU R54, [R1+0x3328] ;  /* 0x0033280001367983 */ /* 0x000f280000300800 */
[----:B------:R-:W2:Y:S04]  /*42a20*/  LDL.LU R55, [R1+0x3324] ;  /* 0x0033240001377983 */ /* 0x000ea80000300800 */
        /* <DEDUP_REMOVED lines=8> */
[----:B------:R-:W-:Y:S04]  /*42ab0*/  STS.U16 [R3+UR4+0xa000], R4 ;  /* 0x00a0000403007988 */ /* 0x000fe80008000404 */
[----:B------:R-:W-:Y:S01]  /*42ac0*/  STS.U16 [R3+UR4+0xd4c0], R5 ;  /* 0x00d4c00503007988 */ /* 0x000fe20008000404 */
[----:B------:R-:W-:-:S03]  /*42ad0*/  PRMT R2, RZ, 0x7610, R2 ;  /* 0x00007610ff027816 */ /* 0x000fc60000000002 */
[----:B---3--:R0:W-:Y:S04]  /*42ae0*/  STS.U16 [R3+UR4+0xa040], R0 ;  /* 0x00a0400003007988 */ /* 0x0081e80008000404 */
[----:B0-----:R-:W3:Y:S04]  /*42af0*/  LDL.LU R0, [R1+0x3310] ;  /* 0x0033100001007983 */ /* 0x001ee80000300800 */
[----:B------:R-:W4:Y:S04]  /*42b00*/  LDL R4, [R1+0x1be0] ;  /* 0x001be00001047983 */ /* 0x000f280000100800 */
[----:B------:R-:W4:Y:S04]  /*42b10*/  LDL R5, [R1+0x1bdc] ;  /* 0x001bdc0001057983 */ /* 0x000f280000100800 */
[----:B----4-:R-:W4:Y:S04]  /*42b20*/  @!P0 LDG.E.U16 R2, desc[UR6][R4.64] ;  /* 0x0000000604028981 */ /* 0x010f28000c1e1500 */
[----:B----4-:R0:W-:Y:S04]  /*42b30*/  STL [R1+0x3a4], R2 ;  /* 0x0003a40201007387 */ /* 0x0101e80000100800 */
[----:B0-----:R-:W4:Y:S04]  /*42b40*/  LDL.LU R2, [R1+0x330c] ;  /* 0x00330c0001027983 */ /* 0x001f280000300800 */
[----:B------:R-:W2:Y:S04]  /*42b50*/  LDL R4, [R1+0x1bd4] ;  /* 0x001bd40001047983 */ /* 0x000ea80000100800 */
[----:B------:R-:W2:Y:S01]  /*42b60*/  LDL R5, [R1+0x1bd8] ;  /* 0x001bd80001057983 */ /* 0x000ea20000100800 */
[----:B---3--:R-:W-:-:S02]  /*42b70*/  PRMT R0, RZ, 0x7610, R0 ;  /* 0x00007610ff007816 */ /* 0x008fc40000000000 */
[----:B--2---:R-:W-:-:S04]  /*42b80*/  @!P2 LOP3.LUT R5, R5, R4, RZ, 0x3c, !PT ;  /* 0x000000040505a212 */ /* 0x004fc800078e3cff */
[----:B------:R-:W-:-:S04]  /*42b90*/  @!P2 LOP3.LUT R4, R5, R4, RZ, 0x3c, !PT ;  /* 0x000000040504a212 */ /* 0x000fc800078e3cff */
[----:B------:R-:W-:-:S05]  /*42ba0*/  @!P2 LOP3.LUT R5, R5, R4, RZ, 0x3c, !PT ;  /* 0x000000040505a212 */ /* 0x000fca00078e3cff */
[----:B------:R-:W2:Y:S04]  /*42bb0*/  @!P2 LDG.E.U16 R0, desc[UR6][R4.64] ;  /* 0x000000060400a981 */ /* 0x000ea8000c1e1500 */
[----:B--2---:R0:W-:Y:S04]  /*42bc0*/  STL [R1+0x3a0], R0 ;  /* 0x0003a00001007387 */ /* 0x0041e80000100800 */
[----:B0-----:R-:W2:Y:S04]  /*42bd0*/  LDL.LU R0, [R1+0x3308] ;  /* 0x0033080001007983 */ /* 0x001ea80000300800 */
[----:B------:R-:W3:Y:S04]  /*42be0*/  LDL R4, [R1+0x1bbc] ;  /* 0x001bbc0001047983 */ /* 0x000ee80000100800 */
[----:B------:R-:W3:Y:S01]  /*42bf0*/  LDL R5, [R1+0x1bc0] ;  /* 0x001bc00001057983 */ /* 0x000ee20000100800 */
[----:B----4-:R-:W-:-:S02]  /*42c00*/  PRMT R2, RZ, 0x7610, R2 ;  /* 0x00007610ff027816 */ /* 0x010fc40000000002 */
[----:B---3--:R-:W-:-:S04]  /*42c10*/  @!P0 LOP3.LUT R5, R5, R4, RZ, 0x3c, !PT ;  /* 0x0000000405058212 */ /* 0x008fc800078e3cff */
        /* <DEDUP_REMOVED lines=1787> */
[----:B------:R-:W3:Y:S04]  /*49bd0*/  LDL R4, [R1+0xfd4] ;  /* 0x000fd40001047983 */ /* 0x000ee80000100800 */
[----:B------:R-:W3:Y:S02]  /*49be0*/  LDL R5, [R1+0xfd8] ;  /* 0x000fd80001057983 */ /* 0x000ee40000100800 */
[----:B---3--:R-:W-:-:S02]  /*49bf0*/  @!P2 LOP3.LUT R5, R5, R4, RZ, 0x3c, !PT ;  /* 0x000000040505a212 */ /* 0x008fc400078e3cff */
[----:B--2---:R-:W-:Y:S02]  /*49c00*/  PRMT R0, RZ, 0x7610, R0 ;  /* 0x00007610ff007816 */ /* 0x004fe40000000000 */
[----:B------:R-:W-:-:S04]  /*49c10*/  @!P2 LOP3.LUT R4, R5, R4, RZ, 0x3c, !PT ;  /* 0x000000040504a212 */ /* 0x000fc800078e3cff */
[----:B------:R-:W-:-:S05]  /*49c20*/  @!P2 LOP3.LUT R5, R5, R4, RZ, 0x3c, !PT ;  /* 0x000000040505a212 */ /* 0x000fca00078e3cff */
[----:B------:R-:W2:Y:S04]  /*49c30*/  @!P2 LDG.E.U16 R0, desc[UR6][R4.64] ;  /* 0x000000060400a981 */ /* 0x000ea8000c1e1500 */
        /* <DEDUP_REMOVED lines=29> */
[----:B------:R-:W3:Y:S01]  /*49e10*/  LDL R5, [R1+0xfac] ;  /* 0x000fac0001057983 */ /* 0x000ee20000100800 */
[----:B----4-:R-:W-:-:S03]  /*49e20*/  @!P1 IMAD.MOV.U32 R4, RZ, RZ, R30 ;  /* 0x000000ffff049224 */ /* 0x010fc600078e001e */
[----:B------:R-:W4:Y:S01]  /*49e30*/  LDL R30, [R1+0x2bfc] ;  /* 0x002bfc00011e7983 */ /* 0x000f220000100800 */
[----:B--2---:R-:W-:-:S06]  /*49e40*/  PRMT R0, RZ, 0x7610, R0 ;  /* 0x00007610ff007816 */ /* 0x004fcc0000000000 */
[----:B---3--:R-:W2:Y:S04]  /*49e50*/  @!P1 LDG.E.U16 R0, desc[UR6][R4.64] ;  /* 0x0000000604009981 */ /* 0x008ea8000c1e1500 */
        /* <DEDUP_REMOVED lines=12> */
[----:B------:R-:W3:Y:S04]  /*49f20*/  LDL R5, [R1+0xf98] ;  /* 0x000f980001057983 */ /* 0x000ee80000100800 */
[----:B------:R0:W-:Y:S02]  /*49f30*/  STS.U16 [R3+UR4+0xc8c0], R27 ;  /* 0x00c8c01b03007988 */ /* 0x0001e40008000404 */
[----:B0-----:R-:W-:-:S02]  /*49f40*/  PRMT R27, RZ, 0x7610, R27 ;  /* 0x00007610ff1b7816 */ /* 0x001fc4000000001b */
[----:B---3--:R-:W-:-:S04]  /*49f50*/  @!P2 LOP3.LUT R5, R5, R4, RZ, 0x3c, !PT ;  /* 0x000000040505a212 */ /* 0x008fc800078e3cff */
[----:B------:R-:W-:-:S04]  /*49f60*/  @!P2 LOP3.LUT R4, R5, R4, RZ, 0x3c, !PT ;  /* 0x000000040504a212 */ /* 0x000fc800078e3cff */
[----:B------:R-:W-:-:S05]  /*49f70*/  @!P2 LOP3.LUT R5, R5, R4, RZ, 0x3c, !PT ;  /* 0x000000040505a212 */ /* 0x000fca00078e3cff */
[----:B------:R0:W3:Y:S04]  /*49f80*/  @!P2 LDG.E.U16 R27, desc[UR6][R4.64] ;  /* 0x00000006041ba981 */ /* 0x0000e8000c1e1500 */
[----:B------:R-:W0:Y:S04]  /*49f90*/  LDL R4, [R1+0xf8c] ;  /* 0x000f8c0001047983 */ /* 0x000e280000100800 */
[----:B------:R-:W0:Y:S04]  /*49fa0*/  LDL R5, [R1+0xf90] ;  /* 0x000f900001057983 */ /* 0x000e280000100800 */
[----:B------:R1:W-:Y:S02]  /*49fb0*/  STS.U16 [R3+UR4+0xd480], R24 ;  /* 0x00d4801803007988 */ /* 0x0003e40008000404 */
[----:B-1----:R-:W-:-:S02]  /*49fc0*/  PRMT R24, RZ, 0x7610, R24 ;  /* 0x00007610ff187816 */ /* 0x002fc40000000018 */
[----:B0-----:R-:W-:-:S04]  /*49fd0*/  @!P1 LOP3.LUT R5, R5, R4, RZ, 0x3c, !PT ;  /* 0x0000000405059212 */ /* 0x001fc800078e3cff */
[----:B------:R-:W-:-:S04]  /*49fe0*/  @!P1 LOP3.LUT R4, R5, R4, RZ, 0x3c, !PT ;  /* 0x0000000405049212 */ /* 0x000fc800078e3cff */
[----:B------:R-:W-:Y:S01]  /*49ff0*/  @!P1 LOP3.LUT R5, R5, R4, RZ, 0x3c, !PT ;  /* 0x0000000405059212 */ /* 0x000fe200078e3cff */
[----:B---3--:R0:W-:Y:S04]  /*4a000*/  STL [R1+0x68], R27 ;  /* 0x0000681b01007387 */ /* 0x0081e80000100800 */
[----:B------:R1:W3:Y:S01]  /*4a010*/  @!P1 LDG.E.U16 R24, desc[UR6][R4.64] ;  /* 0x0000000604189981 */ /* 0x0002e2000c1e1500 */
[----:B--2---:R-:W-:-:S03]  /*4a020*/  PRMT R0, RZ, 0x7610, R0 ;  /* 0x00007610ff007816 */ /* 0x004fc60000000000 */
[----:B0-----:R-:W2:Y:S04]  /*4a030*/  LDL R27, [R1+0x2c20] ;  /* 0x002c2000011b7983 */ /* 0x001ea80000100800 */
[----:B------:R-:W1:Y:S04]  /*4a040*/  LDL R4, [R1+0xf80] ;  /* 0x000f800001047983 */ /* 0x000e680000100800 */
[----:B------:R-:W1:Y:S02]  /*4a050*/  LDL R5, [R1+0x2c00] ;  /* 0x002c000001057983 */ /* 0x000e640000100800 */
[----:B-1----:R-:W-:-:S04]  /*4a060*/  @!P0 LOP3.LUT R5, R5, R4, RZ, 0x3c, !PT ;  /* 0x0000000405058212 */ /* 0x002fc800078e3cff */
[----:B------:R-:W-:-:S04]  /*4a070*/  @!P0 LOP3.LUT R4, R5, R4, RZ, 0x3c, !PT ;  /* 0x0000000405048212 */ /* 0x000fc800078e3cff */
[----:B------:R-:W-:-:S05]  /*4a080*/  @!P0 LOP3.LUT R5, R5, R4, RZ, 0x3c, !PT ;  /* 0x0000000405058212 */ /* 0x000fca00078e3cff */
[----:B------:R-:W4:Y:S04]  /*4a090*/  @!P0 LDG.E.U16 R0, desc[UR6][R4.64] ;  /* 0x0000000604008981 */ /* 0x000f28000c1e1500 */
[----:B---3--:R0:W-:Y:S04]  /*4a0a0*/  STL [R1+0x64], R24 ;  /* 0x0000641801007387 */ /* 0x0081e80000100800 */
[----:B0-----:R-:W3:Y:S04]  /*4a0b0*/  LDL R24, [R1+0x2c1c] ;  /* 0x002c1c0001187983 */ /* 0x001ee80000100800 */
[----:B----4-:R0:W-:Y:S04]  /*4a0c0*/  STL [R1+0x60], R0 ;  /* 0x0000600001007387 */ /* 0x0101e80000100800 */
[----:B0-----:R-:W4:Y:S04]  /*4a0d0*/  LDL.LU R0, [R1+0x2fd4] ;  /* 0x002fd40001007983 */ /* 0x001f280000300800 */
[----:B------:R-:W2:Y:S04]  /*4a0e0*/  LDL R5, [R1+0x2bf8] ;  /* 0x002bf80001057983 */ /* 0x000ea80000100800 */
[----:B------:R0:W-:Y:S01]  /*4a0f0*/  STS.U16 [R3+UR4+0xc480], R28 ;  /* 0x00c4801c03007988 */ /* 0x0001e20008000404 */
[----:B------:R-:W-:-:S03]  /*4a100*/  @!P2 IMAD.MOV.U32 R4, RZ, RZ, R30 ;  /* 0x000000ffff04a224 */ /* 0x000fc600078e001e */
        /* <DEDUP_REMOVED lines=8> */
[----:B0-----:R-:W-:-:S03]  /*4a190*/  PRMT R28, RZ, 0x7610, R28 ;  /* 0x00007610ff1c7816 */ /* 0x001fc6000000001c */
        /* <DEDUP_REMOVED lines=43> */
[----:B------:R-:W4:Y:S04]  /*4a450*/  LDL R30, [R1+0x2c04] ;  /* 0x002c0400011e7983 */ /* 0x000f280000100800 */
[----:B--2---:R1:W2:Y:S04]  /*4a460*/  @!P2 LDG.E.U16 R28, desc[UR6][R4.64] ;  /* 0x00000006041ca981 */ /* 0x0042a8000c1e1500 */
[----:B------:R-:W1:Y:S04]  /*4a470*/  LDL R4, [R1+0x2bf0] ;  /* 0x002bf00001047983 */ /* 0x000e680000100800 */
[----:B------:R-:W1:Y:S01]  /*4a480*/  LDL R5, [R1+0x2bf4] ;  /* 0x002bf40001057983 */ /* 0x000e620000100800 */
[----:B0-----:R-:W-:-:S02]  /*4a490*/  PRMT R3, RZ, 0x7610, R3 ;  /* 0x00007610ff037816 */ /* 0x001fc40000000003 */
[----:B-1----:R-:W-:-:S04]  /*4a4a0*/  @!P1 LOP3.LUT R5, R5, R4, RZ, 0x3c, !PT ;  /* 0x0000000405059212 */ /* 0x002fc800078e3cff */
[----:B------:R-:W-:-:S04]  /*4a4b0*/  @!P1 LOP3.LUT R4, R5, R4, RZ, 0x3c, !PT ;  /* 0x0000000405049212 */ /* 0x000fc800078e3cff */
[----:B------:R-:W-:-:S05]  /*4a4c0*/  @!P1 LOP3.LUT R5, R5, R4, RZ, 0x3c, !PT ;  /* 0x0000000405059212 */ /* 0x000fca00078e3cff */
[----:B------:R-:W3:Y:S04]  /*4a4d0*/  @!P1 LDG.E.U16 R3, desc[UR6][R4.64] ;  /* 0x0000000604039981 */ /* 0x000ee8000c1e1500 */
[----:B--2---:R0:W-:Y:S04]  /*4a4e0*/  STL [R1+0x5c], R28 ;  /* 0x00005c1c01007387 */ /* 0x0041e80000100800 */
[----:B0-----:R-:W2:Y:S04]  /*4a4f0*/  LDL R28, [R1+0x2c40] ;  /* 0x002c4000011c7983 */ /* 0x001ea80000100800 */
[----:B---3--:R-:W-:Y:S04]  /*4a500*/  STL [R1+0x58], R3 ;  /* 0x0000580301007387 */ /* 0x008fe80000100800 */
[----:B------:R-:W3:Y:S01]  /*4a510*/  LDL R5, [R1+0x2be4] ;  /* 0x002be40001057983 */ /* 0x000ee20000100800 */
[----:B------:R-:W-:Y:S01]  /*4a520*/  PRMT R26, RZ, 0x7610, R26 ;  /* 0x00007610ff1a7816 */ /* 0x000fe2000000001a */
[----:B------:R-:W-:Y:S01]  /*4a530*/  @!P0 IMAD.MOV.U32 R4, RZ, RZ, R27 ;  /* 0x000000ffff048224 */ /* 0x000fe200078e001b */
[----:B------:R-:W-:Y:S01]  /*4a540*/  PRMT R14, RZ, 0x7610, R14 ;  /* 0x00007610ff0e7816 */ /* 0x000fe2000000000e */
[----:B------:R-:W4:Y:S04]  /*4a550*/  LDL R27, [R1+0x2c38] ;  /* 0x002c3800011b7983 */ /* 0x000f280000100800 */
[----:B---3--:R0:W3:Y:S04]  /*4a560*/  @!P0 LDG.E.U16 R26, desc[UR6][R4.64] ;  /* 0x00000006041a8981 */ /* 0x0080e8000c1e1500 */
[----:B------:R-:W2:Y:S01]  /*4a570*/  LDL R5, [R1+0x2c18] ;  /* 0x002c180001057983 */ /* 0x000ea20000100800 */
[----:B0-----:R-:W-:-:S03]  /*4a580*/  @!P2 IMAD.MOV.U32 R4, RZ, RZ, R24 ;  /* 0x000000ffff04a224 */ /* 0x001fc600078e0018 */
[----:B---3--:R0:W-:Y:S01]  /*4a590*/  STL [R1+0x54], R26 ;  /* 0x0000541a01007387 */ /* 0x0081e20000100800 */
[----:B------:R-:W-:Y:S02]  /*4a5a0*/  PRMT R31, RZ, 0x7610, R31 ;  /* 0x00007610ff1f7816 */ /* 0x000fe4000000001f */
[----:B------:R-:W-:Y:S01]  /*4a5b0*/  PRMT R10, RZ, 0x7610, R10 ;  /* 0x00007610ff0a7816 */ /* 0x000fe2000000000a */
[----:B------:R-:W3:Y:S04]  /*4a5c0*/  LDL R24, [R1+0x2c30] ;  /* 0x002c300001187983 */ /* 0x000ee80000100800 */
[----:B--2---:R1:W2:Y:S04]  /*4a5d0*/  @!P2 LDG.E.U16 R14, desc[UR6][R4.64] ;  /* 0x00000006040ea981 */ /* 0x0042a8000c1e1500 */
[----:B0-----:R-:W3:Y:S04]  /*4a5e0*/  LDL R26, [R1+0x2c3c] ;  /* 0x002c3c00011a7983 */ /* 0x001ee80000100800 */
[----:B------:R-:W1:Y:S04]  /*4a5f0*/  LDL R4, [R1+0x2c10] ;  /* 0x002c100001047983 */ /* 0x000e680000100800 */
[----:B------:R-:W1:Y:S02]  /*4a600*/  LDL R5, [R1+0x2c14] ;  /* 0x002c140001057983 */ /* 0x000e640000100800 */
[----:B-1----:R-:W-:-:S04]  /*4a610*/  @!P1 LOP3.LUT R5, R5, R4, RZ, 0x3c, !PT ;  /* 0x0000000405059212 */ /* 0x002fc800078e3cff */
[----:B------:R-:W-:-:S04]  /*4a620*/  @!P1 LOP3.LUT R4, R5, R4, RZ, 0x3c, !PT ;  /* 0x0000000405049212 */ /* 0x000fc800078e3cff */
[----:B------:R-:W-:-:S05]  /*4a630*/  @!P1 LOP3.LUT R5, R5, R4, RZ, 0x3c, !PT ;  /* 0x0000000405059212 */ /* 0x000fca00078e3cff */
[----:B------:R0:W3:Y:S02]  /*4a640*/  @!P1 LDG.E.U16 R31, desc[UR6][R4.64] ;  /* 0x00000006041f9981 */ /* 0x0000e4000c1e1500 */
[----:B0-----:R-:W-:Y:S02]  /*4a650*/  @!P0 IMAD.MOV.U32 R4, RZ, RZ, R28 ;  /* 0x000000ffff048224 */ /* 0x001fe400078e001c */
[----:B----4-:R-:W-:-:S05]  /*4a660*/  @!P0 IMAD.MOV.U32 R5, RZ, RZ, R30 ;  /* 0x000000ffff058224 */ /* 0x010fca00078e001e */
[----:B------:R3:W4:Y:S04]  /*4a670*/  @!P0 LDG.E.U16 R10, desc[UR6][R4.64] ;  /* 0x00000006040a8981 */ /* 0x000728000c1e1500 */
[----:B--2---:R0:W-:Y:S04]  /*4a680*/  STL [R1+0x50], R14 ;  /* 0x0000500e01007387 */ /* 0x0041e80000100800 */
[----:B0-----:R-:W2:Y:S01]  /*4a690*/  LDL R14, [R1+0x2c34] ;  /* 0x002c3400010e7983 */ /* 0x001ea20000100800 */
[----:B------:R-:W-:Y:S01]  /*4a6a0*/  PRMT R7, RZ, 0x7610, R7 ;  /* 0x00007610ff077816 */ /* 0x000fe20000000007 */
[----:B---3--:R-:W-:-:S02]  /*4a6b0*/  @!P2 IMAD.MOV.U32 R4, RZ, RZ, R26 ;  /* 0x000000ffff04a224 */ /* 0x008fc400078e001a */
[----:B------:R-:W-:-:S05]  /*4a6c0*/  @!P2 IMAD.MOV.U32 R5, RZ, RZ, R27 ;  /* 0x000000ffff05a224 */ /* 0x000fca00078e001b */
[----:B------:R0:W3:Y:S04]  /*4a6d0*/  @!P2 LDG.E.U16 R7, desc[UR6][R4.64] ;  /* 0x000000060407a981 */ /* 0x0000e8000c1e1500 */
[----:B------:R1:W-:Y:S04]  /*4a6e0*/  STL [R1+0x4c], R31 ;  /* 0x00004c1f01007387 */ /* 0x0003e80000100800 */
[----:B------:R-:W3:Y:S04]  /*4a6f0*/  LDL R30, [R1+0x2c48] ;  /* 0x002c4800011e7983 */ /* 0x000ee80000100800 */
[----:B------:R-:W3:Y:S04]  /*4a700*/  LDL R28, [R1+0x2c44] ;  /* 0x002c4400011c7983 */ /* 0x000ee80000100800 */
[----:B-1----:R-:W3:Y:S04]  /*4a710*/  LDL R31, [R1+0x2c24] ;  /* 0x002c2400011f7983 */ /* 0x002ee80000100800 */
[----:B----4-:R1:W-:Y:S01]  /*4a720*/  STL [R1+0x48], R10 ;  /* 0x0000480a01007387 */ /* 0x0103e20000100800 */
[----:B------:R-:W-:Y:S01]  /*4a730*/  PRMT R8, RZ, 0x7610, R8 ;  /* 0x00007610ff087816 */ /* 0x000fe20000000008 */
[----:B0-----:R-:W-:Y:S01]  /*4a740*/  @!P1 IMAD.MOV.U32 R5, RZ, RZ, R24 ;  /* 0x000000ffff059224 */ /* 0x001fe200078e0018 */
[----:B------:R-:W-:-:S02]  /*4a750*/  PRMT R29, RZ, 0x7610, R29 ;  /* 0x00007610ff1d7816 */ /* 0x000fc4000000001d */
[----:B------:R-:W-:Y:S01]  /*4a760*/  PRMT R9, RZ, 0x7610, R9 ;  /* 0x00007610ff097816 */ /* 0x000fe20000000009 */
[----:B------:R-:W4:Y:S04]  /*4a770*/  LDL R27, [R1+0x2c4c] ;  /* 0x002c4c00011b7983 */ /* 0x000f280000100800 */
[----:B-1----:R-:W4:Y:S01]  /*4a780*/  LDL R10, [R1+0x2c50] ;  /* 0x002c5000010a7983 */ /* 0x002f220000100800 */
[----:B--2---:R-:W-:-:S05]  /*4a790*/  @!P1 IMAD.MOV.U32 R4, RZ, RZ, R14 ;  /* 0x000000ffff049224 */ /* 0x004fca00078e000e */
[----:B------:R0:W2:Y:S04]  /*4a7a0*/  @!P1 LDG.E.U16 R8, desc[UR6][R4.64] ;  /* 0x0000000604089981 */ /* 0x0000a8000c1e1500 */
[----:B---3--:R1:W-:Y:S04]  /*4a7b0*/  STL [R1+0x44], R7 ;  /* 0x0000440701007387 */ /* 0x0083e80000100800 */
[----:B------:R-:W3:Y:S04]  /*4a7c0*/  LDL R26, [R1+0x2c5c] ;  /* 0x002c5c00011a7983 */ /* 0x000ee80000100800 */
[----:B------:R-:W3:Y:S04]  /*4a7d0*/  LDL R24, [R1+0x2c68] ;  /* 0x002c680001187983 */ /* 0x000ee80000100800 */
[----:B------:R-:W3:Y:S04]  /*4a7e0*/  LDL R14, [R1+0x2c64] ;  /* 0x002c6400010e7983 */ /* 0x000ee80000100800 */
[----:B-1----:R-:W3:Y:S01]  /*4a7f0*/  LDL R7, [R1+0x2c58] ;  /* 0x002c580001077983 */ /* 0x002ee20000100800 */
[----:B0-----:R-:W-:-:S02]  /*4a800*/  @!P0 IMAD.MOV.U32 R4, RZ, RZ, R30 ;  /* 0x000000ffff048224 */ /* 0x001fc400078e001e */
[----:B------:R-:W-:-:S05]  /*4a810*/  @!P0 IMAD.MOV.U32 R5, RZ, RZ, R31 ;  /* 0x000000ffff058224 */ /* 0x000fca00078e001f */
[----:B------:R0:W3:Y:S02]  /*4a820*/  @!P0 LDG.E.U16 R29, desc[UR6][R4.64] ;  /* 0x00000006041d8981 */ /* 0x0000e4000c1e1500 */
[----:B0-----:R-:W-:Y:S02]  /*4a830*/  @!P2 IMAD.MOV.U32 R5, RZ, RZ, R28 ;  /* 0x000000ffff05a224 */ /* 0x001fe400078e001c */
[----:B----4-:R-:W-:-:S05]  /*4a840*/  @!P2 IMAD.MOV.U32 R4, RZ, RZ, R10 ;  /* 0x000000ffff04a224 */ /* 0x010fca00078e000a */
[----:B------:R3:W4:Y:S04]  /*4a850*/  @!P2 LDG.E.U16 R9, desc[UR6][R4.64] ;  /* 0x000000060409a981 */ /* 0x000728000c1e1500 */
[----:B--2---:R0:W-:Y:S04]  /*4a860*/  STL [R1+0x40], R8 ;  /* 0x0000400801007387 */ /* 0x0041e80000100800 */
[----:B------:R-:W2:Y:S04]  /*4a870*/  LDL R10, [R1+0x2c6c] ;  /* 0x002c6c00010a7983 */ /* 0x000ea80000100800 */
[----:B0-----:R-:W2:Y:S01]  /*4a880*/  LDL R8, [R1+0x2c70] ;  /* 0x002c700001087983 */ /* 0x001ea20000100800 */
[----:B------:R-:W-:Y:S01]  /*4a890*/  PRMT R6, RZ, 0x7610, R6 ;  /* 0x00007610ff067816 */ /* 0x000fe20000000006 */
[----:B---3--:R-:W-:-:S02]  /*4a8a0*/  @!P1 IMAD.MOV.U32 R4, RZ, RZ, R7 ;  /* 0x000000ffff049224 */ /* 0x008fc400078e0007 */
[----:B------:R-:W-:-:S05]  /*4a8b0*/  @!P1 IMAD.MOV.U32 R5, RZ, RZ, R27 ;  /* 0x000000ffff059224 */ /* 0x000fca00078e001b */
[----:B------:R0:W3:Y:S04]  /*4a8c0*/  @!P1 LDG.E.U16 R6, desc[UR6][R4.64] ;  /* 0x0000000604069981 */ /* 0x0000e8000c1e1500 */
[----:B----4-:R1:W-:Y:S01]  /*4a8d0*/  STL [R1+0x38], R9 ;  /* 0x0000380901007387 */ /* 0x0103e20000100800 */
[----:B------:R-:W-:Y:S01]  /*4a8e0*/  PRMT R23, RZ, 0x7610, R23 ;  /* 0x00007610ff177816 */ /* 0x000fe20000000017 */
[----:B0-----:R-:W-:Y:S02]  /*4a8f0*/  @!P0 IMAD.MOV.U32 R4, RZ, RZ, R24 ;  /* 0x000000ffff048224 */ /* 0x001fe400078e0018 */
[----:B------:R-:W-:Y:S01]  /*4a900*/  @!P0 IMAD.MOV.U32 R5, RZ, RZ, R26 ;  /* 0x000000ffff058224 */ /* 0x000fe200078e001a */
[----:B------:R-:W-:Y:S02]  /*4a910*/  PRMT R19, RZ, 0x7610, R19 ;  /* 0x00007610ff137816 */ /* 0x000fe40000000013 */
[----:B------:R-:W-:Y:S01]  /*4a920*/  PRMT R17, RZ, 0x7610, R17 ;  /* 0x00007610ff117816 */ /* 0x000fe20000000011 */
[----:B------:R-:W4:Y:S04]  /*4a930*/  LDL R7, [R1+0x2c7c] ;  /* 0x002c7c0001077983 */ /* 0x000f280000100800 */
[----:B------:R2:W4:Y:S04]  /*4a940*/  @!P0 LDG.E.U16 R23, desc[UR6][R4.64] ;  /* 0x0000000604178981 */ /* 0x000528000c1e1500 */
[----:B-1----:R-:W4:Y:S01]  /*4a950*/  LDL R9, [R1+0x2c78] ;  /* 0x002c780001097983 */ /* 0x002f220000100800 */
[----:B--2---:R-:W-:-:S02]  /*4a960*/  @!P2 IMAD.MOV.U32 R4, RZ, RZ, R8 ;  /* 0x000000ffff04a224 */ /* 0x004fc400078e0008 */
[----:B------:R-:W-:-:S05]  /*4a970*/  @!P2 IMAD.MOV.U32 R5, RZ, RZ, R14 ;  /* 0x000000ffff05a224 */ /* 0x000fca00078e000e */
[----:B------:R0:W2:Y:S02]  /*4a980*/  @!P2 LDG.E.U16 R19, desc[UR6][R4.64] ;  /* 0x000000060413a981 */ /* 0x0000a4000c1e1500 */
[----:B0-----:R-:W-:Y:S02]  /*4a990*/  @!P1 IMAD.MOV.U32 R5, RZ, RZ, R10 ;  /* 0x000000ffff059224 */ /* 0x001fe400078e000a */
[----:B---3--:R0:W-:Y:S04]  /*4a9a0*/  STL [R1+0x34], R6 ;  /* 0x0000340601007387 */ /* 0x0081e80000100800 */
[----:B------:R-:W3:Y:S04]  /*4a9b0*/  LDL R24, [R1+0x2c84] ;  /* 0x002c840001187983 */ /* 0x000ee80000100800 */
[----:B0-----:R-:W3:Y:S01]  /*4a9c0*/  LDL R6, [R1+0x2c88] ;  /* 0x002c880001067983 */ /* 0x001ee20000100800 */
[----:B----4-:R-:W-:-:S05]  /*4a9d0*/  @!P1 IMAD.MOV.U32 R4, RZ, RZ, R9 ;  /* 0x000000ffff049224 */ /* 0x010fca00078e0009 */
[----:B------:R0:W4:Y:S04]  /*4a9e0*/  @!P1 LDG.E.U16 R17, desc[UR6][R4.64] ;  /* 0x0000000604119981 */ /* 0x000128000c1e1500 */
[----:B------:R1:W-:Y:S04]  /*4a9f0*/  STL [R1+0x30], R23 ;  /* 0x0000301701007387 */ /* 0x0003e80000100800 */
[----:B------:R-:W4:Y:S04]  /*4aa00*/  LDL R14, [R1+0x2c8c] ;  /* 0x002c8c00010e7983 */ /* 0x000f280000100800 */
[----:B------:R-:W4:Y:S04]  /*4aa10*/  LDL R8, [R1+0x2c98] ;  /* 0x002c980001087983 */ /* 0x000f280000100800 */
[----:B------:R-:W4:Y:S04]  /*4aa20*/  LDL R10, [R1+0x2c9c] ;  /* 0x002c9c00010a7983 */ /* 0x000f280000100800 */
[----:B------:R-:W4:Y:S04]  /*4aa30*/  LDL R9, [R1+0x2ca8] ;  /* 0x002ca80001097983 */ /* 0x000f280000100800 */
[----:B-1----:R-:W4:Y:S04]  /*4aa40*/  LDL R23, [R1+0x2c90] ;  /* 0x002c900001177983 */ /* 0x002f280000100800 */
[----:B--2---:R1:W-:Y:S04]  /*4aa50*/  STL [R1+0x2c], R19 ;  /* 0x00002c1301007387 */ /* 0x0043e80000100800 */
[----:B------:R-:W-:Y:S01]  /*4aa60*/  STL [R1+0x3c], R29 ;  /* 0x00003c1d01007387 */ /* 0x000fe20000100800 */
[----:B0-----:R-:W-:-:S03]  /*4aa70*/  @!P0 IMAD.MOV.U32 R5, RZ, RZ, R7 ;  /* 0x000000ffff058224 */ /* 0x001fc600078e0007 */
[----:B-1----:R-:W2:Y:S01]  /*4aa80*/  LDL R19, [R1+0x2ca4] ;  /* 0x002ca40001137983 */ /* 0x002ea20000100800 */
[----:B---3--:R-:W-:-:S03]  /*4aa90*/  @!P0 IMAD.MOV.U32 R4, RZ, RZ, R6 ;  /* 0x000000ffff048224 */ /* 0x008fc600078e0006 */
[----:B----4-:R0:W-:Y:S04]  /*4aaa0*/  STL [R1+0x28], R17 ;  /* 0x0000281101007387 */ /* 0x0101e80000100800 */
[----:B------:R-:W3:Y:S04]  /*4aab0*/  LDL R7, [R1+0x2cac] ;  /* 0x002cac0001077983 */ /* 0x000ee80000100800 */
[----:B------:R-:W4:Y:S04]  /*4aac0*/  LDL R6, [R1+0x2cb8] ;  /* 0x002cb80001067983 */ /* 0x000f280000100800 */
[----:B0-----:R-:W3:Y:S01]  /*4aad0*/  LDL R17, [R1+0x2cb0] ;  /* 0x002cb00001117983 */ /* 0x001ee20000100800 */
[----:B------:R-:W-:-:S02]  /*4aae0*/  PRMT R25, RZ, 0x7610, R25 ;  /* 0x00007610ff197816 */ /* 0x000fc40000000019 */
[----:B------:R-:W-:-:S04]  /*4aaf0*/  PRMT R22, RZ, 0x7610, R22 ;  /* 0x00007610ff167816 */ /* 0x000fc80000000016 */
[----:B------:R0:W4:Y:S01]  /*4ab00*/  @!P0 LDG.E.U16 R25, desc[UR6][R4.64] ;  /* 0x0000000604198981 */ /* 0x000122000c1e1500 */
[----:B------:R-:W-:Y:S01]  /*4ab10*/  PRMT R21, RZ, 0x7610, R21 ;  /* 0x00007610ff157816 */ /* 0x000fe20000000015 */
[----:B0-----:R-:W-:Y:S02]  /*4ab20*/  @!P2 IMAD.MOV.U32 R4, RZ, RZ, R23 ;  /* 0x000000ffff04a224 */ /* 0x001fe400078e0017 */
[----:B------:R-:W-:-:S05]  /*4ab30*/  @!P2 IMAD.MOV.U32 R5, RZ, RZ, R24 ;  /* 0x000000ffff05a224 */ /* 0x000fca00078e0018 */
[----:B------:R0:W4:Y:S01]  /*4ab40*/  @!P2 LDG.E.U16 R22, desc[UR6][R4.64] ;  /* 0x000000060416a981 */ /* 0x000122000c1e1500 */
[----:B------:R-:W-:Y:S01]  /*4ab50*/  PRMT R20, RZ, 0x7610, R20 ;  /* 0x00007610ff147816 */ /* 0x000fe20000000014 */
[----:B0-----:R-:W-:Y:S02]  /*4ab60*/  @!P1 IMAD.MOV.U32 R4, RZ, RZ, R8 ;  /* 0x000000ffff049224 */ /* 0x001fe400078e0008 */
[----:B------:R-:W-:Y:S01]  /*4ab70*/  @!P1 IMAD.MOV.U32 R5, RZ, RZ, R14 ;  /* 0x000000ffff059224 */ /* 0x000fe200078e000e */
[----:B------:R-:W-:Y:S02]  /*4ab80*/  PRMT R16, RZ, 0x7610, R16 ;  /* 0x00007610ff107816 */ /* 0x000fe40000000010 */
[----:B------:R-:W-:Y:S01]  /*4ab90*/  PRMT R15, RZ, 0x7610, R15 ;  /* 0x00007610ff0f7816 */ /* 0x000fe2000000000f */
[----:B------:R-:W4:Y:S04]  /*4aba0*/  LDL R14, [R1+0x2cbc] ;  /* 0x002cbc00010e7983 */ /* 0x000f280000100800 */
[----:B------:R0:W4:Y:S04]  /*4abb0*/  @!P1 LDG.E.U16 R21, desc[UR6][R4.64] ;  /* 0x0000000604159981 */ /* 0x000128000c1e1500 */
[----:B------:R-:W4:Y:S01]  /*4abc0*/  LDL R8, [R1+0x2cc8] ;  /* 0x002cc80001087983 */ /* 0x000f220000100800 */
[----:B0-----:R-:W-:-:S02]  /*4abd0*/  @!P0 IMAD.MOV.U32 R4, RZ, RZ, R9 ;  /* 0x000000ffff048224 */ /* 0x001fc400078e0009 */
[----:B------:R-:W-:Y:S01]  /*4abe0*/  @!P0 IMAD.MOV.U32 R5, RZ, RZ, R10 ;  /* 0x000000ffff058224 */ /* 0x000fe200078e000a */
[----:B------:R-:W4:Y:S04]  /*4abf0*/  LDL R9, [R1+0x2ce8] ;  /* 0x002ce80001097983 */ /* 0x000f280000100800 */
[----:B------:R-:W4:Y:S04]  /*4ac00*/  LDL R10, [R1+0x2cdc] ;  /* 0x002cdc00010a7983 */ /* 0x000f280000100800 */
[----:B------:R2:W4:Y:S02]  /*4ac10*/  @!P0 LDG.E.U16 R20, desc[UR6][R4.64] ;  /* 0x0000000604148981 */ /* 0x000524000c1e1500 */
[----:B--2---:R-:W-:-:S02]  /*4ac20*/  @!P2 IMAD.MOV.U32 R5, RZ, RZ, R19 ;  /* 0x000000ffff05a224 */ /* 0x004fc400078e0013 */
[----:B---3--:R-:W-:Y:S02]  /*4ac30*/  @!P2 IMAD.MOV.U32 R4, RZ, RZ, R17 ;  /* 0x000000ffff04a224 */ /* 0x008fe400078e0011 */
[----:B------:R-:W2:Y:S04]  /*4ac40*/  LDL R17, [R1+0x2ce4] ;  /* 0x002ce40001117983 */ /* 0x000ea80000100800 */
[----:B------:R4:W3:Y:S02]  /*4ac50*/  @!P2 LDG.E.U16 R16, desc[UR6][R4.64] ;  /* 0x000000060410a981 */ /* 0x0008e4000c1e1500 */
[----:B----4-:R-:W-:Y:S02]  /*4ac60*/  @!P1 IMAD.MOV.U32 R4, RZ, RZ, R6 ;  /* 0x000000ffff049224 */ /* 0x010fe400078e0006 */
[----:B------:R-:W-:Y:S01]  /*4ac70*/  @!P1 IMAD.MOV.U32 R5, RZ, RZ, R7 ;  /* 0x000000ffff059224 */ /* 0x000fe200078e0007 */
[----:B------:R-:W4:Y:S04]  /*4ac80*/  LDL R6, [R1+0x2cf0] ;  /* 0x002cf00001067983 */ /* 0x000f280000100800 */
[----:B------:R-:W2:Y:S04]  /*4ac90*/  LDL R7, [R1+0x2cf8] ;  /* 0x002cf80001077983 */ /* 0x000ea80000100800 */
[----:B------:R0:W3:Y:S01]  /*4aca0*/  @!P1 LDG.E.U16 R15, desc[UR6][R4.64] ;  /* 0x00000006040f9981 */ /* 0x0000e2000c1e1500 */
[----:B------:R-:W-:Y:S01]  /*4acb0*/  PRMT R11, RZ, 0x7610, R11 ;  /* 0x00007610ff0b7816 */ /* 0x000fe2000000000b */
[----:B0-----:R-:W-:-:S02]  /*4acc0*/  @!P0 IMAD.MOV.U32 R5, RZ, RZ, R14 ;  /* 0x000000ffff058224 */ /* 0x001fc400078e000e */
[----:B------:R-:W-:-:S05]  /*4acd0*/  @!P0 IMAD.MOV.U32 R4, RZ, RZ, R8 ;  /* 0x000000ffff048224 */ /* 0x000fca00078e0008 */
[----:B------:R0:W2:Y:S04]  /*4ace0*/  @!P0 LDG.E.U16 R11, desc[UR6][R4.64] ;  /* 0x00000006040b8981 */ /* 0x0000a8000c1e1500 */
[----:B---3--:R1:W-:Y:S01]  /*4acf0*/  STL [R1+0x10], R15 ;  /* 0x0000100f01007387 */ /* 0x0083e20000100800 */
[----:B------:R-:W-:Y:S01]  /*4ad00*/  PRMT R18, RZ, 0x7610, R18 ;  /* 0x00007610ff127816 */ /* 0x000fe20000000012 */
[----:B0-----:R-:W-:Y:S02]  /*4ad10*/  @!P0 IMAD.MOV.U32 R4, RZ, RZ, R9 ;  /* 0x000000ffff048224 */ /* 0x001fe400078e0009 */
[----:B------:R-:W-:Y:S01]  /*4ad20*/  @!P0 IMAD.MOV.U32 R5, RZ, RZ, R10 ;  /* 0x000000ffff058224 */ /* 0x000fe200078e000a */
[----:B------:R-:W-:Y:S01]  /*4ad30*/  PRMT R60, RZ, 0x7610, R60 ;  /* 0x00007610ff3c7816 */ /* 0x000fe2000000003c */
[----:B------:R-:W3:Y:S04]  /*4ad40*/  LDL R14, [R1+0x2d5c] ;  /* 0x002d5c00010e7983 */ /* 0x000ee80000100800 */
[----:B------:R4:W3:Y:S04]  /*4ad50*/  @!P0 LDG.E.U16 R18, desc[UR6][R4.64] ;  /* 0x0000000604128981 */ /* 0x0008e8000c1e1500 */
[----:B------:R-:W3:Y:S04]  /*4ad60*/  LDL R8, [R1+0x2d68] ;  /* 0x002d680001087983 */ /* 0x000ee80000100800 */
[----:B-1----:R-:W3:Y:S04]  /*4ad70*/  LDL R15, [R1+0x2cec] ;  /* 0x002cec00010f7983 */ /* 0x002ee80000100800 */
[----:B------:R-:W-:Y:S04]  /*4ad80*/  STL [R1+0x24], R25 ;  /* 0x0000241901007387 */ /* 0x000fe80000100800 */
[----:B------:R0:W-:Y:S04]  /*4ad90*/  STL [R1+0x14], R16 ;  /* 0x0000141001007387 */ /* 0x0001e80000100800 */
[----:B------:R-:W3:Y:S01]  /*4ada0*/  LDL R9, [R1+0x2d70] ;  /* 0x002d700001097983 */ /* 0x000ee20000100800 */
[----:B----4-:R-:W-:-:S02]  /*4adb0*/  @!P2 IMAD.MOV.U32 R4, RZ, RZ, R6 ;  /* 0x000000ffff04a224 */ /* 0x010fc400078e0006 */
[----:B--2---:R-:W-:Y:S01]  /*4adc0*/  @!P2 IMAD.MOV.U32 R5, RZ, RZ, R17 ;  /* 0x000000ffff05a224 */ /* 0x004fe200078e0011 */
[----:B------:R-:W-:Y:S01]  /*4add0*/  PRMT R58, RZ, 0x7610, R58 ;  /* 0x00007610ff3a7816 */ /* 0x000fe2000000003a */
[----:B0-----:R-:W2:Y:S04]  /*4ade0*/  LDL R16, [R1+0x2d64] ;  /* 0x002d640001107983 */ /* 0x001ea80000100800 */
[----:B------:R0:W4:Y:S04]  /*4adf0*/  @!P2 LDG.E.U16 R60, desc[UR6][R4.64] ;  /* 0x00000006043ca981 */ /* 0x000128000c1e1500 */
[----:B------:R-:W-:Y:S01]  /*4ae00*/  STL [R1+0x20], R22 ;  /* 0x0000201601007387 */ /* 0x000fe20000100800 */
[----:B0-----:R-:W-:-:S03]  /*4ae10*/  @!P1 IMAD.MOV.U32 R4, RZ, RZ, R7 ;  /* 0x000000ffff049224 */ /* 0x001fc600078e0007 */
[----:B------:R0:W-:Y:S04]  /*4ae20*/  STL [R1+0xc], R11 ;  /* 0x00000c0b01007387 */ /* 0x0001e80000100800 */
[----:B------:R-:W2:Y:S04]  /*4ae30*/  LDL R10, [R1+0x2d78] ;  /* 0x002d7800010a7983 */ /* 0x000ea80000100800 */
[----:B0-----:R-:W2:Y:S01]  /*4ae40*/  LDL R11, [R1+0x2d6c] ;  /* 0x002d6c00010b7983 */ /* 0x001ea20000100800 */
[----:B---3--:R-:W-:-:S05]  /*4ae50*/  @!P1 IMAD.MOV.U32 R5, RZ, RZ, R15 ;  /* 0x000000ffff059224 */ /* 0x008fca00078e000f */
[----:B------:R0:W3:Y:S01]  /*4ae60*/  @!P1 LDG.E.U16 R58, desc[UR6][R4.64] ;  /* 0x00000006043a9981 */ /* 0x0000e2000c1e1500 */
[----:B------:R-:W-:-:S03]  /*4ae70*/  PRMT R38, RZ, 0x7610, R38 ;  /* 0x00007610ff267816 */ /* 0x000fc60000000026 */
[----:B------:R1:W-:Y:S04]  /*4ae80*/  STL [R1+0x1c], R21 ;  /* 0x00001c1501007387 */ /* 0x0003e80000100800 */
[----:B------:R-:W3:Y:S01]  /*4ae90*/  LDL R6, [R1+0x2de8] ;  /* 0x002de80001067983 */ /* 0x000ee20000100800 */
[----:B------:R-:W-:Y:S01]  /*4aea0*/  PRMT R36, RZ, 0x7610, R36 ;  /* 0x00007610ff247816 */ /* 0x000fe20000000024 */
[----:B0-----:R-:W-:Y:S02]  /*4aeb0*/  @!P0 IMAD.MOV.U32 R4, RZ, RZ, R8 ;  /* 0x000000ffff048224 */ /* 0x001fe400078e0008 */
[----:B------:R-:W-:Y:S01]  /*4aec0*/  @!P0 IMAD.MOV.U32 R5, RZ, RZ, R14 ;  /* 0x000000ffff058224 */ /* 0x000fe200078e000e */
[----:B----4-:R-:W-:Y:S04]  /*4aed0*/  STL [R1+0x2fb8], R60 ;  /* 0x002fb83c01007387 */ /* 0x010fe80000100800 */
[----:B------:R0:W-:Y:S04]  /*4aee0*/  STL [R1+0x18], R20 ;  /* 0x0000181401007387 */ /* 0x0001e80000100800 */
[----:B------:R-:W4:Y:S04]  /*4aef0*/  LDL R7, [R1+0x2ddc] ;  /* 0x002ddc0001077983 */ /* 0x000f280000100800 */
[----:B------:R1:W4:Y:S02]  /*4af00*/  @!P0 LDG.E.U16 R38, desc[UR6][R4.64] ;  /* 0x0000000604268981 */ /* 0x000324000c1e1500 */
[----:B-1----:R-:W-:-:S02]  /*4af10*/  @!P2 IMAD.MOV.U32 R4, RZ, RZ, R9 ;  /* 0x000000ffff04a224 */ /* 0x002fc400078e0009 */
[----:B--2---:R-:W-:-:S05]  /*4af20*/  @!P2 IMAD.MOV.U32 R5, RZ, RZ, R16 ;  /* 0x000000ffff05a224 */ /* 0x004fca00078e0010 */
[----:B------:R1:W2:Y:S01]  /*4af30*/  @!P2 LDG.E.U16 R36, desc[UR6][R4.64] ;  /* 0x000000060424a981 */ /* 0x0002a2000c1e1500 */
[----:B------:R-:W-:Y:S01]  /*4af40*/  PRMT R34, RZ, 0x7610, R34 ;  /* 0x00007610ff227816 */ /* 0x000fe20000000022 */
[----:B-1----:R-:W-:Y:S02]  /*4af50*/  @!P1 IMAD.MOV.U32 R4, RZ, RZ, R10 ;  /* 0x000000ffff049224 */ /* 0x002fe400078e000a */
[----:B------:R-:W-:-:S05]  /*4af60*/  @!P1 IMAD.MOV.U32 R5, RZ, RZ, R11 ;  /* 0x000000ffff059224 */ /* 0x000fca00078e000b */
[----:B------:R1:W2:Y:S04]  /*4af70*/  @!P1 LDG.E.U16 R34, desc[UR6][R4.64] ;  /* 0x0000000604229981 */ /* 0x0002a8000c1e1500 */
[----:B---3--:R-:W-:Y:S04]  /*4af80*/  STL [R1+0x2fbc], R58 ;  /* 0x002fbc3a01007387 */ /* 0x008fe80000100800 */
[----:B------:R-:W3:Y:S04]  /*4af90*/  LDL R15, [R1+0x2de4] ;  /* 0x002de400010f7983 */ /* 0x000ee80000100800 */
[----:B------:R-:W3:Y:S01]  /*4afa0*/  LDL R14, [R1+0x2df0] ;  /* 0x002df000010e7983 */ /* 0x000ee20000100800 */
[----:B-1----:R-:W-:-:S03]  /*4afb0*/  PRMT R4, RZ, 0x7610, R4 ;  /* 0x00007610ff047816 */ /* 0x002fc60000000004 */
[----:B------:R-:W3:Y:S01]  /*4afc0*/  LDL R8, [R1+0x2df8] ;  /* 0x002df80001087983 */ /* 0x000ee20000100800 */
[----:B------:R-:W-:-:S03]  /*4afd0*/  PRMT R5, RZ, 0x7610, R5 ;  /* 0x00007610ff057816 */ /* 0x000fc60000000005 */
[----:B----4-:R3:W4:Y:S04]  /*4afe0*/  @!P0 LDG.E.U16 R4, desc[UR6][R6.64] ;  /* 0x0000000606048981 */ /* 0x010728000c1e1500 */
[----:B------:R-:W-:Y:S04]  /*4aff0*/  STL [R1+0x2fc0], R38 ;  /* 0x002fc02601007387 */ /* 0x000fe80000100800 */
[----:B------:R-:W4:Y:S04]  /*4b000*/  LDL R9, [R1+0x2dec] ;  /* 0x002dec0001097983 */ /* 0x000f280000100800 */
[----:B--2---:R-:W-:Y:S04]  /*4b010*/  STL [R1+0x2fc4], R36 ;  /* 0x002fc42401007387 */ /* 0x004fe80000100800 */
[----:B------:R-:W2:Y:S04]  /*4b020*/  LDL R21, [R1+0x2e5c] ;  /* 0x002e5c0001157983 */ /* 0x000ea80000100800 */
[----:B0-----:R-:W2:Y:S04]  /*4b030*/  LDL R20, [R1+0x2e68] ;  /* 0x002e680001147983 */ /* 0x001ea80000100800 */
[----:B------:R-:W2:Y:S04]  /*4b040*/  LDL R11, [R1+0x2e64] ;  /* 0x002e6400010b7983 */ /* 0x000ea80000100800 */
[----:B------:R-:W2:Y:S04]  /*4b050*/  LDL R10, [R1+0x2e70] ;  /* 0x002e7000010a7983 */ /* 0x000ea80000100800 */
[----:B------:R-:W-:Y:S04]  /*4b060*/  STL [R1+0x2fc8], R34 ;  /* 0x002fc82201007387 */ /* 0x000fe80000100800 */
[----:B------:R0:W-:Y:S04]  /*4b070*/  STL [R1], R18 ;  /* 0x0000001201007387 */ /* 0x0001e80000100800 */
[----:B------:R-:W2:Y:S04]  /*4b080*/  LDL R17, [R1+0x2e78] ;  /* 0x002e780001117983 */ /* 0x000ea80000100800 */
[----:B------:R-:W2:Y:S01]  /*4b090*/  LDL R19, [R1+0x2e6c] ;  /* 0x002e6c0001137983 */ /* 0x000ea20000100800 */
[----:B---3--:R-:W-:-:S02]  /*4b0a0*/  @!P2 IMAD.MOV.U32 R7, RZ, RZ, R15 ;  /* 0x000000ffff07a224 */ /* 0x008fc400078e000f */
[----:B------:R-:W-:-:S05]  /*4b0b0*/  @!P2 IMAD.MOV.U32 R6, RZ, RZ, R14 ;  /* 0x000000ffff06a224 */ /* 0x000fca00078e000e */
[----:B------:R1:W3:Y:S04]  /*4b0c0*/  @!P2 LDG.E.U16 R5, desc[UR6][R6.64] ;  /* 0x000000060605a981 */ /* 0x0002e8000c1e1500 */
[----:B----4-:R4:W-:Y:S04]  /*4b0d0*/  STL [R1+0x2fcc], R4 ;  /* 0x002fcc0401007387 */ /* 0x0109e80000100800 */
[----:B0-----:R-:W4:Y:S04]  /*4b0e0*/  LDL R18, [R1+0x2edc] ;  /* 0x002edc0001127983 */ /* 0x001f280000100800 */
[----:B------:R-:W4:Y:S01]  /*4b0f0*/  LDL R16, [R1+0x2ee8] ;  /* 0x002ee80001107983 */ /* 0x000f220000100800 */
[----:B-1----:R-:W-:-:S02]  /*4b100*/  PRMT R6, RZ, 0x7610, R6 ;  /* 0x00007610ff067816 */ /* 0x002fc40000000006 */
[----:B------:R-:W-:-:S04]  /*4b110*/  PRMT R7, RZ, 0x7610, R7 ;  /* 0x00007610ff077816 */ /* 0x000fc80000000007 */
[----:B------:R2:W4:Y:S02]  /*4b120*/  @!P1 LDG.E.U16 R6, desc[UR6][R8.64] ;  /* 0x0000000608069981 */ /* 0x000524000c1e1500 */
[----:B--2---:R-:W-:Y:S02]  /*4b130*/  @!P0 IMAD.MOV.U32 R9, RZ, RZ, R21 ;  /* 0x000000ffff098224 */ /* 0x004fe400078e0015 */
[----:B------:R-:W-:-:S05]  /*4b140*/  @!P0 IMAD.MOV.U32 R8, RZ, RZ, R20 ;  /* 0x000000ffff088224 */ /* 0x000fca00078e0014 */
[----:B------:R0:W2:Y:S02]  /*4b150*/  @!P0 LDG.E.U16 R7, desc[UR6][R8.64] ;  /* 0x0000000608078981 */ /* 0x0000a4000c1e1500 */
[----:B0-----:R-:W-:-:S06]  /*4b160*/  PRMT R8, RZ, 0x7610, R8 ;  /* 0x00007610ff087816 */ /* 0x001fcc0000000008 */
[----:B------:R0:W2:Y:S02]  /*4b170*/  @!P2 LDG.E.U16 R8, desc[UR6][R10.64] ;  /* 0x000000060a08a981 */ /* 0x0000a4000c1e1500 */
[----:B0-----:R-:W-:Y:S02]  /*4b180*/  @!P1 IMAD.MOV.U32 R10, RZ, RZ, R17 ;  /* 0x000000ffff0a9224 */ /* 0x001fe400078e0011 */
[----:B---3--:R0:W-:Y:S04]  /*4b190*/  STL [R1+0x2fd0], R5 ;  /* 0x002fd00501007387 */ /* 0x0081e80000100800 */
[----:B------:R-:W3:Y:S04]  /*4b1a0*/  LDL R15, [R1+0x2ee4] ;  /* 0x002ee400010f7983 */ /* 0x000ee80000100800 */
[----:B------:R-:W3:Y:S04]  /*4b1b0*/  LDL R14, [R1+0x2ef0] ;  /* 0x002ef000010e7983 */ /* 0x000ee80000100800 */
[----:B------:R-:W2:Y:S04]  /*4b1c0*/  LDL R20, [R1+0x2eec] ;  /* 0x002eec0001147983 */ /* 0x000ea80000100800 */
[----:B----4-:R-:W4:Y:S04]  /*4b1d0*/  LDL R4, [R1+0x2ef8] ;  /* 0x002ef80001047983 */ /* 0x010f280000100800 */
[----:B------:R-:W2:Y:S01]  /*4b1e0*/  LDL R17, [R1+0x2cc4] ;  /* 0x002cc40001117983 */ /* 0x000ea20000100800 */
[----:B------:R-:W-:Y:S01]  /*4b1f0*/  PRMT R9, RZ, 0x7610, R9 ;  /* 0x00007610ff097816 */ /* 0x000fe20000000009 */
[----:B------:R-:W-:Y:S01]  /*4b200*/  @!P1 IMAD.MOV.U32 R11, RZ, RZ, R19 ;  /* 0x000000ffff0b9224 */ /* 0x000fe200078e0013 */
[----:B------:R-:W-:Y:S01]  /*4b210*/  PRMT R12, RZ, 0x7610, R12 ;  /* 0x00007610ff0c7816 */ /* 0x000fe2000000000c */
[----:B------:R-:W2:Y:S04]  /*4b220*/  LDL R22, [R1+0x2ccc] ;  /* 0x002ccc0001167983 */ /* 0x000ea80000100800 */
[----:B0-----:R-:W2:Y:S04]  /*4b230*/  LDL R5, [R1+0x2cd0] ;  /* 0x002cd00001057983 */ /* 0x001ea80000100800 */
[----:B------:R0:W2:Y:S01]  /*4b240*/  @!P1 LDG.E.U16 R9, desc[UR6][R10.64] ;  /* 0x000000060a099981 */ /* 0x0000a2000c1e1500 */
[----:B------:R-:W-:-:S03]  /*4b250*/  PRMT R0, RZ, 0x7610, R0 ;  /* 0x00007610ff007816 */ /* 0x000fc60000000000 */
[----:B------:R-:W2:Y:S04]  /*4b260*/  LDL R21, [R1+0x2cfc] ;  /* 0x002cfc0001157983 */ /* 0x000ea80000100800 */
[----:B------:R-:W2:Y:S01]  /*4b270*/  LDL R19, [R1+0x2d10] ;  /* 0x002d100001137983 */ /* 0x000ea20000100800 */
[----:B0-----:R-:W-:Y:S02]  /*4b280*/  @!P0 IMAD.MOV.U32 R10, RZ, RZ, R16 ;  /* 0x000000ffff0a8224 */ /* 0x001fe400078e0010 */
[----:B------:R-:W-:Y:S01]  /*4b290*/  @!P0 IMAD.MOV.U32 R11, RZ, RZ, R18 ;  /* 0x000000ffff0b8224 */ /* 0x000fe200078e0012 */
[----:B------:R-:W2:Y:S04]  /*4b2a0*/  LDL R16, [R1+0x2cd8] ;  /* 0x002cd80001107983 */ /* 0x000ea80000100800 */
[----:B------:R-:W2:Y:S04]  /*4b2b0*/  LDL R18, [R1+0x2d08] ;  /* 0x002d080001127983 */ /* 0x000ea80000100800 */
[----:B------:R0:W2:Y:S02]  /*4b2c0*/  @!P0 LDG.E.U16 R12, desc[UR6][R10.64] ;  /* 0x000000060a0c8981 */ /* 0x0000a4000c1e1500 */
[----:B0-----:R-:W-:-:S02]  /*4b2d0*/  PRMT R11, RZ, 0x7610, R11 ;  /* 0x00007610ff0b7816 */ /* 0x001fc4000000000b */
[----:B------:R-:W-:-:S04]  /*4b2e0*/  PRMT R10, RZ, 0x7610, R10 ;  /* 0x00007610ff0a7816 */ /* 0x000fc8000000000a */
[----:B---3--:R4:W3:Y:S02]  /*4b2f0*/  @!P2 LDG.E.U16 R11, desc[UR6][R14.64] ;  /* 0x000000060e0ba981 */ /* 0x0088e4000c1e1500 */
[----:B----4-:R-:W-:Y:S02]  /*4b300*/  @!P1 IMAD.MOV.U32 R14, RZ, RZ, R4 ;  /* 0x000000ffff0e9224 */ /* 0x010fe400078e0004 */
[----:B--2---:R-:W-:Y:S01]  /*4b310*/  @!P1 IMAD.MOV.U32 R15, RZ, RZ, R20 ;  /* 0x000000ffff0f9224 */ /* 0x004fe200078e0014 */
[----:B------:R-:W2:Y:S04]  /*4b320*/  LDL R4, [R1+0x2d18] ;  /* 0x002d180001047983 */ /* 0x000ea80000100800 */
[----:B------:R-:W4:Y:S04]  /*4b330*/  LDL R20, [R1+0x2d04] ;  /* 0x002d040001147983 */ /* 0x000f280000100800 */
[----:B------:R0:W3:Y:S02]  /*4b340*/  @!P1 LDG.E.U16 R10, desc[UR6][R14.64] ;  /* 0x000000060e0a9981 */ /* 0x0000e4000c1e1500 */
[----:B0-----:R-:W-:-:S02]  /*4b350*/  @!P2 IMAD.MOV.U32 R14, RZ, RZ, R5 ;  /* 0x000000ffff0ea224 */ /* 0x001fc400078e0005 */
[----:B------:R-:W-:Y:S01]  /*4b360*/  @!P2 IMAD.MOV.U32 R15, RZ, RZ, R17 ;  /* 0x000000ffff0fa224 */ /* 0x000fe200078e0011 */
[----:B------:R-:W-:Y:S01]  /*4b370*/  PRMT R2, RZ, 0x7610, R2 ;  /* 0x00007610ff027816 */ /* 0x000fe20000000002 */
[----:B------:R-:W3:Y:S04]  /*4b380*/  LDL R17, [R1+0x2d0c] ;  /* 0x002d0c0001117983 */ /* 0x000ee80000100800 */
[----:B------:R0:W2:Y:S04]  /*4b390*/  @!P2 LDG.E.U16 R0, desc[UR6][R14.64] ;  /* 0x000000060e00a981 */ /* 0x0000a8000c1e1500 */
[----:B------:R-:W3:Y:S01]  /*4b3a0*/  LDL R5, [R1+0x2d28] ;  /* 0x002d280001057983 */ /* 0x000ee20000100800 */
[----:B0-----:R-:W-:-:S02]  /*4b3b0*/  @!P1 IMAD.MOV.U32 R14, RZ, RZ, R16 ;  /* 0x000000ffff0e9224 */ /* 0x001fc400078e0010 */
[----:B------:R-:W-:-:S05]  /*4b3c0*/  @!P1 IMAD.MOV.U32 R15, RZ, RZ, R22 ;  /* 0x000000ffff0f9224 */ /* 0x000fca00078e0016 */
[----:B------:R0:W3:Y:S01]  /*4b3d0*/  @!P1 LDG.E.U16 R2, desc[UR6][R14.64] ;  /* 0x000000060e029981 */ /* 0x0000e2000c1e1500 */
[----:B------:R-:W-:Y:S01]  /*4b3e0*/  PRMT R56, RZ, 0x7610, R56 ;  /* 0x00007610ff387816 */ /* 0x000fe20000000038 */
[----:B0-----:R-:W-:Y:S02]  /*4b3f0*/  @!P0 IMAD.MOV.U32 R14, RZ, RZ, R18 ;  /* 0x000000ffff0e8224 */ /* 0x001fe400078e0012 */
[----:B------:R-:W-:-:S05]  /*4b400*/  @!P0 IMAD.MOV.U32 R15, RZ, RZ, R21 ;  /* 0x000000ffff0f8224 */ /* 0x000fca00078e0015 */
[----:B------:R0:W3:Y:S01]  /*4b410*/  @!P0 LDG.E.U16 R56, desc[UR6][R14.64] ;  /* 0x000000060e388981 */ /* 0x0000e2000c1e1500 */
[----:B------:R-:W-:Y:S01]  /*4b420*/  PRMT R54, RZ, 0x7610, R54 ;  /* 0x00007610ff367816 */ /* 0x000fe20000000036 */
[----:B0-----:R-:W-:Y:S01]  /*4b430*/  @!P2 IMAD.MOV.U32 R14, RZ, RZ, R19 ;  /* 0x000000ffff0ea224 */ /* 0x001fe200078e0013 */
[----:B------:R-:W-:Y:S01]  /*4b440*/  PRMT R52, RZ, 0x7610, R52 ;  /* 0x00007610ff347816 */ /* 0x000fe20000000034 */
[----:B----4-:R-:W-:-:S05]  /*4b450*/  @!P2 IMAD.MOV.U32 R15, RZ, RZ, R20 ;  /* 0x000000ffff0fa224 */ /* 0x010fca00078e0014 */
[----:B------:R0:W4:Y:S04]  /*4b460*/  @!P2 LDG.E.U16 R54, desc[UR6][R14.64] ;  /* 0x000000060e36a981 */ /* 0x000128000c1e1500 */
[----:B--2---:R1:W-:Y:S01]  /*4b470*/  STL [R1+0x2f88], R0 ;  /* 0x002f880001007387 */ /* 0x0043e20000100800 */
[----:B0-----:R-:W-:Y:S02]  /*4b480*/  @!P1 IMAD.MOV.U32 R14, RZ, RZ, R4 ;  /* 0x000000ffff0e9224 */ /* 0x001fe400078e0004 */
[----:B---3--:R-:W-:Y:S01]  /*4b490*/  @!P1 IMAD.MOV.U32 R15, RZ, RZ, R17 ;  /* 0x000000ffff0f9224 */ /* 0x008fe200078e0011 */
[----:B------:R-:W2:Y:S04]  /*4b4a0*/  LDL R16, [R1+0x2d30] ;  /* 0x002d300001107983 */ /* 0x000ea80000100800 */
[----:B------:R0:W3:Y:S04]  /*4b4b0*/  @!P1 LDG.E.U16 R52, desc[UR6][R14.64] ;  /* 0x000000060e349981 */ /* 0x0000e8000c1e1500 */
[----:B-1----:R-:W2:Y:S01]  /*4b4c0*/  LDL R0, [R1+0x2d1c] ;  /* 0x002d1c0001007983 */ /* 0x002ea20000100800 */
[----:B------:R-:W-:-:S03]  /*4b4d0*/  PRMT R50, RZ, 0x7610, R50 ;  /* 0x00007610ff327816 */ /* 0x000fc60000000032 */
[----:B------:R1:W-:Y:S04]  /*4b4e0*/  STL [R1+0x2f8c], R2 ;  /* 0x002f8c0201007387 */ /* 0x0003e80000100800 */
[----:B------:R-:W3:Y:S04]  /*4b4f0*/  LDL R21, [R1+0x2d2c] ;  /* 0x002d2c0001157983 */ /* 0x000ee80000100800 */
[----:B------:R-:W3:Y:S01]  /*4b500*/  LDL R18, [R1+0x2d38] ;  /* 0x002d380001127983 */ /* 0x000ee20000100800 */
[----:B0-----:R-:W-:-:S03]  /*4b510*/  @!P0 IMAD.MOV.U32 R14, RZ, RZ, R5 ;  /* 0x000000ffff0e8224 */ /* 0x001fc600078e0005 */
[----:B-1----:R-:W3:Y:S04]  /*4b520*/  LDL R2, [R1+0x2d24] ;  /* 0x002d240001027983 */ /* 0x002ee80000100800 */
[----:B------:R-:W-:Y:S04]  /*4b530*/  STL [R1+0x2f90], R56 ;  /* 0x002f903801007387 */ /* 0x000fe80000100800 */
[----:B------:R-:W3:Y:S04]  /*4b540*/  LDL R20, [R1+0x2d3c] ;  /* 0x002d3c0001147983 */ /* 0x000ee80000100800 */
[----:B------:R-:W3:Y:S04]  /*4b550*/  LDL R19, [R1+0x2d48] ;  /* 0x002d480001137983 */ /* 0x000ee80000100800 */
[----:B----4-:R-:W-:Y:S04]  /*4b560*/  STL [R1+0x2f94], R54 ;  /* 0x002f943601007387 */ /* 0x010fe80000100800 */
[----:B------:R-:W4:Y:S04]  /*4b570*/  LDL R17, [R1+0x2d7c] ;  /* 0x002d7c0001117983 */ /* 0x000f280000100800 */
[----:B------:R-:W4:Y:S01]  /*4b580*/  LDL R4, [R1+0x2d88] ;  /* 0x002d880001047983 */ /* 0x000f220000100800 */
[----:B--2---:R-:W-:-:S05]  /*4b590*/  @!P0 IMAD.MOV.U32 R15, RZ, RZ, R0 ;  /* 0x000000ffff0f8224 */ /* 0x004fca00078e0000 */
[----:B------:R0:W2:Y:S04]  /*4b5a0*/  @!P0 LDG.E.U16 R50, desc[UR6][R14.64] ;  /* 0x000000060e328981 */ /* 0x0000a8000c1e1500 */
[----:B---3--:R-:W-:Y:S04]  /*4b5b0*/  STL [R1+0x2f98], R52 ;  /* 0x002f983401007387 */ /* 0x008fe80000100800 */
[----:B------:R-:W3:Y:S04]  /*4b5c0*/  LDL R5, [R1+0x2d84] ;  /* 0x002d840001057983 */ /* 0x000ee80000100800 */
[----:B------:R-:W3:Y:S01]  /*4b5d0*/  LDL R0, [R1+0x2d90] ;  /* 0x002d900001007983 */ /* 0x000ee20000100800 */
[----:B------:R-:W-:Y:S01]  /*4b5e0*/  PRMT R48, RZ, 0x7610, R48 ;  /* 0x00007610ff307816 */ /* 0x000fe20000000030 */
[----:B0-----:R-:W-:-:S02]  /*4b5f0*/  @!P2 IMAD.MOV.U32 R14, RZ, RZ, R16 ;  /* 0x000000ffff0ea224 */ /* 0x001fc400078e0010 */
[----:B------:R-:W-:Y:S01]  /*4b600*/  @!P2 IMAD.MOV.U32 R15, RZ, RZ, R2 ;  /* 0x000000ffff0fa224 */ /* 0x000fe200078e0002 */
[----:B------:R-:W-:-:S04]  /*4b610*/  PRMT R46, RZ, 0x7610, R46 ;  /* 0x00007610ff2e7816 */ /* 0x000fc8000000002e */
[----:B------:R0:W3:Y:S01]  /*4b620*/  @!P2 LDG.E.U16 R48, desc[UR6][R14.64] ;  /* 0x000000060e30a981 */ /* 0x0000e2000c1e1500 */
[----:B------:R-:W-:Y:S01]  /*4b630*/  PRMT R44, RZ, 0x7610, R44 ;  /* 0x00007610ff2c7816 */ /* 0x000fe2000000002c */
[----:B0-----:R-:W-:Y:S02]  /*4b640*/  @!P1 IMAD.MOV.U32 R14, RZ, RZ, R18 ;  /* 0x000000ffff0e9224 */ /* 0x001fe400078e0012 */
[----:B------:R-:W-:-:S05]  /*4b650*/  @!P1 IMAD.MOV.U32 R15, RZ, RZ, R21 ;  /* 0x000000ffff0f9224 */ /* 0x000fca00078e0015 */
[----:B------:R0:W3:Y:S02]  /*4b660*/  @!P1 LDG.E.U16 R46, desc[UR6][R14.64] ;  /* 0x000000060e2e9981 */ /* 0x0000e4000c1e1500 */
[----:B0-----:R-:W-:Y:S02]  /*4b670*/  @!P0 IMAD.MOV.U32 R14, RZ, RZ, R19 ;  /* 0x000000ffff0e8224 */ /* 0x001fe400078e0013 */
[----:B------:R-:W-:-:S05]  /*4b680*/  @!P0 IMAD.MOV.U32 R15, RZ, RZ, R20 ;  /* 0x000000ffff0f8224 */ /* 0x000fca00078e0014 */
[----:B------:R4:W3:Y:S01]  /*4b690*/  @!P0 LDG.E.U16 R44, desc[UR6][R14.64] ;  /* 0x000000060e2c8981 */ /* 0x0008e2000c1e1500 */
[----:B------:R-:W-:Y:S02]  /*4b6a0*/  PRMT R32, RZ, 0x7610, R32 ;  /* 0x00007610ff207816 */ /* 0x000fe40000000020 */
[----:B------:R-:W-:Y:S01]  /*4b6b0*/  PRMT R13, RZ, 0x7610, R13 ;  /* 0x00007610ff0d7816 */ /* 0x000fe2000000000d */
[----:B----4-:R-:W-:Y:S02]  /*4b6c0*/  @!P0 IMAD.MOV.U32 R15, RZ, RZ, R17 ;  /* 0x000000ffff0f8224 */ /* 0x010fe400078e0011 */
[----:B------:R-:W-:-:S05]  /*4b6d0*/  @!P0 IMAD.MOV.U32 R14, RZ, RZ, R4 ;  /* 0x000000ffff0e8224 */ /* 0x000fca00078e0004 */
[----:B------:R3:W4:Y:S04]  /*4b6e0*/  @!P0 LDG.E.U16 R32, desc[UR6][R14.64] ;  /* 0x000000060e208981 */ /* 0x000728000c1e1500 */
[----:B--2---:R-:W-:Y:S04]  /*4b6f0*/  STL [R1+0x2f9c], R50 ;  /* 0x002f9c3201007387 */ /* 0x004fe80000100800 */
[----:B------:R-:W2:Y:S04]  /*4b700*/  LDL R16, [R1+0x2d8c] ;  /* 0x002d8c0001107983 */ /* 0x000ea80000100800 */
[----:B------:R-:W4:Y:S01]  /*4b710*/  LDL R2, [R1+0x2d98] ;  /* 0x002d980001027983 */ /* 0x000f220000100800 */
[----:B---3--:R-:W-:-:S02]  /*4b720*/  @!P2 IMAD.MOV.U32 R14, RZ, RZ, R0 ;  /* 0x000000ffff0ea224 */ /* 0x008fc400078e0000 */
[----:B------:R-:W-:-:S05]  /*4b730*/  @!P2 IMAD.MOV.U32 R15, RZ, RZ, R5 ;  /* 0x000000ffff0fa224 */ /* 0x000fca00078e0005 */
[----:B------:R0:W3:Y:S04]  /*4b740*/  @!P2 LDG.E.U16 R13, desc[UR6][R14.64] ;  /* 0x000000060e0da981 */ /* 0x0000e8000c1e1500 */
[----:B------:R-:W-:Y:S04]  /*4b750*/  STL [R1+0x2fa0], R48 ;  /* 0x002fa03001007387 */ /* 0x000fe80000100800 */
[----:B------:R-:W3:Y:S04]  /*4b760*/  LDL R25, [R1+0x2dfc] ;  /* 0x002dfc0001197983 */ /* 0x000ee80000100800 */
[----:B------:R-:W3:Y:S01]  /*4b770*/  LDL R24, [R1+0x2e08] ;  /* 0x002e080001187983 */ /* 0x000ee20000100800 */
[----:B0-----:R-:W-:-:S03]  /*4b780*/  PRMT R14, RZ, 0x7610, R14 ;  /* 0x00007610ff0e7816 */ /* 0x001fc6000000000e */
[----:B------:R-:W3:Y:S04]  /*4b790*/  LDL R18, [R1+0x2e10] ;  /* 0x002e100001127983 */ /* 0x000ee80000100800 */
[----:B------:R-:W-:Y:S04]  /*4b7a0*/  STL [R1+0x2fa4], R46 ;  /* 0x002fa42e01007387 */ /* 0x000fe80000100800 */
[----:B------:R-:W3:Y:S04]  /*4b7b0*/  LDL R19, [R1+0x2e04] ;  /* 0x002e040001137983 */ /* 0x000ee80000100800 */
[----:B------:R-:W3:Y:S04]  /*4b7c0*/  LDL R21, [R1+0x2e18] ;  /* 0x002e180001157983 */ /* 0x000ee80000100800 */
[----:B------:R-:W-:Y:S04]  /*4b7d0*/  STL [R1+0x2fa8], R44 ;  /* 0x002fa82c01007387 */ /* 0x000fe80000100800 */
[----:B------:R-:W3:Y:S04]  /*4b7e0*/  LDL R23, [R1+0x2e0c] ;  /* 0x002e0c0001177983 */ /* 0x000ee80000100800 */
[----:B------:R-:W3:Y:S04]  /*4b7f0*/  LDL R20, [R1+0x2e7c] ;  /* 0x002e7c0001147983 */ /* 0x000ee80000100800 */
[----:B------:R-:W3:Y:S01]  /*4b800*/  LDL R4, [R1+0x2e88] ;  /* 0x002e880001047983 */ /* 0x000ee20000100800 */
[----:B--2---:R-:W-:-:S02]  /*4b810*/  @!P1 IMAD.MOV.U32 R17, RZ, RZ, R16 ;  /* 0x000000ffff119224 */ /* 0x004fc400078e0010 */
[----:B----4-:R-:W-:-:S05]  /*4b820*/  @!P1 IMAD.MOV.U32 R16, RZ, RZ, R2 ;  /* 0x000000ffff109224 */ /* 0x010fca00078e0002 */
[----:B------:R0:W2:Y:S04]  /*4b830*/  @!P1 LDG.E.U16 R14, desc[UR6][R16.64] ;  /* 0x00000006100e9981 */ /* 0x0000a8000c1e1500 */
[----:B------:R-:W-:Y:S04]  /*4b840*/  STL [R1+0x2fac], R32 ;  /* 0x002fac2001007387 */ /* 0x000fe80000100800 */
[----:B------:R-:W4:Y:S04]  /*4b850*/  LDL R5, [R1+0x2e84] ;  /* 0x002e840001057983 */ /* 0x000f280000100800 */
[----:B------:R-:W4:Y:S04]  /*4b860*/  LDL R0, [R1+0x2e90] ;  /* 0x002e900001007983 */ /* 0x000f280000100800 */
[----:B---3--:R1:W-:Y:S04]  /*4b870*/  STL [R1+0x2fb0], R13 ;  /* 0x002fb00d01007387 */ /* 0x0083e80000100800 */
[----:B------:R-:W3:Y:S04]  /*4b880*/  LDL R22, [R1+0x2e8c] ;  /* 0x002e8c0001167983 */ /* 0x000ee80000100800 */
[----:B------:R-:W3:Y:S01]  /*4b890*/  LDL R2, [R1+0x2e98] ;  /* 0x002e980001027983 */ /* 0x000ee20000100800 */
[----:B------:R-:W-:Y:S01]  /*4b8a0*/  PRMT R15, RZ, 0x7610, R15 ;  /* 0x00007610ff0f7816 */ /* 0x000fe2000000000f */
[----:B0-----:R-:W-:-:S02]  /*4b8b0*/  @!P0 IMAD.MOV.U32 R17, RZ, RZ, R25 ;  /* 0x000000ffff118224 */ /* 0x001fc400078e0019 */
[----:B------:R-:W-:-:S05]  /*4b8c0*/  @!P0 IMAD.MOV.U32 R16, RZ, RZ, R24 ;  /* 0x000000ffff108224 */ /* 0x000fca00078e0018 */
[----:B------:R0:W3:Y:S02]  /*4b8d0*/  @!P0 LDG.E.U16 R15, desc[UR6][R16.64] ;  /* 0x00000006100f8981 */ /* 0x0000e4000c1e1500 */
[----:B0-----:R-:W-:Y:S02]  /*4b8e0*/  PRMT R16, RZ, 0x7610, R16 ;  /* 0x00007610ff107816 */ /* 0x001fe40000000010 */
[----:B------:R-:W-:-:S04]  /*4b8f0*/  PRMT R17, RZ, 0x7610, R17 ;  /* 0x00007610ff117816 */ /* 0x000fc80000000011 */
[----:B------:R0:W3:Y:S02]  /*4b900*/  @!P2 LDG.E.U16 R16, desc[UR6][R18.64] ;  /* 0x000000061210a981 */ /* 0x0000e4000c1e1500 */
[----:B0-----:R-:W-:Y:S02]  /*4b910*/  @!P1 IMAD.MOV.U32 R18, RZ, RZ, R21 ;  /* 0x000000ffff129224 */ /* 0x001fe400078e0015 */
[----:B------:R-:W-:Y:S02]  /*4b920*/  @!P1 IMAD.MOV.U32 R19, RZ, RZ, R23 ;  /* 0x000000ffff139224 */ /* 0x000fe400078e0017 */
[----:B------:R-:W-:Y:S02]  /*4b930*/  @!P0 IMAD.MOV.U32 R21, RZ, RZ, R20 ;  /* 0x000000ffff158224 */ /* 0x000fe400078e0014 */
[----:B------:R-:W-:Y:S01]  /*4b940*/  @!P0 IMAD.MOV.U32 R20, RZ, RZ, R4 ;  /* 0x000000ffff148224 */ /* 0x000fe200078e0004 */
[----:B------:R0:W3:Y:S02]  /*4b950*/  @!P1 LDG.E.U16 R17, desc[UR6][R18.64] ;  /* 0x0000000612119981 */ /* 0x0000e4000c1e1500 */
[----:B0-----:R-:W-:-:S06]  /*4b960*/  PRMT R18, RZ, 0x7610, R18 ;  /* 0x00007610ff127816 */ /* 0x001fcc0000000012 */
[----:B------:R4:W3:Y:S04]  /*4b970*/  @!P0 LDG.E.U16 R18, desc[UR6][R20.64] ;  /* 0x0000000614128981 */ /* 0x0008e8000c1e1500 */
[----:B--2---:R0:W-:Y:S04]  /*4b980*/  STL [R1+0x2fb4], R14 ;  /* 0x002fb40e01007387 */ /* 0x0041e80000100800 */
[----:B------:R-:W2:Y:S04]  /*4b990*/  LDL R25, [R1+0x2efc] ;  /* 0x002efc0001197983 */ /* 0x000ea80000100800 */
[----:B-1----:R-:W2:Y:S04]  /*4b9a0*/  LDL R13, [R1+0x2f08] ;  /* 0x002f0800010d7983 */ /* 0x002ea80000100800 */
[----:B------:R-:W2:Y:S01]  /*4b9b0*/  LDL R24, [R1+0x2f04] ;  /* 0x002f040001187983 */ /* 0x000ea20000100800 */
[----:B----4-:R-:W-:-:S03]  /*4b9c0*/  @!P2 IMAD.MOV.U32 R21, RZ, RZ, R5 ;  /* 0x000000ffff15a224 */ /* 0x010fc600078e0005 */
[----:B------:R-:W4:Y:S04]  /*4b9d0*/  LDL R4, [R1+0x2f18] ;  /* 0x002f180001047983 */ /* 0x000f280000100800 */
[----:B------:R-:W4:Y:S01]  /*4b9e0*/  LDL R5, [R1+0x2f0c] ;  /* 0x002f0c0001057983 */ /* 0x000f220000100800 */
[----:B------:R-:W-:-:S03]  /*4b9f0*/  @!P2 IMAD.MOV.U32 R20, RZ, RZ, R0 ;  /* 0x000000ffff14a224 */ /* 0x000fc600078e0000 */
[----:B------:R-:W4:Y:S01]  /*4ba00*/  LDL R0, [R1+0x2d50] ;  /* 0x002d500001007983 */ /* 0x000f220000100800 */
[----:B---3--:R-:W-:-:S03]  /*4ba10*/  @!P1 IMAD.MOV.U32 R23, RZ, RZ, R22 ;  /* 0x000000ffff179224 */ /* 0x008fc600078e0016 */
[----:B0-----:R-:W3:Y:S01]  /*4ba20*/  LDL R14, [R1+0x2f10] ;  /* 0x002f1000010e7983 */ /* 0x001ee20000100800 */
[----:B------:R-:W-:-:S03]  /*4ba30*/  @!P1 IMAD.MOV.U32 R22, RZ, RZ, R2 ;  /* 0x000000ffff169224 */ /* 0x000fc600078e0002 */
[----:B------:R-:W4:Y:S01]  /*4ba40*/  LDL R2, [R1+0x2d44] ;  /* 0x002d440001027983 */ /* 0x000f220000100800 */
[----:B------:R-:W-:-:S03]  /*4ba50*/  PRMT R19, RZ, 0x7610, R19 ;  /* 0x00007610ff137816 */ /* 0x000fc60000000013 */
[----:B------:R-:W4:Y:S04]  /*4ba60*/  LDL R27, [R1+0x2d58] ;  /* 0x002d5800011b7983 */ /* 0x000f280000100800 */
[----:B------:R-:W4:Y:S04]  /*4ba70*/  LDL R29, [R1+0x2d4c] ;  /* 0x002d4c00011d7983 */ /* 0x000f280000100800 */
[----:B------:R-:W4:Y:S04]  /*4ba80*/  LDL R26, [R1+0x2d9c] ;  /* 0x002d9c00011a7983 */ /* 0x000f280000100800 */
[----:B------:R0:W4:Y:S04]  /*4ba90*/  @!P2 LDG.E.U16 R19, desc[UR6][R20.64] ;  /* 0x000000061413a981 */ /* 0x000128000c1e1500 */
[----:B------:R-:W4:Y:S01]  /*4baa0*/  LDL R28, [R1+0x2da4] ;  /* 0x002da400011c7983 */ /* 0x000f220000100800 */
[----:B------:R-:W-:-:S02]  /*4bab0*/  PRMT R42, RZ, 0x7610, R42 ;  /* 0x00007610ff2a7816 */ /* 0x000fc4000000002a */
[----:B------:R-:W-:Y:S01]  /*4bac0*/  PRMT R40, RZ, 0x7610, R40 ;  /* 0x00007610ff287816 */ /* 0x000fe20000000028 */
[----:B------:R-:W4:Y:S04]  /*4bad0*/  LDL R38, [R1+0x2e1c] ;  /* 0x002e1c0001267983 */ /* 0x000f280000100800 */
[----:B------:R-:W4:Y:S04]  /*4bae0*/  LDL R36, [R1+0x2e28] ;  /* 0x002e280001247983 */ /* 0x000f280000100800 */
[----:B------:R-:W4:Y:S04]  /*4baf0*/  LDL R34, [R1+0x2e24] ;  /* 0x002e240001227983 */ /* 0x000f280000100800 */
[----:B------:R-:W4:Y:S01]  /*4bb00*/  LDL R32, [R1+0x2e30] ;  /* 0x002e300001207983 */ /* 0x000f220000100800 */
[----:B------:R-:W-:-:S02]  /*4bb10*/  PRMT R33, RZ, 0x7610, R33 ;  /* 0x00007610ff217816 */ /* 0x000fc40000000021 */
[----:B------:R-:W-:Y:S02]  /*4bb20*/  PRMT R35, RZ, 0x7610, R35 ;  /* 0x00007610ff237816 */ /* 0x000fe40000000023 */
[----:B0-----:R-:W-:Y:S02]  /*4bb30*/  PRMT R20, RZ, 0x7610, R20 ;  /* 0x00007610ff147816 */ /* 0x001fe40000000014 */
[----:B------:R-:W-:Y:S01]  /*4bb40*/  PRMT R21, RZ, 0x7610, R21 ;  /* 0x00007610ff157816 */ /* 0x000fe20000000015 */
[----:B------:R-:W4:Y:S04]  /*4bb50*/  LDL R46, [R1+0x2e9c] ;  /* 0x002e9c00012e7983 */ /* 0x000f280000100800 */
[----:B------:R-:W4:Y:S04]  /*4bb60*/  LDL R44, [R1+0x2ea8] ;  /* 0x002ea800012c7983 */ /* 0x000f280000100800 */
[----:B------:R2:W4:Y:S02]  /*4bb70*/  @!P1 LDG.E.U16 R20, desc[UR6][R22.64] ;  /* 0x0000000616149981 */ /* 0x000524000c1e1500 */
[----:B--2---:R-:W-:-:S02]  /*4bb80*/  @!P0 IMAD.MOV.U32 R23, RZ, RZ, R25 ;  /* 0x000000ffff178224 */ /* 0x004fc400078e0019 */
[----:B------:R-:W-:Y:S02]  /*4bb90*/  @!P0 IMAD.MOV.U32 R22, RZ, RZ, R13 ;  /* 0x000000ffff168224 */ /* 0x000fe400078e000d */
[----:B------:R-:W2:Y:S04]  /*4bba0*/  LDL R13, [R1+0x2da8] ;  /* 0x002da800010d7983 */ /* 0x000ea80000100800 */
[----:B------:R0:W2:Y:S01]  /*4bbb0*/  @!P0 LDG.E.U16 R21, desc[UR6][R22.64] ;  /* 0x0000000616158981 */ /* 0x0000a2000c1e1500 */
[----:B------:R-:W-:Y:S02]  /*4bbc0*/  @!P2 IMAD.MOV.U32 R25, RZ, RZ, R24 ;  /* 0x000000ffff19a224 */ /* 0x000fe400078e0018 */
[----:B---3--:R-:W-:Y:S02]  /*4bbd0*/  @!P2 IMAD.MOV.U32 R24, RZ, RZ, R14 ;  /* 0x000000ffff18a224 */ /* 0x008fe400078e000e */
[----:B------:R-:W3:Y:S01]  /*4bbe0*/  LDL R14, [R1+0x2db0] ;  /* 0x002db000010e7983 */ /* 0x000ee20000100800 */
[----:B0-----:R-:W-:-:S06]  /*4bbf0*/  PRMT R22, RZ, 0x7610, R22 ;  /* 0x00007610ff167816 */ /* 0x001fcc0000000016 */
[----:B------:R4:W3:Y:S02]  /*4bc00*/  @!P2 LDG.E.U16 R22, desc[UR6][R24.64] ;  /* 0x000000061816a981 */ /* 0x0008e4000c1e1500 */
[----:B----4-:R-:W-:Y:S02]  /*4bc10*/  @!P1 IMAD.MOV.U32 R24, RZ, RZ, R4 ;  /* 0x000000ffff189224 */ /* 0x010fe400078e0004 */
[----:B------:R-:W-:Y:S01]  /*4bc20*/  @!P1 IMAD.MOV.U32 R25, RZ, RZ, R5 ;  /* 0x000000ffff199224 */ /* 0x000fe200078e0005 */
[----:B------:R-:W4:Y:S04]  /*4bc30*/  LDL R4, [R1+0x2db8] ;  /* 0x002db80001047983 */ /* 0x000f280000100800 */
[----:B------:R-:W4:Y:S01]  /*4bc40*/  LDL R5, [R1+0x2dac] ;  /* 0x002dac0001057983 */ /* 0x000f220000100800 */
[----:B------:R-:W-:-:S06]  /*4bc50*/  PRMT R23, RZ, 0x7610, R23 ;  /* 0x00007610ff177816 */ /* 0x000fcc0000000017 */
[----:B------:R0:W4:Y:S02]  /*4bc60*/  @!P1 LDG.E.U16 R23, desc[UR6][R24.64] ;  /* 0x0000000618179981 */ /* 0x000124000c1e1500 */
[----:B0-----:R-:W-:Y:S02]  /*4bc70*/  @!P2 IMAD.MOV.U32 R24, RZ, RZ, R0 ;  /* 0x000000ffff18a224 */ /* 0x001fe400078e0000 */
[----:B------:R-:W4:Y:S01]  /*4bc80*/  LDL R0, [R1+0x2dc8] ;  /* 0x002dc80001007983 */ /* 0x000f220000100800 */
[----:B------:R-:W-:-:S03]  /*4bc90*/  @!P2 IMAD.MOV.U32 R25, RZ, RZ, R2 ;  /* 0x000000ffff19a224 */ /* 0x000fc600078e0002 */
[----:B------:R-:W4:Y:S04]  /*4bca0*/  LDL R2, [R1+0x2dbc] ;  /* 0x002dbc0001027983 */ /* 0x000f280000100800 */
[----:B------:R0:W4:Y:S02]  /*4bcb0*/  @!P2 LDG.E.U16 R42, desc[UR6][R24.64] ;  /* 0x00000006182aa981 */ /* 0x000124000c1e1500 */
[----:B0-----:R-:W-:Y:S02]  /*4bcc0*/  @!P1 IMAD.MOV.U32 R24, RZ, RZ, R27 ;  /* 0x000000ffff189224 */ /* 0x001fe400078e001b */
[----:B------:R-:W-:Y:S02]  /*4bcd0*/  @!P1 IMAD.MOV.U32 R25, RZ, RZ, R29 ;  /* 0x000000ffff199224 */ /* 0x000fe400078e001d */
[----:B------:R-:W-:-:S03]  /*4bce0*/  @!P0 IMAD.MOV.U32 R27, RZ, RZ, R26 ;  /* 0x000000ffff1b8224 */ /* 0x000fc600078e001a */
[----:B------:R0:W4:Y:S02]  /*4bcf0*/  @!P1 LDG.E.U16 R40, desc[UR6][R24.64] ;  /* 0x0000000618289981 */ /* 0x000124000c1e1500 */
[----:B0-----:R-:W-:Y:S02]  /*4bd00*/  PRMT R24, RZ, 0x7610, R24 ;  /* 0x00007610ff187816 */ /* 0x001fe40000000018 */
[----:B------:R-:W-:Y:S01]  /*4bd10*/  PRMT R25, RZ, 0x7610, R25 ;  /* 0x00007610ff197816 */ /* 0x000fe20000000019 */
[----:B--2---:R-:W-:Y:S02]  /*4bd20*/  @!P0 IMAD.MOV.U32 R26, RZ, RZ, R13 ;  /* 0x000000ffff1a8224 */ /* 0x004fe400078e000d */
[----:B------:R-:W2:Y:S04]  /*4bd30*/  LDL R13, [R1+0x2dd0] ;  /* 0x002dd000010d7983 */ /* 0x000ea80000100800 */
[----:B------:R3:W2:Y:S02]  /*4bd40*/  @!P0 LDG.E.U16 R24, desc[UR6][R26.64] ;  /* 0x000000061a188981 */ /* 0x0006a4000c1e1500 */
[----:B---3--:R-:W-:-:S02]  /*4bd50*/  @!P2 IMAD.MOV.U32 R26, RZ, RZ, R14 ;  /* 0x000000ffff1aa224 */ /* 0x008fc400078e000e */
[----:B------:R-:W3:Y:S01]  /*4bd60*/  LDL R14, [R1+0x2dc4] ;  /* 0x002dc400010e7983 */ /* 0x000ee20000100800 */
[----:B------:R-:W-:-:S05]  /*4bd70*/  @!P2 IMAD.MOV.U32 R27, RZ, RZ, R28 ;  /* 0x000000ffff1ba224 */ /* 0x000fca00078e001c */
[----:B------:R0:W3:Y:S01]  /*4bd80*/  @!P2 LDG.E.U16 R25, desc[UR6][R26.64] ;  /* 0x000000061a19a981 */ /* 0x0000e2000c1e1500 */
[----:B----4-:R-:W-:Y:S02]  /*4bd90*/  @!P1 IMAD.MOV.U32 R28, RZ, RZ, R4 ;  /* 0x000000ffff1c9224 */ /* 0x010fe400078e0004 */
[----:B------:R-:W-:Y:S01]  /*4bda0*/  @!P1 IMAD.MOV.U32 R29, RZ, RZ, R5 ;  /* 0x000000ffff1d9224 */ /* 0x000fe200078e0005 */
[----:B------:R-:W4:Y:S04]  /*4bdb0*/  LDL R4, [R1+0x2dd8] ;  /* 0x002dd80001047983 */ /* 0x000f280000100800 */
[----:B------:R-:W4:Y:S01]  /*4bdc0*/  LDL R5, [R1+0x2dcc] ;  /* 0x002dcc0001057983 */ /* 0x000f220000100800 */
[----:B0-----:R-:W-:-:S06]  /*4bdd0*/  PRMT R26, RZ, 0x7610, R26 ;  /* 0x00007610ff1a7816 */ /* 0x001fcc000000001a */
[----:B------:R0:W4:Y:S02]  /*4bde0*/  @!P1 LDG.E.U16 R26, desc[UR6][R28.64] ;  /* 0x000000061c1a9981 */ /* 0x000124000c1e1500 */
[----:B0-----:R-:W-:Y:S02]  /*4bdf0*/  @!P0 IMAD.MOV.U32 R28, RZ, RZ, R0 ;  /* 0x000000ffff1c8224 */ /* 0x001fe400078e0000 */
[----:B------:R-:W4:Y:S01]  /*4be00*/  LDL R0, [R1+0x2e38] ;  /* 0x002e380001007983 */ /* 0x000f220000100800 */
[----:B------:R-:W-:-:S03]  /*4be10*/  @!P0 IMAD.MOV.U32 R29, RZ, RZ, R2 ;  /* 0x000000ffff1d8224 */ /* 0x000fc600078e0002 */
[----:B------:R-:W4:Y:S01]  /*4be20*/  LDL R2, [R1+0x2e2c] ;  /* 0x002e2c0001027983 */ /* 0x000f220000100800 */
[----:B------:R-:W-:-:S06]  /*4be30*/  PRMT R27, RZ, 0x7610, R27 ;  /* 0x00007610ff1b7816 */ /* 0x000fcc000000001b */
[----:B------:R0:W4:Y:S02]  /*4be40*/  @!P0 LDG.E.U16 R27, desc[UR6][R28.64] ;  /* 0x000000061c1b8981 */ /* 0x000124000c1e1500 */
[----:B0-----:R-:W-:Y:S02]  /*4be50*/  PRMT R28, RZ, 0x7610, R28 ;  /* 0x00007610ff1c7816 */ /* 0x001fe4000000001c */
[----:B------:R-:W-:Y:S01]  /*4be60*/  PRMT R29, RZ, 0x7610, R29 ;  /* 0x00007610ff1d7816 */ /* 0x000fe2000000001d */
[----:B--2---:R-:W-:Y:S02]  /*4be70*/  @!P2 IMAD.MOV.U32 R30, RZ, RZ, R13 ;  /* 0x000000ffff1ea224 */ /* 0x004fe400078e000d */
[----:B------:R-:W2:Y:S01]  /*4be80*/  LDL R13, [R1+0x2e48] ;  /* 0x002e4800010d7983 */ /* 0x000ea20000100800 */
[----:B---3--:R-:W-:-:S03]  /*4be90*/  @!P2 IMAD.MOV.U32 R31, RZ, RZ, R14 ;  /* 0x000000ffff1fa224 */ /* 0x008fc600078e000e */
[----:B------:R-:W3:Y:S04]  /*4bea0*/  LDL R14, [R1+0x2e3c] ;  /* 0x002e3c00010e7983 */ /* 0x000ee80000100800 */
[----:B------:R4:W3:Y:S02]  /*4beb0*/  @!P2 LDG.E.U16 R28, desc[UR6][R30.64] ;  /* 0x000000061e1ca981 */ /* 0x0008e4000c1e1500 */
[----:B----4-:R-:W-:Y:S02]  /*4bec0*/  @!P1 IMAD.MOV.U32 R30, RZ, RZ, R4 ;  /* 0x000000ffff1e9224 */ /* 0x010fe400078e0004 */
        /* <DEDUP_REMOVED lines=9> */
[----:B0-----:R-:W-:-:S02]  /*4bf60*/  @!P2 IMAD.MOV.U32 R30, RZ, RZ, R32 ;  /* 0x000000ffff1ea224 */ /* 0x001fc400078e0020 */
[----:B------:R-:W-:Y:S01]  /*4bf70*/  @!P2 IMAD.MOV.U32 R31, RZ, RZ, R34 ;  /* 0x000000ffff1fa224 */ /* 0x000fe200078e0022 */
[----:B------:R-:W-:Y:S01]  /*4bf80*/  PRMT R37, RZ, 0x7610, R37 ;  /* 0x00007610ff257816 */ /* 0x000fe20000000025 */
[----:B------:R-:W4:Y:S04]  /*4bf90*/  LDL R34, [R1+0x2eac] ;  /* 0x002eac0001227983 */ /* 0x000f280000100800 */
[----:B------:R0:W4:Y:S04]  /*4bfa0*/  @!P2 LDG.E.U16 R35, desc[UR6][R30.64] ;  /* 0x000000061e23a981 */ /* 0x000128000c1e1500 */
[----:B------:R-:W4:Y:S01]  /*4bfb0*/  LDL R32, [R1+0x2eb8] ;  /* 0x002eb80001207983 */ /* 0x000f220000100800 */
[----:B0-----:R-:W-:-:S03]  /*4bfc0*/  @!P1 IMAD.MOV.U32 R30, RZ, RZ, R0 ;  /* 0x000000ffff1e9224 */ /* 0x001fc600078e0000 */
[----:B------:R-:W4:Y:S01]  /*4bfd0*/  LDL R0, [R1+0x2e58] ;  /* 0x002e580001007983 */ /* 0x000f220000100800 */
[----:B------:R-:W-:-:S03]  /*4bfe0*/  @!P1 IMAD.MOV.U32 R31, RZ, RZ, R2 ;  /* 0x000000ffff1f9224 */ /* 0x000fc600078e0002 */
[----:B------:R-:W4:Y:S01]  /*4bff0*/  LDL R2, [R1+0x2e4c] ;  /* 0x002e4c0001027983 */ /* 0x000f220000100800 */
[----:B------:R-:W-:-:S03]  /*4c000*/  PRMT R39, RZ, 0x7610, R39 ;  /* 0x00007610ff277816 */ /* 0x000fc60000000027 */
[----:B------:R2:W4:Y:S01]  /*4c010*/  @!P1 LDG.E.U16 R37, desc[UR6][R30.64] ;  /* 0x000000061e259981 */ /* 0x000522000c1e1500 */
        /* <DEDUP_REMOVED lines=12> */
[----:B------:R-:W4:Y:S01]  /*4c0e0*/  LDL R0, [R1+0x2f28] ;  /* 0x002f280001007983 */ /* 0x000f220000100800 */
[----:B------:R-:W-:-:S03]  /*4c0f0*/  @!P1 IMAD.MOV.U32 R31, RZ, RZ, R2 ;  /* 0x000000ffff1f9224 */ /* 0x000fc600078e0002 */
[----:B------:R-:W4:Y:S01]  /*4c100*/  LDL R2, [R1+0x2f1c] ;  /* 0x002f1c0001027983 */ /* 0x000f220000100800 */
[----:B------:R-:W-:Y:S02]  /*4c110*/  PRMT R43, RZ, 0x7610, R43 ;  /* 0x00007610ff2b7816 */ /* 0x000fe4000000002b */
        /* <DEDUP_REMOVED lines=14> */
[----:B------:R-:W-:Y:S02]  /*4c200*/  PRMT R53, RZ, 0x7610, R53 ;  /* 0x00007610ff357816 */ /* 0x000fe40000000035 */
[----:B------:R-:W-:Y:S01]  /*4c210*/  PRMT R55, RZ, 0x7610, R55 ;  /* 0x00007610ff377816 */ /* 0x000fe20000000037 */
[----:B--2---:R-:W-:Y:S02]  /*4c220*/  @!P0 IMAD.MOV.U32 R30, RZ, RZ, R13 ;  /* 0x000000ffff1e8224 */ /* 0x004fe400078e000d */
[----:B---3--:R-:W-:-:S05]  /*4c230*/  @!P0 IMAD.MOV.U32 R31, RZ, RZ, R14 ;  /* 0x000000ffff1f8224 */ /* 0x008fca00078e000e */
[----:B------:R4:W2:Y:S02]  /*4c240*/  @!P0 LDG.E.U16 R51, desc[UR6][R30.64] ;  /* 0x000000061e338981 */ /* 0x0008a4000c1e1500 */
[----:B----4-:R-:W-:Y:S02]  /*4c250*/  @!P2 IMAD.MOV.U32 R30, RZ, RZ, R4 ;  /* 0x000000ffff1ea224 */ /* 0x010fe400078e0004 */
[----:B------:R-:W-:-:S05]  /*4c260*/  @!P2 IMAD.MOV.U32 R31, RZ, RZ, R5 ;  /* 0x000000ffff1fa224 */ /* 0x000fca00078e0005 */
[----:B------:R0:W3:Y:S02]  /*4c270*/  @!P2 LDG.E.U16 R53, desc[UR6][R30.64] ;  /* 0x000000061e35a981 */ /* 0x0000e4000c1e1500 */
[----:B0-----:R-:W-:Y:S02]  /*4c280*/  @!P0 IMAD.MOV.U32 R30, RZ, RZ, R0 ;  /* 0x000000ffff1e8224 */ /* 0x001fe400078e0000 */
[----:B------:R-:W4:Y:S04]  /*4c290*/  LDL R0, [R1+0x2f30] ;  /* 0x002f300001007983 */ /* 0x000f280000100800 */
[----:B------:R-:W2:Y:S04]  /*4c2a0*/  LDL.LU R5, [R1+0xec] ;  /* 0x0000ec0001057983 */ /* 0x000ea80000300800 */
        /* <DEDUP_REMOVED lines=10> */
[----:B------:R-:W3:Y:S01]  /*4c350*/  LDL.LU R44, [R1+0x58] ;  /* 0x00005800012c7983 */ /* 0x000ee20000300800 */
[----:B------:R-:W-:-:S03]  /*4c360*/  @!P0 IMAD.MOV.U32 R31, RZ, RZ, R2 ;  /* 0x000000ffff1f8224 */ /* 0x000fc600078e0002 */
[----:B------:R-:W3:Y:S04]  /*4c370*/  LDL.LU R46, [R1+0x688] ;  /* 0x00068800012e7983 */ /* 0x000ee80000300800 */
[----:B------:R-:W3:Y:S04]  /*4c380*/  LDL.LU R48, [R1+0x30] ;  /* 0x0000300001307983 */ /* 0x000ee80000300800 */
[----:B------:R-:W3:Y:S04]  /*4c390*/  LDL.LU R56, [R1+0x2c] ;  /* 0x00002c0001387983 */ /* 0x000ee80000300800 */
[----:B------:R-:W3:Y:S04]  /*4c3a0*/  LDL.LU R50, [R1+0x28] ;  /* 0x0000280001327983 */ /* 0x000ee80000300800 */
[----:B------:R-:W3:Y:S04]  /*4c3b0*/  LDL.LU R52, [R1+0x6a0] ;  /* 0x0006a00001347983 */ /* 0x000ee80000300800 */
[----:B------:R-:W3:Y:S04]  /*4c3c0*/  LDL.LU R2, [R1] ;  /* 0x0000000001027983 */ /* 0x000ee80000300800 */
[----:B------:R4:W3:Y:S04]  /*4c3d0*/  @!P0 LDG.E.U16 R55, desc[UR6][R30.64] ;  /* 0x000000061e378981 */ /* 0x0008e8000c1e1500 */
[----:B------:R-:W2:Y:S01]  /*4c3e0*/  LDL R31, [R1+0x2f24] ;  /* 0x002f2400011f7983 */ /* 0x000ea20000100800 */
[----:B------:R-:W-:Y:S01]  /*4c3f0*/  PRMT R57, RZ, 0x7610, R57 ;  /* 0x00007610ff397816 */ /* 0x000fe20000000039 */
[----:B----4-:R-:W-:-:S02]  /*4c400*/  @!P2 IMAD.MOV.U32 R30, RZ, RZ, R0 ;  /* 0x000000ffff1ea224 */ /* 0x010fc400078e0000 */
[----:B------:R-:W4:Y:S04]  /*4c410*/  LDL.LU R0, [R1+0x6b8] ;  /* 0x0006b80001007983 */ /* 0x000f280000300800 */
[----:B--2---:R0:W2:Y:S04]  /*4c420*/  @!P2 LDG.E.U16 R57, desc[UR6][R30.64] ;  /* 0x000000061e39a981 */ /* 0x0040a8000c1e1500 */
[----:B------:R-:W0:Y:S04]  /*4c430*/  LDL R30, [R1+0x2f2c] ;  /* 0x002f2c00011e7983 */ /* 0x000e280000100800 */
[----:B------:R-:W0:Y:S01]  /*4c440*/  LDL R31, [R1+0x2f38] ;  /* 0x002f3800011f7983 */ /* 0x000e220000100800 */
[----:B------:R-:W-:Y:S01]  /*4c450*/  PRMT R59, RZ, 0x7610, R59 ;  /* 0x00007610ff3b7816 */ /* 0x000fe2000000003b */
[----:B------:R-:W1:Y:S01]  /*4c460*/  S2R R3, SR_TID.X ;  /* 0x0000000000037919 */ /* 0x000e620000002100 */
[----:B0-----:R-:W-:-:S04]  /*4c470*/  @!P1 LOP3.LUT R31, R31, R30, RZ, 0x3c, !PT ;  /* 0x0000001e1f1f9212 */ /* 0x001fc800078e3cff */
[----:B------:R-:W-:-:S04]  /*4c480*/  @!P1 LOP3.LUT R30, R31, R30, RZ, 0x3c, !PT ;  /* 0x0000001e1f1e9212 */ /* 0x000fc800078e3cff */
[----:B------:R-:W-:-:S05]  /*4c490*/  @!P1 LOP3.LUT R31, R31, R30, RZ, 0x3c, !PT ;  /* 0x0000001e1f1f9212 */ /* 0x000fca00078e3cff */
[----:B------:R0:W2:Y:S04]  /*4c4a0*/  @!P1 LDG.E.U16 R59, desc[UR6][R30.64] ;  /* 0x000000061e3b9981 */ /* 0x0000a8000c1e1500 */
[----:B------:R-:W0:Y:S04]  /*4c4b0*/  LDL R30, [R1+0x2ecc] ;  /* 0x002ecc00011e7983 */ /* 0x000e280000100800 */
[----:B------:R-:W0:Y:S01]  /*4c4c0*/  LDL R31, [R1+0x2ed8] ;  /* 0x002ed800011f7983 */ /* 0x000e220000100800 */
[----:B-1----:R-:W-:Y:S02]  /*4c4d0*/  LOP3.LUT R3, R3, 0x1f, RZ, 0xc0, !PT ;  /* 0x0000001f03037812 */ /* 0x002fe400078ec0ff */
[----:B------:R-:W-:-:S03]  /*4c4e0*/  PRMT R61, RZ, 0x7610, R61 ;  /* 0x00007610ff3d7816 */ /* 0x000fc6000000003d */
[----:B------:R-:W-:-:S05]  /*4c4f0*/  IMAD.SHL.U32 R3, R3, 0x2, RZ ;  /* 0x0000000203037824 */ /* 0x000fca00078e00ff */
[----:B------:R1:W-:Y:S04]  /*4c500*/  STS.U16 [R3+UR4+0xd840], R5 ;  /* 0x00d8400503007988 */ /* 0x0003e80008000404 */
[----:B---3--:R3:W-:Y:S04]  /*4c510*/  STS.U16 [R3+UR4+0xd880], R4 ;  /* 0x00d8800403007988 */ /* 0x0087e80008000404 */
[----:B------:R4:W-:Y:S04]  /*4c520*/  STS.U16 [R3+UR4+0xd8c0], R34 ;  /* 0x00d8c02203007988 */ /* 0x0009e80008000404 */
[----:B------:R4:W-:Y:S04]  /*4c530*/  STS.U16 [R3+UR4+0xdc40], R36 ;  /* 0x00dc402403007988 */ /* 0x0009e80008000404 */
[----:B------:R4:W-:Y:S04]  /*4c540*/  STS.U16 [R3+UR4+0xdc00], R38 ;  /* 0x00dc002603007988 */ /* 0x0009e80008000404 */
[----:B------:R4:W-:Y:S04]  /*4c550*/  STS.U16 [R3+UR4+0xdcc0], R58 ;  /* 0x00dcc03a03007988 */ /* 0x0009e80008000404 */
[----:B------:R4:W-:Y:S04]  /*4c560*/  STS.U16 [R3+UR4+0xdc80], R60 ;  /* 0x00dc803c03007988 */ /* 0x0009e80008000404 */
[----:B------:R4:W-:Y:S04]  /*4c570*/  STS.U16 [R3+UR4+0xe400], R54 ;  /* 0x00e4003603007988 */ /* 0x0009e80008000404 */
[----:B------:R4:W-:Y:S01]  /*4c580*/  STS.U16 [R3+UR4+0xe840], R56 ;  /* 0x00e8403803007988 */ /* 0x0009e20008000404 */
[----:B0-----:R-:W-:-:S04]  /*4c590*/  @!P1 LOP3.LUT R31, R31, R30, RZ, 0x3c, !PT ;  /* 0x0000001e1f1f9212 */ /* 0x001fc800078e3cff */
[----:B------:R-:W-:-:S04]  /*4c5a0*/  @!P1 LOP3.LUT R30, R31, R30, RZ, 0x3c, !PT ;  /* 0x0000001e1f1e9212 */ /* 0x000fc800078e3cff */
[----:B------:R-:W-:-:S05]  /*4c5b0*/  @!P1 LOP3.LUT R31, R31, R30, RZ, 0x3c, !PT ;  /* 0x0000001e1f1f9212 */ /* 0x000fca00078e3cff */
[----:B------:R0:W2:Y:S04]  /*4c5c0*/  @!P1 LDG.E.U16 R61, desc[UR6][R30.64] ;  /* 0x000000061e3d9981 */ /* 0x0000a8000c1e1500 */
[----:B------:R-:W2:Y:S04]  /*4c5d0*/  LDL.LU R30, [R1+0x90] ;  /* 0x00009000011e7983 */ /* 0x000ea80000300800 */
[----:B------:R-:W2:Y:S04]  /*4c5e0*/  LDL.LU R31, [R1+0x8c] ;  /* 0x00008c00011f7983 */ /* 0x000ea80000300800 */
[----:B-1----:R-:W2:Y:S04]  /*4c5f0*/  LDL.LU R5, [R1+0x2fd0] ;  /* 0x002fd00001057983 */ /* 0x002ea80000300800 */
[----:B---3--:R-:W3:Y:S04]  /*4c600*/  LDL.LU R4, [R1+0x2fcc] ;  /* 0x002fcc0001047983 */ /* 0x008ee80000300800 */
[----:B----4-:R-:W4:Y:S04]  /*4c610*/  LDL.LU R34, [R1+0x2fc8] ;  /* 0x002fc80001227983 */ /* 0x010f280000300800 */
[----:B------:R-:W3:Y:S04]  /*4c620*/  LDL.LU R36, [R1+0x2fc4] ;  /* 0x002fc40001247983 */ /* 0x000ee80000300800 */
[----:B------:R-:W4:Y:S04]  /*4c630*/  LDL.LU R38, [R1+0x2fc0] ;  /* 0x002fc00001267983 */ /* 0x000f280000300800 */
[----:B------:R-:W3:Y:S04]  /*4c640*/  LDL.LU R58, [R1+0x2fbc] ;  /* 0x002fbc00013a7983 */ /* 0x000ee80000300800 */
[----:B------:R-:W4:Y:S04]  /*4c650*/  LDL.LU R60, [R1+0x2fb8] ;  /* 0x002fb800013c7983 */ /* 0x000f280000300800 */
[----:B------:R-:W4:Y:S04]  /*4c660*/  LDL.LU R54, [R1+0x6c8] ;  /* 0x0006c80001367983 */ /* 0x000f280000300800 */
[----:B------:R-:W4:Y:S04]  /*4c670*/  LDL.LU R56, [R1+0x6d8] ;  /* 0x0006d80001387983 */ /* 0x000f280000300800 */
        /* <DEDUP_REMOVED lines=11> */
[----:B------:R-:W-:Y:S04]  /*4c730*/  STS.U16 [R3+UR4+0xe040], R31 ;  /* 0x00e0401f03007988 */ /* 0x000fe80008000404 */
[----:B---3--:R1:W-:Y:S04]  /*4c740*/  STS.U16 [R3+UR4+0xecc0], R58 ;  /* 0x00ecc03a03007988 */ /* 0x0083e80008000404 */
[----:B----4-:R2:W-:Y:S04]  /*4c750*/  STS.U16 [R3+UR4+0xec00], R60 ;  /* 0x00ec003c03007988 */ /* 0x0105e80008000404 */
[----:B-1----:R-:W3:Y:S04]  /*4c760*/  LDL.LU R58, [R1+0x3a4] ;  /* 0x0003a400013a7983 */ /* 0x002ee80000300800 */
[----:B--2---:R-:W2:Y:S04]  /*4c770*/  LDL.LU R60, [R1+0x3a0] ;  /* 0x0003a000013c7983 */ /* 0x004ea80000300800 */
        /* <DEDUP_REMOVED lines=13> */
[----:B------:R0:W-:Y:S04]  /*4c850*/  STS.U16 [R3+UR4+0xf040], R36 ;  /* 0x00f0402403007988 */ /* 0x0001e80008000404 */
[----:B-1----:R-:W3:Y:S04]  /*4c860*/  LDL.LU R38, [R1+0x6e8] ;  /* 0x0006e80001267983 */ /* 0x002ee80000300800 */
[----:B0-----:R-:W2:Y:S04]  /*4c870*/  LDL.LU R36, [R1+0x6f8] ;  /* 0x0006f80001247983 */ /* 0x001ea80000300800 */
[----:B------:R0:W-:Y:S04]  /*4c880*/  STS.U16 [R3+UR4+0xf0c0], R54 ;  /* 0x00f0c03603007988 */ /* 0x0001e80008000404 */
[----:B0-----:R-:W4:Y:S04]  /*4c890*/  LDL.LU R54, [R1+0x738] ;  /* 0x0007380001367983 */ /* 0x001f280000300800 */
[----:B------:R0:W-:Y:S04]  /*4c8a0*/  STS.U16 [R3+UR4+0xf480], R56 ;  /* 0x00f4803803007988 */ /* 0x0001e80008000404 */
[----:B0-----:R-:W4:Y:S04]  /*4c8b0*/  LDL.LU R56, [R1+0x404] ;  /* 0x0004040001387983 */ /* 0x001f280000300800 */
        /* <DEDUP_REMOVED lines=10> */
[----:B---3--:R0:W-:Y:S04]  /*4c960*/  STS.U16 [R3+UR4+0xf8c0], R38 ;  /* 0x00f8c02603007988 */ /* 0x0081e80008000404 */
[----:B--2---:R-:W-:Y:S01]  /*4c970*/  STS.U16 [R3+UR4+0xfc80], R36 ;  /* 0x00fc802403007988 */ /* 0x004fe20008000404 */
[----:B0-----:R-:W-:-:S05]  /*4c980*/  LOP3.LUT R38, R3, 0x10, RZ, 0x3c, !PT ;  /* 0x0000001003267812 */ /* 0x001fca00078e3cff */
[----:B------:R-:W-:Y:S04]  /*4c990*/  STS.U16 [R38+UR4+0x8100], R58 ;  /* 0x0081003a26007988 */ /* 0x000fe80008000404 */
[----:B------:R-:W-:Y:S04]  /*4c9a0*/  STS.U16 [R38+UR4+0x8140], R60 ;  /* 0x0081403c26007988 */ /* 0x000fe80008000404 */
[----:B----4-:R-:W-:Y:S04]  /*4c9b0*/  STS.U16 [R38+UR4+0x8180], R30 ;  /* 0x0081801e26007988 */ /* 0x010fe80008000404 */
[----:B------:R-:W-:Y:S04]  /*4c9c0*/  STS.U16 [R38+UR4+0x81c0], R31 ;  /* 0x0081c01f26007988 */ /* 0x000fe80008000404 */
[----:B------:R-:W-:Y:S04]  /*4c9d0*/  STS.U16 [R38+UR4+0x8540], R14 ;  /* 0x0085400e26007988 */ /* 0x000fe80008000404 */
[----:B------:R-:W-:Y:S04]  /*4c9e0*/  STS.U16 [R38+UR4+0x8500], R13 ;  /* 0x0085000d26007988 */ /* 0x000fe80008000404 */
[----:B------:R0:W-:Y:S04]  /*4c9f0*/  STS.U16 [R38+UR4+0x85c0], R2 ;  /* 0x0085c00226007988 */ /* 0x0001e80008000404 */
        /* <DEDUP_REMOVED lines=8> */
[----:B-1----:R-:W3:Y:S04]  /*4ca80*/  LDL.LU R0, [R1+0x340] ;  /* 0x0003400001007983 */ /* 0x002ee80000300800 */
[----:B------:R-:W4:Y:S04]  /*4ca90*/  LDL.LU R3, [R1+0x748] ;  /* 0x0007480001037983 */ /* 0x000f280000300800 */
[----:B------:R-:W4:Y:S04]  /*4caa0*/  LDL.LU R10, [R1+0x408] ;  /* 0x00040800010a7983 */ /* 0x000f280000300800 */
[----:B------:R0:W-:Y:S04]  /*4cab0*/  STS.U16 [R38+UR4+0x8dc0], R54 ;  /* 0x008dc03626007988 */ /* 0x0001e80008000404 */
        /* <DEDUP_REMOVED lines=25> */
[----:B--2---:R0:W-:Y:S04]  /*4cc50*/  STS.U16 [R38+UR4+0x9100], R2 ;  /* 0x0091000226007988 */ /* 0x0041e80008000404 */
[----:B---3--:R1:W-:Y:S04]  /*4cc60*/  STS.U16 [R38+UR4+0x9140], R0 ;  /* 0x0091400026007988 */ /* 0x0083e80008000404 */
[----:B0-----:R-:W2:Y:S04]  /*4cc70*/  LDL.LU R2, [R1+0x278] ;  /* 0x0002780001027983 */ /* 0x001ea80000300800 */
[----:B-1----:R-:W3:Y:S04]  /*4cc80*/  LDL.LU R0, [R1+0x274] ;  /* 0x0002740001007983 */ /* 0x002ee80000300800 */
[----:B----4-:R-:W-:Y:S04]  /*4cc90*/  STS.U16 [R38+UR4+0x9180], R3 ;  /* 0x0091800326007988 */ /* 0x010fe80008000404 */
        /* <DEDUP_REMOVED lines=27> */
[----:B--2---:R0:W-:Y:S04]  /*4ce50*/  STS.U16 [R38+UR4+0xad40], R2 ;  /* 0x00ad400226007988 */ /* 0x0041e80008000404 */
[----:B0-----:R-:W2:Y:S04]  /*4ce60*/  LDL.LU R2, [R1+0x254] ;  /* 0x0002540001027983 */ /* 0x001ea80000300800 */
[----:B------:R-:W2:Y:S04]  /*4ce70*/  LDL.LU R3, [R1+0x250] ;  /* 0x0002500001037983 */ /* 0x000ea80000300800 */
[----:B------:R-:W2:Y:S04]  /*4ce80*/  LDL.LU R10, [R1+0x24c] ;  /* 0x00024c00010a7983 */ /* 0x000ea80000300800 */
[----:B---3--:R0:W-:Y:S04]  /*4ce90*/  STS.U16 [R38+UR4+0xad00], R0 ;  /* 0x00ad000026007988 */ /* 0x0081e80008000404 */
        /* <DEDUP_REMOVED lines=23> */
[----:B------:R-:W4:Y:S04]  /*4d010*/  LDL.LU R52, [R1+0x178] ;  /* 0x0001780001347983 */ /* 0x000f280000300800 */
[----:B------:R1:W-:Y:S04]  /*4d020*/  STS.U16 [R38+UR4+0xad80], R56 ;  /* 0x00ad803826007988 */ /* 0x0003e80008000404 */
[----:B0-----:R-:W4:Y:S04]  /*4d030*/  LDL.LU R54, [R1+0x174] ;  /* 0x0001740001367983 */ /* 0x001f280000300800 */
[----:B-1----:R-:W4:Y:S04]  /*4d040*/  LDL.LU R56, [R1+0x620] ;  /* 0x0006200001387983 */ /* 0x002f280000300800 */
[----:B--2---:R0:W-:Y:S04]  /*4d050*/  STS.U16 [R38+UR4+0xb100], R2 ;  /* 0x00b1000226007988 */ /* 0x0041e80008000404 */
[----:B------:R-:W-:Y:S04]  /*4d060*/  STS.U16 [R38+UR4+0xb140], R3 ;  /* 0x00b1400326007988 */ /* 0x000fe80008000404 */
[----:B------:R-:W-:Y:S04]  /*4d070*/  STS.U16 [R38+UR4+0xb180], R10 ;  /* 0x00b1800a26007988 */ /* 0x000fe80008000404 */
[----:B---3--:R-:W-:Y:S04]  /*4d080*/  STS.U16 [R38+UR4+0xb1c0], R11 ;  /* 0x00b1c00b26007988 */ /* 0x008fe80008000404 */
[----:B0-----:R-:W2:Y:S04]  /*4d090*/  LDL.LU R2, [R1+0x158] ;  /* 0x0001580001027983 */ /* 0x001ea80000300800 */
[----:B------:R0:W-:Y:S04]  /*4d0a0*/  STS.U16 [R38+UR4+0xb540], R0 ;  /* 0x00b5400026007988 */ /* 0x0001e80008000404 */
[----:B------:R-:W-:Y:S04]  /*4d0b0*/  STS.U16 [R38+UR4+0xb500], R12 ;  /* 0x00b5000c26007988 */ /* 0x000fe80008000404 */
[----:B0-----:R-:W3:Y:S04]  /*4d0c0*/  LDL.LU R0, [R1+0x154] ;  /* 0x0001540001007983 */ /* 0x001ee80000300800 */
        /* <DEDUP_REMOVED lines=16> */
[----:B0-----:R-:W3:Y:S04]  /*4d1d0*/  LDL.LU R31, [R1+0x150] ;  /* 0x00015000011f7983 */ /* 0x001ee80000300800 */
[----:B------:R-:W3:Y:S04]  /*4d1e0*/  LDL.LU R60, [R1+0x634] ;  /* 0x00063400013c7983 */ /* 0x000ee80000300800 */
[----:B-1----:R-:W3:Y:S04]  /*4d1f0*/  LDL.LU R14, [R1+0x134] ;  /* 0x00013400010e7983 */ /* 0x002ee80000300800 */
[----:B------:R-:W3:Y:S04]  /*4d200*/  LDL.LU R13, [R1+0x130] ;  /* 0x00013000010d7983 */ /* 0x000ee80000300800 */
[----:B------:R-:W3:Y:S04]  /*4d210*/  LDL.LU R32, [R1+0x12c] ;  /* 0x00012c0001207983 */ /* 0x000ee80000300800 */
[----:B------:R-:W3:Y:S04]  /*4d220*/  LDL.LU R30, [R1+0x640] ;  /* 0x00064000011e7983 */ /* 0x000ee80000300800 */
[----:B------:R0:W-:Y:S04]  /*4d230*/  STS.U16 [R38+UR4+0xc5c0], R46 ;  /* 0x00c5c02e26007988 */ /* 0x0001e80008000404 */
[----:B----4-:R-:W4:Y:S04]  /*4d240*/  LDL.LU R44, [R1+0x110] ;  /* 0x00011000012c7983 */ /* 0x010f280000300800 */
        /* <DEDUP_REMOVED lines=10> */
[----:B------:R-:W4:Y:S04]  /*4d2f0*/  LDL.LU R56, [R1+0xdc] ;  /* 0x0000dc0001387983 */ /* 0x000f280000300800 */
[----:B--2---:R0:W-:Y:S04]  /*4d300*/  STS.U16 [R38+UR4+0xcd40], R2 ;  /* 0x00cd400226007988 */ /* 0x0041e80008000404 */
[----:B0-----:R-:W2:Y:S04]  /*4d310*/  LDL.LU R2, [R1+0x65c] ;  /* 0x00065c0001027983 */ /* 0x001ea80000300800 */
[----:B---3--:R0:W-:Y:S04]  /*4d320*/  STS.U16 [R38+UR4+0xcd00], R0 ;  /* 0x00cd000026007988 */ /* 0x0081e80008000404 */
        /* <DEDUP_REMOVED lines=13> */
[----:B------:R0:W-:Y:S04]  /*4d400*/  STS.U16 [R38+UR4+0xcdc0], R31 ;  /* 0x00cdc01f26007988 */ /* 0x0001e80008000404 */
[----:B------:R-:W3:Y:S04]  /*4d410*/  LDL.LU R36, [R1+0x20] ;  /* 0x0000200001247983 */ /* 0x000ee80000300800 */
[----:B------:R1:W-:Y:S04]  /*4d420*/  STS.U16 [R38+UR4+0xcd80], R60 ;  /* 0x00cd803c26007988 */ /* 0x0003e80008000404 */
[----:B------:R1:W-:Y:S04]  /*4d430*/  STS.U16 [R38+UR4+0xd100], R14 ;  /* 0x00d1000e26007988 */ /* 0x0003e80008000404 */
[----:B------:R1:W-:Y:S04]  /*4d440*/  STS.U16 [R38+UR4+0xd140], R13 ;  /* 0x00d1400d26007988 */ /* 0x0003e80008000404 */
[----:B------:R1:W-:Y:S04]  /*4d450*/  STS.U16 [R38+UR4+0xd180], R32 ;  /* 0x00d1802026007988 */ /* 0x0003e80008000404 */
[----:B------:R1:W-:Y:S04]  /*4d460*/  STS.U16 [R38+UR4+0xd1c0], R30 ;  /* 0x00d1c01e26007988 */ /* 0x0003e80008000404 */
[----:B0-----:R-:W3:Y:S04]  /*4d470*/  LDL.LU R31, [R1+0x1c] ;  /* 0x00001c00011f7983 */ /* 0x001ee80000300800 */
[----:B-1----:R-:W3:Y:S04]  /*4d480*/  LDL.LU R60, [R1+0x6a8] ;  /* 0x0006a800013c7983 */ /* 0x002ee80000300800 */
[----:B------:R-:W3:Y:S04]  /*4d490*/  LDL.LU R14, [R1+0x2fb4] ;  /* 0x002fb400010e7983 */ /* 0x000ee80000300800 */
[----:B------:R-:W3:Y:S04]  /*4d4a0*/  LDL.LU R13, [R1+0x2fb0] ;  /* 0x002fb000010d7983 */ /* 0x000ee80000300800 */
[----:B------:R-:W3:Y:S04]  /*4d4b0*/  LDL.LU R32, [R1+0x2fac] ;  /* 0x002fac0001207983 */ /* 0x000ee80000300800 */
[----:B------:R-:W3:Y:S04]  /*4d4c0*/  LDL.LU R30, [R1+0x6bc] ;  /* 0x0006bc00011e7983 */ /* 0x000ee80000300800 */
[----:B----4-:R0:W-:Y:S04]  /*4d4d0*/  STS.U16 [R38+UR4+0xd540], R44 ;  /* 0x00d5402c26007988 */ /* 0x0101e80008000404 */
[----:B------:R1:W-:Y:S04]  /*4d4e0*/  STS.U16 [R38+UR4+0xd500], R46 ;  /* 0x00d5002e26007988 */ /* 0x0003e80008000404 */
[----:B------:R4:W-:Y:S04]  /*4d4f0*/  STS.U16 [R38+UR4+0xd5c0], R48 ;  /* 0x00d5c03026007988 */ /* 0x0009e80008000404 */
[----:B------:R4:W-:Y:S04]  /*4d500*/  STS.U16 [R38+UR4+0xd580], R50 ;  /* 0x00d5803226007988 */ /* 0x0009e80008000404 */
[----:B------:R4:W-:Y:S04]  /*4d510*/  STS.U16 [R38+UR4+0xd900], R52 ;  /* 0x00d9003426007988 */ /* 0x0009e80008000404 */
[----:B------:R4:W-:Y:S04]  /*4d520*/  STS.U16 [R38+UR4+0xd940], R54 ;  /* 0x00d9403626007988 */ /* 0x0009e80008000404 */
[----:B0-----:R-:W3:Y:S04]  /*4d530*/  LDL.LU R44, [R1+0x2fa8] ;  /* 0x002fa800012c7983 */ /* 0x001ee80000300800 */
[----:B-1----:R-:W3:Y:S04]  /*4d540*/  LDL.LU R46, [R1+0x2fa4] ;  /* 0x002fa400012e7983 */ /* 0x002ee80000300800 */
[----:B----4-:R-:W4:Y:S04]  /*4d550*/  LDL.LU R48, [R1+0x2fa0] ;  /* 0x002fa00001307983 */ /* 0x010f280000300800 */
[----:B------:R-:W4:Y:S04]  /*4d560*/  LDL.LU R50, [R1+0x2f9c] ;  /* 0x002f9c0001327983 */ /* 0x000f280000300800 */
[----:B------:R-:W4:Y:S04]  /*4d570*/  LDL.LU R52, [R1+0x2f98] ;  /* 0x002f980001347983 */ /* 0x000f280000300800 */
[----:B------:R-:W4:Y:S04]  /*4d580*/  LDL.LU R54, [R1+0x2f94] ;  /* 0x002f940001367983 */ /* 0x000f280000300800 */
[----:B------:R0:W-:Y:S04]  /*4d590*/  STS.U16 [R38+UR4+0xd980], R56 ;  /* 0x00d9803826007988 */ /* 0x0001e80008000404 */
[----:B0-----:R-:W4:Y:S04]  /*4d5a0*/  LDL.LU R56, [R1+0x2f90] ;  /* 0x002f900001387983 */ /* 0x001f280000300800 */
[----:B--2---:R0:W-:Y:S04]  /*4d5b0*/  STS.U16 [R38+UR4+0xd9c0], R2 ;  /* 0x00d9c00226007988 */ /* 0x0041e80008000404 */
[----:B0-----:R-:W2:Y:S04]  /*4d5c0*/  LDL.LU R2, [R1+0x2f8c] ;  /* 0x002f8c0001027983 */ /* 0x001ea80000300800 */
[----:B---3--:R0:W-:Y:S04]  /*4d5d0*/  STS.U16 [R38+UR4+0xdd40], R0 ;  /* 0x00dd400026007988 */ /* 0x0081e80008000404 */
[----:B------:R-:W-:Y:S04]  /*4d5e0*/  STS.U16 [R38+UR4+0xdd00], R3 ;  /* 0x00dd000326007988 */ /* 0x000fe80008000404 */
[----:B------:R-:W-:Y:S04]  /*4d5f0*/  STS.U16 [R38+UR4+0xddc0], R10 ;  /* 0x00ddc00a26007988 */ /* 0x000fe80008000404 */
[----:B------:R-:W-:Y:S04]  /*4d600*/  STS.U16 [R38+UR4+0xdd80], R11 ;  /* 0x00dd800b26007988 */ /* 0x000fe80008000404 */
[----:B------:R-:W-:Y:S04]  /*4d610*/  STS.U16 [R38+UR4+0xe100], R12 ;  /* 0x00e1000c26007988 */ /* 0x000fe80008000404 */
[----:B------:R-:W-:Y:S04]  /*4d620*/  STS.U16 [R38+UR4+0xe140], R9 ;  /* 0x00e1400926007988 */ /* 0x000fe80008000404 */
[----:B------:R-:W-:Y:S04]  /*4d630*/  STS.U16 [R38+UR4+0xe180], R8 ;  /* 0x00e1800826007988 */ /* 0x000fe80008000404 */
[----:B------:R1:W-:Y:S04]  /*4d640*/  STS.U16 [R38+UR4+0xe1c0], R58 ;  /* 0x00e1c03a26007988 */ /* 0x0003e80008000404 */
[----:B0-----:R-:W3:Y:S04]  /*4d650*/  LDL.LU R0, [R1+0x2f88] ;  /* 0x002f880001007983 */ /* 0x001ee80000300800 */
[----:B-1----:R-:W2:Y:S04]  /*4d660*/  LDL.LU R58, [R1+0x6cc] ;  /* 0x0006cc00013a7983 */ /* 0x002ea80000300800 */
        /* <DEDUP_REMOVED lines=8> */
[----:B0-----:R-:W3:Y:S04]  /*4d6f0*/  LDL.LU R31, [R1+0x6dc] ;  /* 0x0006dc00011f7983 */ /* 0x001ee80000300800 */
[----:B-1----:R-:W3:Y:S04]  /*4d700*/  LDL.LU R60, [R1+0x6ec] ;  /* 0x0006ec00013c7983 */ /* 0x002ee80000300800 */
[----:B----4-:R-:W-:Y:S04]  /*4d710*/  STS.U16 [R38+UR4+0xed40], R56 ;  /* 0x00ed403826007988 */ /* 0x010fe80008000404 */
[----:B------:R-:W-:Y:S04]  /*4d720*/  STS.U16 [R38+UR4+0xed00], R54 ;  /* 0x00ed003626007988 */ /* 0x000fe80008000404 */
[----:B------:R0:W-:Y:S04]  /*4d730*/  STS.U16 [R38+UR4+0xedc0], R52 ;  /* 0x00edc03426007988 */ /* 0x0001e80008000404 */
        /* <DEDUP_REMOVED lines=12> */
[----:B0-----:R-:W4:Y:S01]  /*4d800*/  LDL.LU R30, [R1+0x72c] ;  /* 0x00072c00011e7983 */ /* 0x001f220000300800 */
[----:B------:R-:W0:Y:S03]  /*4d810*/  S2R R3, SR_TID.X ;  /* 0x0000000000037919 */ /* 0x000e260000002100 */
[----:B------:R1:W-:Y:S04]  /*4d820*/  STS.U16 [R38+UR4+0xf100], R32 ;  /* 0x00f1002026007988 */ /* 0x0003e80008000404 */
[----:B------:R-:W4:Y:S04]  /*4d830*/  LDL.LU R34, [R1+0x3f8] ;  /* 0x0003f80001227983 */ /* 0x000f280000300800 */
[----:B------:R-:W4:Y:S04]  /*4d840*/  LDL.LU R36, [R1+0x354] ;  /* 0x0003540001247983 */ /* 0x000f280000300800 */
[----:B-1----:R-:W4:Y:S01]  /*4d850*/  LDL.LU R38, [R1+0x350] ;  /* 0x0003500001267983 */ /* 0x002f220000300800 */
[----:B0-----:R-:W-:-:S05]  /*4d860*/  LOP3.LUT R3, R3, 0x1f, RZ, 0xc0, !PT ;  /* 0x0000001f03037812 */ /* 0x001fca00078ec0ff */
[----:B------:R-:W-:-:S05]  /*4d870*/  IMAD.SHL.U32 R3, R3, 0x2, RZ ;  /* 0x0000000203037824 */ /* 0x000fca00078e00ff */
[----:B------:R-:W-:-:S05]  /*4d880*/  LOP3.LUT R32, R3, 0x10, RZ, 0x3c, !PT ;  /* 0x0000001003207812 */ /* 0x000fca00078e3cff */
[----:B------:R-:W-:Y:S04]  /*4d890*/  STS.U16 [R32+UR4+0xf140], R13 ;  /* 0x00f1400d20007988 */ /* 0x000fe80008000404 */
[----:B------:R-:W-:Y:S01]  /*4d8a0*/  STS.U16 [R32+UR4+0xf180], R14 ;  /* 0x00f1800e20007988 */ /* 0x000fe20008000404 */
[----:B------:R-:W-:-:S03]  /*4d8b0*/  LOP3.LUT R54, R3, 0x20, RZ, 0x3c, !PT ;  /* 0x0000002003367812 */ /* 0x000fc600078e3cff */
[----:B--2---:R0:W-:Y:S04]  /*4d8c0*/  STS.U16 [R32+UR4+0xf1c0], R58 ;  /* 0x00f1c03a20007988 */ /* 0x0041e80008000404 */
[----:B0-----:R-:W2:Y:S04]  /*4d8d0*/  LDL.LU R58, [R1+0x73c] ;  /* 0x00073c00013a7983 */ /* 0x001ea80000300800 */
[----:B------:R-:W-:Y:S04]  /*4d8e0*/  STS.U16 [R32+UR4+0xf540], R15 ;  /* 0x00f5400f20007988 */ /* 0x000fe80008000404 */
[----:B------:R-:W-:Y:S04]  /*4d8f0*/  STS.U16 [R32+UR4+0xf500], R16 ;  /* 0x00f5001020007988 */ /* 0x000fe80008000404 */
[----:B------:R-:W-:Y:S04]  /*4d900*/  STS.U16 [R32+UR4+0xf5c0], R17 ;  /* 0x00f5c01120007988 */ /* 0x000fe80008000404 */
[----:B---3--:R0:W-:Y:S04]  /*4d910*/  STS.U16 [R32+UR4+0xf580], R31 ;  /* 0x00f5801f20007988 */ /* 0x0081e80008000404 */
[----:B------:R-:W-:Y:S04]  /*4d920*/  STS.U16 [R32+UR4+0xf900], R18 ;  /* 0x00f9001220007988 */ /* 0x000fe80008000404 */
[----:B------:R-:W-:Y:S04]  /*4d930*/  STS.U16 [R32+UR4+0xf940], R19 ;  /* 0x00f9401320007988 */ /* 0x000fe80008000404 */
[----:B------:R-:W-:Y:S04]  /*4d940*/  STS.U16 [R32+UR4+0xf980], R20 ;  /* 0x00f9801420007988 */ /* 0x000fe80008000404 */
[----:B0-----:R-:W3:Y:S04]  /*4d950*/  LDL.LU R31, [R1+0x400] ;  /* 0x00040000011f7983 */ /* 0x001ee80000300800 */
[----:B------:R0:W-:Y:S04]  /*4d960*/  STS.U16 [R32+UR4+0xf9c0], R60 ;  /* 0x00f9c03c20007988 */ /* 0x0001e80008000404 */
[----:B------:R-:W-:Y:S04]  /*4d970*/  STS.U16 [R32+UR4+0xfd40], R21 ;  /* 0x00fd401520007988 */ /* 0x000fe80008000404 */
[----:B------:R-:W-:Y:S04]  /*4d980*/  STS.U16 [R32+UR4+0xfd00], R22 ;  /* 0x00fd001620007988 */ /* 0x000fe80008000404 */
[----:B------:R-:W-:Y:S04]  /*4d990*/  STS.U16 [R32+UR4+0xfdc0], R23 ;  /* 0x00fdc01720007988 */ /* 0x000fe80008000404 */
[----:B0-----:R-:W3:Y:S04]  /*4d9a0*/  LDL.LU R60, [R1+0x33c] ;  /* 0x00033c00013c7983 */ /* 0x001ee80000300800 */
        /* <DEDUP_REMOVED lines=12> */
[----:B0-----:R-:W4:Y:S04]  /*4da70*/  LDL.LU R30, [R1+0x338] ;  /* 0x00033800011e7983 */ /* 0x001f280000300800 */
[----:B------:R-:W-:Y:S04]  /*4da80*/  STS.U16 [R54+UR4+0x8ac0], R34 ;  /* 0x008ac02236007988 */ /* 0x000fe80008000404 */
[----:B------:R-:W-:Y:S04]  /*4da90*/  STS.U16 [R54+UR4+0x8e40], R36 ;  /* 0x008e402436007988 */ /* 0x000fe80008000404 */
[----:B------:R-:W4:Y:S04]  /*4daa0*/  LDL.LU R21, [R1+0x74c] ;  /* 0x00074c0001157983 */ /* 0x000f280000300800 */
[----:B------:R-:W-:Y:S04]  /*4dab0*/  STS.U16 [R54+UR4+0x8e00], R38 ;  /* 0x008e002636007988 */ /* 0x000fe80008000404 */
[----:B------:R-:W4:Y:S04]  /*4dac0*/  LDL.LU R20, [R1+0x418] ;  /* 0x0004180001147983 */ /* 0x000f280000300800 */
[----:B------:R-:W4:Y:S04]  /*4dad0*/  LDL.LU R19, [R1+0x324] ;  /* 0x0003240001137983 */ /* 0x000f280000300800 */
[----:B--2---:R0:W-:Y:S04]  /*4dae0*/  STS.U16 [R54+UR4+0x8ec0], R58 ;  /* 0x008ec03a36007988 */ /* 0x0041e80008000404 */
[----:B0-----:R-:W2:Y:S04]  /*4daf0*/  LDL.LU R58, [R1+0x320] ;  /* 0x00032000013a7983 */ /* 0x001ea80000300800 */
[----:B------:R-:W2:Y:S04]  /*4db00*/  LDL.LU R18, [R1+0xe30] ;  /* 0x000e300001127983 */ /* 0x000ea80000300800 */
[----:B------:R-:W2:Y:S04]  /*4db10*/  LDL.LU R17, [R1+0x41c] ;  /* 0x00041c0001117983 */ /* 0x000ea80000300800 */
        /* <DEDUP_REMOVED lines=19> */
[----:B0-----:R-:W3:Y:S04]  /*4dc50*/  LDL.LU R60, [R1+0x28c] ;  /* 0x00028c00013c7983 */ /* 0x001ee80000300800 */
[----:B------:R-:W3:Y:S04]  /*4dc60*/  LDL.LU R34, [R1+0x288] ;  /* 0x0002880001227983 */ /* 0x000ee80000300800 */
[----:B------:R-:W3:Y:S04]  /*4dc70*/  LDL.LU R36, [R1+0x47c] ;  /* 0x00047c0001247983 */ /* 0x000ee80000300800 */
[----:B------:R-:W3:Y:S04]  /*4dc80*/  LDL.LU R38, [R1+0x26c] ;  /* 0x00026c0001267983 */ /* 0x000ee80000300800 */
[----:B----4-:R0:W-:Y:S04]  /*4dc90*/  STS.U16 [R54+UR4+0x9240], R30 ;  /* 0x0092401e36007988 */ /* 0x0101e80008000404 */
[----:B0-----:R-:W4:Y:S04]  /*4dca0*/  LDL.LU R30, [R1+0x268] ;  /* 0x00026800011e7983 */ /* 0x001f280000300800 */
[----:B------:R-:W-:Y:S04]  /*4dcb0*/  STS.U16 [R54+UR4+0x9280], R21 ;  /* 0x0092801536007988 */ /* 0x000fe80008000404 */
[----:B------:R-:W-:Y:S04]  /*4dcc0*/  STS.U16 [R54+UR4+0x92c0], R20 ;  /* 0x0092c01436007988 */ /* 0x000fe80008000404 */
[----:B------:R-:W-:Y:S04]  /*4dcd0*/  STS.U16 [R54+UR4+0x9640], R19 ;  /* 0x0096401336007988 */ /* 0x000fe80008000404 */
[----:B--2---:R0:W-:Y:S04]  /*4dce0*/  STS.U16 [R54+UR4+0x9600], R58 ;  /* 0x0096003a36007988 */ /* 0x0041e80008000404 */
[----:B------:R-:W-:Y:S04]  /*4dcf0*/  STS.U16 [R54+UR4+0x96c0], R18 ;  /* 0x0096c01236007988 */ /* 0x000fe80008000404 */
[----:B0-----:R-:W2:Y:S04]  /*4dd00*/  LDL.LU R58, [R1+0x264] ;  /* 0x00026400013a7983 */ /* 0x001ea80000300800 */
[----:B------:R-:W-:Y:S04]  /*4dd10*/  STS.U16 [R54+UR4+0x9680], R17 ;  /* 0x0096801136007988 */ /* 0x000fe80008000404 */
[----:B------:R-:W-:Y:S04]  /*4dd20*/  STS.U16 [R54+UR4+0x9a00], R16 ;  /* 0x009a001036007988 */ /* 0x000fe80008000404 */
[----:B------:R-:W-:Y:S04]  /*4dd30*/  STS.U16 [R54+UR4+0x9a40], R15 ;  /* 0x009a400f36007988 */ /* 0x000fe80008000404 */
[----:B---3--:R-:W-:Y:S04]  /*4dd40*/  STS.U16 [R54+UR4+0x9a80], R14 ;  /* 0x009a800e36007988 */ /* 0x008fe80008000404 */
[----:B------:R0:W-:Y:S04]  /*4dd50*/  STS.U16 [R54+UR4+0x9ac0], R31 ;  /* 0x009ac01f36007988 */ /* 0x0001e80008000404 */
[----:B------:R-:W-:Y:S04]  /*4dd60*/  STS.U16 [R54+UR4+0x9e40], R13 ;  /* 0x009e400d36007988 */ /* 0x000fe80008000404 */
[----:B------:R-:W-:Y:S04]  /*4dd70*/  STS.U16 [R54+UR4+0x9e00], R32 ;  /* 0x009e002036007988 */ /* 0x000fe80008000404 */
[----:B------:R-:W-:Y:S04]  /*4dd80*/  STS.U16 [R54+UR4+0x9ec0], R52 ;  /* 0x009ec03436007988 */ /* 0x000fe80008000404 */
        /* <DEDUP_REMOVED lines=14> */
[----:B------:R-:W-:Y:S04]  /*4de70*/  STS.U16 [R54+UR4+0xae40], R38 ;  /* 0x00ae402636007988 */ /* 0x000fe80008000404 */
[----:B0-----:R-:W3:Y:S04]  /*4de80*/  LDL.LU R60, [R1+0x248] ;  /* 0x00024800013c7983 */ /* 0x001ee80000300800 */
[----:B------:R-:W3:Y:S04]  /*4de90*/  LDL.LU R21, [R1+0x244] ;  /* 0x0002440001157983 */ /* 0x000ee80000300800 */
[----:B------:R-:W3:Y:S04]  /*4dea0*/  LDL.LU R20, [R1+0x240] ;  /* 0x0002400001147983 */ /* 0x000ee80000300800 */
[----:B------:R-:W3:Y:S04]  /*4deb0*/  LDL.LU R19, [R1+0x4a4] ;  /* 0x0004a40001137983 */ /* 0x000ee80000300800 */
[----:B----4-:R0:W-:Y:S04]  /*4dec0*/  STS.U16 [R54+UR4+0xae00], R30 ;  /* 0x00ae001e36007988 */ /* 0x0101e80008000404 */
[----:B0-----:R-:W4:Y:S04]  /*4ded0*/  LDL.LU R30, [R1+0x224] ;  /* 0x00022400011e7983 */ /* 0x001f280000300800 */
[----:B------:R-:W4:Y:S04]  /*4dee0*/  LDL.LU R18, [R1+0x220] ;  /* 0x0002200001127983 */ /* 0x000f280000300800 */
[----:B------:R-:W4:Y:S04]  /*4def0*/  LDL.LU R17, [R1+0x21c] ;  /* 0x00021c0001117983 */ /* 0x000f280000300800 */
[----:B------:R-:W4:Y:S04]  /*4df00*/  LDL.LU R16, [R1+0x4b0] ;  /* 0x0004b00001107983 */ /* 0x000f280000300800 */
        /* <DEDUP_REMOVED lines=22> */
[----:B------:R0:W-:Y:S04]  /*4e070*/  STS.U16 [R54+UR4+0xb200], R60 ;  /* 0x00b2003c36007988 */ /* 0x0001e80008000404 */
[----:B------:R-:W-:Y:S04]  /*4e080*/  STS.U16 [R54+UR4+0xb240], R21 ;  /* 0x00b2401536007988 */ /* 0x000fe80008000404 */
[----:B------:R-:W-:Y:S04]  /*4e090*/  STS.U16 [R54+UR4+0xb280], R20 ;  /* 0x00b2801436007988 */ /* 0x000fe80008000404 */
[----:B------:R-:W-:Y:S04]  /*4e0a0*/  STS.U16 [R54+UR4+0xb2c0], R19 ;  /* 0x00b2c01336007988 */ /* 0x000fe80008000404 */
[----:B0-----:R-:W3:Y:S04]  /*4e0b0*/  LDL.LU R60, [R1+0x14c] ;  /* 0x00014c00013c7983 */ /* 0x001ee80000300800 */
[----:B----4-:R0:W-:Y:S04]  /*4e0c0*/  STS.U16 [R54+UR4+0xb640], R30 ;  /* 0x00b6401e36007988 */ /* 0x0101e80008000404 */
[----:B0-----:R-:W4:Y:S04]  /*4e0d0*/  LDL.LU R30, [R1+0x148] ;  /* 0x00014800011e7983 */ /* 0x001f280000300800 */
[----:B------:R-:W-:Y:S04]  /*4e0e0*/  STS.U16 [R54+UR4+0xb600], R18 ;  /* 0x00b6001236007988 */ /* 0x000fe80008000404 */
[----:B------:R-:W-:Y:S04]  /*4e0f0*/  STS.U16 [R54+UR4+0xb6c0], R17 ;  /* 0x00b6c01136007988 */ /* 0x000fe80008000404 */
[----:B------:R-:W-:Y:S04]  /*4e100*/  STS.U16 [R54+UR4+0xb680], R16 ;  /* 0x00b6801036007988 */ /* 0x000fe80008000404 */
[----:B------:R-:W-:Y:S04]  /*4e110*/  STS.U16 [R54+UR4+0xba00], R15 ;  /* 0x00ba000f36007988 */ /* 0x000fe80008000404 */
[----:B------:R-:W-:Y:S04]  /*4e120*/  STS.U16 [R54+UR4+0xba40], R14 ;  /* 0x00ba400e36007988 */ /* 0x000fe80008000404 */
[----:B--2---:R0:W-:Y:S04]  /*4e130*/  STS.U16 [R54+UR4+0xba80], R58 ;  /* 0x00ba803a36007988 */ /* 0x0041e80008000404 */
        /* <DEDUP_REMOVED lines=12> */
[----:B---3--:R-:W-:Y:S04]  /*4e200*/  STS.U16 [R54+UR4+0xc680], R4 ;  /* 0x00c6800436007988 */ /* 0x008fe80008000404 */
[----:B0-----:R-:W2:Y:S04]  /*4e210*/  LDL.LU R58, [R1+0x144] ;  /* 0x00014400013a7983 */ /* 0x001ea80000300800 */
[----:B------:R0:W-:Y:S04]  /*4e220*/  STS.U16 [R54+UR4+0xca00], R31 ;  /* 0x00ca001f36007988 */ /* 0x0001e80008000404 */
[----:B0-----:R-:W3:Y:S04]  /*4e230*/  LDL.LU R31, [R1+0x638] ;  /* 0x00063800011f7983 */ /* 0x001ee80000300800 */
[----:B------:R-:W-:Y:S04]  /*4e240*/  STS.U16 [R54+UR4+0xca40], R34 ;  /* 0x00ca402236007988 */ /* 0x000fe80008000404 */
[----:B------:R-:W-:Y:S04]  /*4e250*/  STS.U16 [R54+UR4+0xca80], R36 ;  /* 0x00ca802436007988 */ /* 0x000fe80008000404 */
[----:B------:R-:W3:Y:S04]  /*4e260*/  LDL.LU R21, [R1+0x128] ;  /* 0x0001280001157983 */ /* 0x000ee80000300800 */
[----:B------:R-:W-:Y:S04]  /*4e270*/  STS.U16 [R54+UR4+0xcac0], R38 ;  /* 0x00cac02636007988 */ /* 0x000fe80008000404 */
[----:B------:R-:W3:Y:S04]  /*4e280*/  LDL.LU R20, [R1+0x124] ;  /* 0x0001240001147983 */ /* 0x000ee80000300800 */
[----:B------:R0:W-:Y:S04]  /*4e290*/  STS.U16 [R54+UR4+0xce40], R60 ;  /* 0x00ce403c36007988 */ /* 0x0001e80008000404 */
[----:B------:R-:W3:Y:S04]  /*4e2a0*/  LDL.LU R19, [R1+0x120] ;  /* 0x0001200001137983 */ /* 0x000ee80000300800 */
[----:B0-----:R-:W3:Y:S04]  /*4e2b0*/  LDL.LU R60, [R1+0x644] ;  /* 0x00064400013c7983 */ /* 0x001ee80000300800 */
[----:B------:R-:W3:Y:S04]  /*4e2c0*/  LDL.LU R18, [R1+0x104] ;  /* 0x0001040001127983 */ /* 0x000ee80000300800 */
[----:B------:R-:W3:Y:S04]  /*4e2d0*/  LDL.LU R17, [R1+0x100] ;  /* 0x0001000001117983 */ /* 0x000ee80000300800 */
        /* <DEDUP_REMOVED lines=53> */
[----:B0-----:R-:W4:Y:S04]  /*4e630*/  LDL.LU R38, [R1+0x6e0] ;  /* 0x0006e00001267983 */ /* 0x001f280000300800 */
[----:B--2---:R-:W-:Y:S04]  /*4e640*/  STS.U16 [R54+UR4+0xea80], R58 ;  /* 0x00ea803a36007988 */ /* 0x004fe80008000404 */
[----:B---3--:R0:W-:Y:S04]  /*4e650*/  STS.U16 [R54+UR4+0xeac0], R31 ;  /* 0x00eac01f36007988 */ /* 0x0081e80008000404 */
[----:B0-----:R-:W2:Y:S04]  /*4e660*/  LDL.LU R31, [R1+0x6f0] ;  /* 0x0006f000011f7983 */ /* 0x001ea80000300800 */
        /* <DEDUP_REMOVED lines=8> */
[----:B------:R-:W-:Y:S04]  /*4e6f0*/  STS.U16 [R54+UR4+0xee40], R50 ;  /* 0x00ee403236007988 */ /* 0x000fe80008000404 */
[----:B------:R-:W3:Y:S04]  /*4e700*/  LDL.LU R8, [R1+0x3ec] ;  /* 0x0003ec0001087983 */ /* 0x000ee80000300800 */
[----:B------:R-:W-:Y:S04]  /*4e710*/  STS.U16 [R54+UR4+0xee00], R48 ;  /* 0x00ee003036007988 */ /* 0x000fe80008000404 */
[----:B------:R-:W3:Y:S04]  /*4e720*/  LDL.LU R7, [R1+0x364] ;  /* 0x0003640001077983 */ /* 0x000ee80000300800 */
[----:B------:R-:W-:Y:S04]  /*4e730*/  STS.U16 [R54+UR4+0xeec0], R46 ;  /* 0x00eec02e36007988 */ /* 0x000fe80008000404 */
[----:B------:R-:W3:Y:S04]  /*4e740*/  LDL.LU R4, [R1+0x360] ;  /* 0x0003600001047983 */ /* 0x000ee80000300800 */
[----:B------:R0:W-:Y:S04]  /*4e750*/  STS.U16 [R54+UR4+0xee80], R60 ;  /* 0x00ee803c36007988 */ /* 0x0001e80008000404 */
[----:B------:R-:W3:Y:S04]  /*4e760*/  LDL.LU R34, [R1+0x730] ;  /* 0x0007300001227983 */ /* 0x000ee80000300800 */
        /* <DEDUP_REMOVED lines=9> */
[----:B------:R-:W4:Y:S04]  /*4e800*/  LDL.LU R36, [R1+0x348] ;  /* 0x0003480001247983 */ /* 0x000f280000300800 */
[----:B------:R0:W-:Y:S04]  /*4e810*/  STS.U16 [R54+UR4+0xf680], R38 ;  /* 0x00f6802636007988 */ /* 0x0001e80008000404 */
[----:B------:R-:W-:Y:S04]  /*4e820*/  STS.U16 [R54+UR4+0xfa00], R45 ;  /* 0x00fa002d36007988 */ /* 0x000fe80008000404 */
[----:B------:R-:W-:Y:S04]  /*4e830*/  STS.U16 [R54+UR4+0xfa40], R47 ;  /* 0x00fa402f36007988 */ /* 0x000fe80008000404 */
[----:B------:R-:W-:Y:S04]  /*4e840*/  STS.U16 [R54+UR4+0xfa80], R49 ;  /* 0x00fa803136007988 */ /* 0x000fe80008000404 */
[----:B0-----:R-:W4:Y:S04]  /*4e850*/  LDL.LU R38, [R1+0x744] ;  /* 0x0007440001267983 */ /* 0x001f280000300800 */
[----:B--2---:R0:W-:Y:S04]  /*4e860*/  STS.U16 [R54+UR4+0xfac0], R31 ;  /* 0x00fac01f36007988 */ /* 0x0041e80008000404 */
[----:B------:R-:W-:Y:S04]  /*4e870*/  STS.U16 [R54+UR4+0xfe40], R55 ;  /* 0x00fe403736007988 */ /* 0x000fe80008000404 */
[----:B------:R-:W-:Y:S04]  /*4e880*/  STS.U16 [R54+UR4+0xfe00], R57 ;  /* 0x00fe003936007988 */ /* 0x000fe80008000404 */
[----:B------:R-:W-:Y:S04]  /*4e890*/  STS.U16 [R54+UR4+0xfec0], R59 ;  /* 0x00fec03b36007988 */ /* 0x000fe80008000404 */
[----:B---3--:R1:W-:Y:S01]  /*4e8a0*/  STS.U16 [R54+UR4+0xfe80], R6 ;  /* 0x00fe800636007988 */ /* 0x0083e20008000404 */
[----:B0-----:R-:W-:-:S03]  /*4e8b0*/  LOP3.LUT R31, R3, 0x30, RZ, 0x3c, !PT ;  /* 0x00000030031f7812 */ /* 0x001fc600078e3cff */
[----:B-1----:R-:W2:Y:S04]  /*4e8c0*/  LDL.LU R6, [R1+0x40c] ;  /* 0x00040c0001067983 */ /* 0x002ea80000300800 */
[----:B------:R0:W-:Y:S04]  /*4e8d0*/  STS.U16 [R31+UR4+0x8300], R5 ;  /* 0x008300051f007988 */ /* 0x0001e80008000404 */
        /* <DEDUP_REMOVED lines=8> */
[----:B0-----:R-:W3:Y:S04]  /*4e960*/  LDL.LU R5, [R1+0x334] ;  /* 0x0003340001057983 */ /* 0x001ee80000300800 */
[----:B-1----:R-:W3:Y:S04]  /*4e970*/  LDL.LU R58, [R1+0x330] ;  /* 0x00033000013a7983 */ /* 0x002ee80000300800 */
[----:B------:R-:W-:Y:S04]  /*4e980*/  STS.U16 [R31+UR4+0x8b40], R4 ;  /* 0x008b40041f007988 */ /* 0x000fe80008000404 */
[----:B------:R-:W-:Y:S04]  /*4e990*/  STS.U16 [R31+UR4+0x8b80], R34 ;  /* 0x008b80221f007988 */ /* 0x000fe80008000404 */
[----:B------:R0:W-:Y:S04]  /*4e9a0*/  STS.U16 [R31+UR4+0x8bc0], R60 ;  /* 0x008bc03c1f007988 */ /* 0x0001e80008000404 */
[----:B------:R-:W3:Y:S04]  /*4e9b0*/  LDL.LU R18, [R1+0xc58] ;  /* 0x000c580001127983 */ /* 0x000ee80000300800 */
[----:B0-----:R-:W3:Y:S04]  /*4e9c0*/  LDL.LU R60, [R1+0x414] ;  /* 0x00041400013c7983 */ /* 0x001ee80000300800 */
        /* <DEDUP_REMOVED lines=26> */
[----:B------:R0:W-:Y:S04]  /*4eb70*/  STS.U16 [R31+UR4+0x9340], R58 ;  /* 0x0093403a1f007988 */ /* 0x0001e80008000404 */
[----:B------:R-:W-:Y:S04]  /*4eb80*/  STS.U16 [R31+UR4+0x9380], R18 ;  /* 0x009380121f007988 */ /* 0x000fe80008000404 */
[----:B-1----:R-:W3:Y:S04]  /*4eb90*/  LDL.LU R5, [R1+0x280] ;  /* 0x0002800001057983 */ /* 0x002ee80000300800 */
[----:B0-----:R-:W3:Y:S04]  /*4eba0*/  LDL.LU R58, [R1+0x27c] ;  /* 0x00027c00013a7983 */ /* 0x001ee80000300800 */
[----:B------:R0:W-:Y:S04]  /*4ebb0*/  STS.U16 [R31+UR4+0x93c0], R60 ;  /* 0x0093c03c1f007988 */ /* 0x0001e80008000404 */
[----:B------:R-:W-:Y:S04]  /*4ebc0*/  STS.U16 [R31+UR4+0x9740], R17 ;  /* 0x009740111f007988 */ /* 0x000fe80008000404 */
[----:B------:R-:W-:Y:S04]  /*4ebd0*/  STS.U16 [R31+UR4+0x9700], R16 ;  /* 0x009700101f007988 */ /* 0x000fe80008000404 */
[----:B0-----:R-:W3:Y:S04]  /*4ebe0*/  LDL.LU R60, [R1+0x480] ;  /* 0x00048000013c7983 */ /* 0x001ee80000300800 */
[----:B----4-:R0:W-:Y:S04]  /*4ebf0*/  STS.U16 [R31+UR4+0x97c0], R30 ;  /* 0x0097c01e1f007988 */ /* 0x0101e80008000404 */
[----:B------:R-:W-:Y:S04]  /*4ec00*/  STS.U16 [R31+UR4+0x9780], R15 ;  /* 0x0097800f1f007988 */ /* 0x000fe80008000404 */
[----:B------:R-:W-:Y:S04]  /*4ec10*/  STS.U16 [R31+UR4+0x9b00], R14 ;  /* 0x009b000e1f007988 */ /* 0x000fe80008000404 */
[----:B------:R-:W-:Y:S04]  /*4ec20*/  STS.U16 [R31+UR4+0x9b40], R13 ;  /* 0x009b400d1f007988 */ /* 0x000fe80008000404 */
[----:B------:R-:W-:Y:S04]  /*4ec30*/  STS.U16 [R31+UR4+0x9b80], R32 ;  /* 0x009b80201f007988 */ /* 0x000fe80008000404 */
[----:B0-----:R-:W4:Y:S04]  /*4ec40*/  LDL.LU R30, [R1+0x260] ;  /* 0x00026000011e7983 */ /* 0x001f280000300800 */
[----:B------:R-:W-:Y:S04]  /*4ec50*/  STS.U16 [R31+UR4+0x9bc0], R52 ;  /* 0x009bc0341f007988 */ /* 0x000fe80008000404 */
[----:B------:R-:W-:Y:S04]  /*4ec60*/  STS.U16 [R31+UR4+0x9f40], R54 ;  /* 0x009f40361f007988 */ /* 0x000fe80008000404 */
[----:B------:R0:W-:Y:S04]  /*4ec70*/  STS.U16 [R31+UR4+0x9f00], R4 ;  /* 0x009f00041f007988 */ /* 0x0001e80008000404 */
[----:B0-----:R-:W4:Y:S04]  /*4ec80*/  LDL.LU R4, [R1+0x25c] ;  /* 0x00025c0001047983 */ /* 0x001f280000300800 */
[----:B------:R0:W-:Y:S04]  /*4ec90*/  STS.U16 [R31+UR4+0x9fc0], R34 ;  /* 0x009fc0221f007988 */ /* 0x0001e80008000404 */
        /* <DEDUP_REMOVED lines=8> */
[----:B0-----:R-:W4:Y:S04]  /*4ed20*/  LDL.LU R34, [R1+0x258] ;  /* 0x0002580001227983 */ /* 0x001f280000300800 */
[----:B------:R-:W-:Y:S04]  /*4ed30*/  STS.U16 [R31+UR4+0xa780], R7 ;  /* 0x00a780071f007988 */ /* 0x000fe80008000404 */
[----:B-1----:R-:W4:Y:S04]  /*4ed40*/  LDL.LU R36, [R1+0x498] ;  /* 0x0004980001247983 */ /* 0x002f280000300800 */
[----:B------:R-:W4:Y:S04]  /*4ed50*/  LDL.LU R38, [R1+0x23c] ;  /* 0x00023c0001267983 */ /* 0x000f280000300800 */
[----:B------:R-:W4:Y:S04]  /*4ed60*/  LDL.LU R18, [R1+0x238] ;  /* 0x0002380001127983 */ /* 0x000f280000300800 */
[----:B--2---:R-:W-:Y:S04]  /*4ed70*/  STS.U16 [R31+UR4+0xab00], R6 ;  /* 0x00ab00061f007988 */ /* 0x004fe80008000404 */
[----:B---3--:R-:W-:Y:S04]  /*4ed80*/  STS.U16 [R31+UR4+0xab40], R5 ;  /* 0x00ab40051f007988 */ /* 0x008fe80008000404 */
[----:B------:R0:W-:Y:S04]  /*4ed90*/  STS.U16 [R31+UR4+0xab80], R58 ;  /* 0x00ab803a1f007988 */ /* 0x0001e80008000404 */
[----:B0-----:R-:W2:Y:S04]  /*4eda0*/  LDL.LU R58, [R1+0x234] ;  /* 0x00023400013a7983 */ /* 0x001ea80000300800 */
        /* <DEDUP_REMOVED lines=24> */
[----:B------:R-:W4:Y:S04]  /*4ef30*/  LDL.LU R7, [R1+0x180] ;  /* 0x0001800001077983 */ /* 0x000f280000300800 */
[----:B------:R1:W-:Y:S04]  /*4ef40*/  STS.U16 [R31+UR4+0xb300], R38 ;  /* 0x00b300261f007988 */ /* 0x0003e80008000404 */
[----:B------:R-:W-:Y:S04]  /*4ef50*/  STS.U16 [R31+UR4+0xb340], R18 ;  /* 0x00b340121f007988 */ /* 0x000fe80008000404 */
[----:B0-----:R-:W4:Y:S04]  /*4ef60*/  LDL.LU R34, [R1+0x4ec] ;  /* 0x0004ec0001227983 */ /* 0x001f280000300800 */
[----:B-1----:R-:W4:Y:S04]  /*4ef70*/  LDL.LU R36, [R1+0x164] ;  /* 0x0001640001247983 */ /* 0x002f280000300800 */
[----:B------:R-:W4:Y:S04]  /*4ef80*/  LDL.LU R38, [R1+0x160] ;  /* 0x0001600001267983 */ /* 0x000f280000300800 */
[----:B--2---:R0:W-:Y:S04]  /*4ef90*/  STS.U16 [R31+UR4+0xb380], R58 ;  /* 0x00b3803a1f007988 */ /* 0x0041e80008000404 */
[----:B---3--:R-:W-:Y:S04]  /*4efa0*/  STS.U16 [R31+UR4+0xb3c0], R17 ;  /* 0x00b3c0111f007988 */ /* 0x008fe80008000404 */
[----:B------:R-:W-:Y:S04]  /*4efb0*/  STS.U16 [R31+UR4+0xb740], R16 ;  /* 0x00b740101f007988 */ /* 0x000fe80008000404 */
[----:B0-----:R-:W2:Y:S04]  /*4efc0*/  LDL.LU R58, [R1+0x15c] ;  /* 0x00015c00013a7983 */ /* 0x001ea80000300800 */
[----:B------:R0:W-:Y:S04]  /*4efd0*/  STS.U16 [R31+UR4+0xb700], R60 ;  /* 0x00b7003c1f007988 */ /* 0x0001e80008000404 */
[----:B------:R-:W-:Y:S04]  /*4efe0*/  STS.U16 [R31+UR4+0xb7c0], R15 ;  /* 0x00b7c00f1f007988 */ /* 0x000fe80008000404 */
[----:B------:R-:W-:Y:S04]  /*4eff0*/  STS.U16 [R31+UR4+0xb780], R14 ;  /* 0x00b7800e1f007988 */ /* 0x000fe80008000404 */
[----:B------:R-:W-:Y:S04]  /*4f000*/  STS.U16 [R31+UR4+0xbb00], R13 ;  /* 0x00bb000d1f007988 */ /* 0x000fe80008000404 */
[----:B------:R-:W-:Y:S04]  /*4f010*/  STS.U16 [R31+UR4+0xbb40], R32 ;  /* 0x00bb40201f007988 */ /* 0x000fe80008000404 */
[----:B------:R-:W-:Y:S04]  /*4f020*/  STS.U16 [R31+UR4+0xbb80], R52 ;  /* 0x00bb80341f007988 */ /* 0x000fe80008000404 */
[----:B------:R-:W-:Y:S04]  /*4f030*/  STS.U16 [R31+UR4+0xbbc0], R54 ;  /* 0x00bbc0361f007988 */ /* 0x000fe80008000404 */
[----:B0-----:R-:W3:Y:S04]  /*4f040*/  LDL.LU R60, [R1+0x62c] ;  /* 0x00062c00013c7983 */ /* 0x001ee80000300800 */
[----:B----4-:R0:W-:Y:S04]  /*4f050*/  STS.U16 [R31+UR4+0xbf40], R30 ;  /* 0x00bf401e1f007988 */ /* 0x0101e80008000404 */
[----:B------:R1:W-:Y:S04]  /*4f060*/  STS.U16 [R31+UR4+0xbf00], R6 ;  /* 0x00bf00061f007988 */ /* 0x0003e80008000404 */
[----:B------:R4:W-:Y:S04]  /*4f070*/  STS.U16 [R31+UR4+0xbfc0], R5 ;  /* 0x00bfc0051f007988 */ /* 0x0009e80008000404 */
[----:B0-----:R-:W3:Y:S04]  /*4f080*/  LDL.LU R30, [R1+0x140] ;  /* 0x00014000011e7983 */ /* 0x001ee80000300800 */
[----:B-1----:R-:W3:Y:S04]  /*4f090*/  LDL.LU R6, [R1+0x13c] ;  /* 0x00013c0001067983 */ /* 0x002ee80000300800 */
[----:B------:R0:W-:Y:S04]  /*4f0a0*/  STS.U16 [R31+UR4+0xbf80], R4 ;  /* 0x00bf80041f007988 */ /* 0x0001e80008000404 */
[----:B----4-:R-:W4:Y:S04]  /*4f0b0*/  LDL.LU R5, [R1+0x138] ;  /* 0x0001380001057983 */ /* 0x010f280000300800 */
        /* <DEDUP_REMOVED lines=9> */
[----:B------:R-:W4:Y:S04]  /*4f150*/  LDL.LU R18, [R1+0x11c] ;  /* 0x00011c0001127983 */ /* 0x000f280000300800 */
[----:B------:R1:W-:Y:S04]  /*4f160*/  STS.U16 [R31+UR4+0xcb00], R36 ;  /* 0x00cb00241f007988 */ /* 0x0003e80008000404 */
[----:B0-----:R-:W4:Y:S04]  /*4f170*/  LDL.LU R34, [R1+0x118] ;  /* 0x0001180001227983 */ /* 0x001f280000300800 */
[----:B------:R-:W4:Y:S04]  /*4f180*/  LDL.LU R17, [R1+0x114] ;  /* 0x0001140001117983 */ /* 0x000f280000300800 */
[----:B------:R-:W4:Y:S04]  /*4f190*/  LDL.LU R16, [R1+0x648] ;  /* 0x0006480001107983 */ /* 0x000f280000300800 */
[----:B-1----:R-:W4:Y:S04]  /*4f1a0*/  LDL.LU R36, [R1+0xf8] ;  /* 0x0000f80001247983 */ /* 0x002f280000300800 */
        /* <DEDUP_REMOVED lines=8> */
[----:B--2---:R0:W-:Y:S04]  /*4f230*/  STS.U16 [R31+UR4+0xcb80], R58 ;  /* 0x00cb803a1f007988 */ /* 0x0041e80008000404 */
[----:B0-----:R-:W2:Y:S04]  /*4f240*/  LDL.LU R58, [R1+0x9c] ;  /* 0x00009c00013a7983 */ /* 0x001ea80000300800 */
[----:B---3--:R0:W-:Y:S04]  /*4f250*/  STS.U16 [R31+UR4+0xcbc0], R60 ;  /* 0x00cbc03c1f007988 */ /* 0x0081e80008000404 */
[----:B0-----:R-:W3:Y:S04]  /*4f260*/  LDL.LU R60, [R1+0x98] ;  /* 0x00009800013c7983 */ /* 0x001ee80000300800 */
[----:B------:R0:W-:Y:S04]  /*4f270*/  STS.U16 [R31+UR4+0xcf40], R30 ;  /* 0x00cf401e1f007988 */ /* 0x0001e80008000404 */
[----:B------:R1:W-:Y:S04]  /*4f280*/  STS.U16 [R31+UR4+0xcf00], R6 ;  /* 0x00cf00061f007988 */ /* 0x0003e80008000404 */
[----:B----4-:R4:W-:Y:S04]  /*4f290*/  STS.U16 [R31+UR4+0xcfc0], R5 ;  /* 0x00cfc0051f007988 */ /* 0x0109e80008000404 */
        /* <DEDUP_REMOVED lines=8> */
[----:B-1----:R-:W3:Y:S04]  /*4f320*/  LDL.LU R6, [R1+0x34] ;  /* 0x0000340001067983 */ /* 0x002ee80000300800 */
[----:B------:R0:W-:Y:S04]  /*4f330*/  STS.U16 [R31+UR4+0xcf80], R4 ;  /* 0x00cf80041f007988 */ /* 0x0001e80008000404 */
[----:B----4-:R-:W4:Y:S04]  /*4f340*/  LDL.LU R5, [R1+0x69c] ;  /* 0x00069c0001057983 */ /* 0x010f280000300800 */
[----:B0-----:R-:W4:Y:S04]  /*4f350*/  LDL.LU R4, [R1+0xc] ;  /* 0x00000c0001047983 */ /* 0x001f280000300800 */
[----:B------:R-:W-:Y:S04]  /*4f360*/  STS.U16 [R31+UR4+0xd300], R18 ;  /* 0x00d300121f007988 */ /* 0x000fe80008000404 */
[----:B------:R0:W-:Y:S04]  /*4f370*/  STS.U16 [R31+UR4+0xd340], R34 ;  /* 0x00d340221f007988 */ /* 0x0001e80008000404 */
        /* <DEDUP_REMOVED lines=10> */
[----:B-1----:R-:W4:Y:S04]  /*4f420*/  LDL.LU R36, [R1+0x6c4] ;  /* 0x0006c40001247983 */ /* 0x002f280000300800 */
[----:B------:R0:W-:Y:S04]  /*4f430*/  STS.U16 [R31+UR4+0xdbc0], R38 ;  /* 0x00dbc0261f007988 */ /* 0x0001e80008000404 */
[----:B0-----:R-:W4:Y:S04]  /*4f440*/  LDL.LU R38, [R1+0x6e4] ;  /* 0x0006e40001267983 */ /* 0x001f280000300800 */
[----:B--2---:R0:W-:Y:S04]  /*4f450*/  STS.U16 [R31+UR4+0xdf40], R58 ;  /* 0x00df403a1f007988 */ /* 0x0041e80008000404 */
[----:B0-----:R-:W2:Y:S04]  /*4f460*/  LDL.LU R58, [R1+0x6f4] ;  /* 0x0006f400013a7983 */ /* 0x001ea80000300800 */
[----:B---3--:R0:W-:Y:S04]  /*4f470*/  STS.U16 [R31+UR4+0xdf00], R60 ;  /* 0x00df003c1f007988 */ /* 0x0081e80008000404 */
[----:B0-----:R-:W3:Y:S04]  /*4f480*/  LDL.LU R60, [R1+0xe50] ;  /* 0x000e5000013c7983 */ /* 0x001ee80000300800 */
        /* <DEDUP_REMOVED lines=9> */
[----:B----4-:R-:W-:Y:S04]  /*4f520*/  STS.U16 [R31+UR4+0xe780], R5 ;  /* 0x00e780051f007988 */ /* 0x010fe80008000404 */
[----:B0-----:R-:W4:Y:S04]  /*4f530*/  LDL.LU R30, [R1+0x410] ;  /* 0x00041000011e7983 */ /* 0x001f280000300800 */
[----:B------:R-:W-:Y:S04]  /*4f540*/  STS.U16 [R31+UR4+0xeb00], R4 ;  /* 0x00eb00041f007988 */ /* 0x000fe80008000404 */
[----:B------:R0:W-:Y:S04]  /*4f550*/  STS.U16 [R31+UR4+0xeb40], R0 ;  /* 0x00eb40001f007988 */ /* 0x0001e80008000404 */
        /* <DEDUP_REMOVED lines=11> */
[----:B--2---:R0:W-:Y:S04]  /*4f610*/  STS.U16 [R31+UR4+0xf3c0], R0 ;  /* 0x00f3c0001f007988 */ /* 0x0041e80008000404 */
[----:B0-----:R-:W2:Y:S04]  /*4f620*/  LDL.LU R0, [R1+0x2f7c] ;  /* 0x002f7c0001007983 */ /* 0x001ea80000300800 */
        /* <DEDUP_REMOVED lines=9> */
[----:B----4-:R-:W-:Y:S04]  /*4f6c0*/  STS.U16 [R31+UR4+0xff00], R30 ;  /* 0x00ff001e1f007988 */ /* 0x010fe80008000404 */
[----:B------:R0:W-:Y:S04]  /*4f6d0*/  STS.U16 [R31+UR4+0xffc0], R2 ;  /* 0x00ffc0021f007988 */ /* 0x0001e80008000404 */
[----:B0-----:R-:W3:Y:S04]  /*4f6e0*/  LDL.LU R2, [R1+0x2f78] ;  /* 0x002f780001027983 */ /* 0x001ee80000300800 */
[----:B--2---:R0:W-:Y:S04]  /*4f6f0*/  STS.U16 [R31+UR4+0xff80], R0 ;  /* 0x00ff80001f007988 */ /* 0x0041e80008000404 */
[----:B0-----:R-:W2:Y:S01]  /*4f700*/  LDL.LU R0, [R1+0x2f74] ;  /* 0x002f740001007983 */ /* 0x001ea20000300800 */
[----:B------:R-:W0:Y:S01]  /*4f710*/  S2R R31, SR_TID.X ;  /* 0x00000000001f7919 */ /* 0x000e220000002100 */
[----:B------:R-:W1:Y:S01]  /*4f720*/  S2R R60, SR_TID.X ;  /* 0x00000000003c7919 */ /* 0x000e620000002100 */
[----:B------:R-:W-:Y:S06]  /*4f730*/  BAR.SYNC.DEFER_BLOCKING 0x0 ;  /* 0x0000000000007b1d */ /* 0x000fec0000010000 */
[----:B---3--:R-:W-:Y:S04]  /*4f740*/  STL [R1+0x309c], R2 ;  /* 0x00309c0201007387 */ /* 0x008fe80000100800 */
[----:B--2---:R-:W-:Y:S01]  /*4f750*/  STL [R1+0x3098], R0 ;  /* 0x0030980001007387 */ /* 0x004fe20000100800 */
[----:B0-----:R-:W-:Y:S01]  /*4f760*/  LOP3.LUT R31, R31, 0x7, RZ, 0xc0, !PT ;  /* 0x000000071f1f7812 */ /* 0x001fe200078ec0ff */
[----:B-1----:R-:W-:-:S04]  /*4f770*/  IMAD.SHL.U32 R30, R60, 0x2, RZ ;  /* 0x000000023c1e7824 */ /* 0x002fc800078e00ff */
[----:B------:R-:W-:Y:S02]  /*4f780*/  IMAD R31, R31, 0x110, RZ ;  /* 0x000001101f1f7824 */ /* 0x000fe400078e02ff */
[----:B------:R-:W-:-:S03]  /*4f790*/  IMAD.SHL.U32 R60, R60, 0x80, RZ ;  /* 0x000000803c3c7824 */ /* 0x000fc600078e00ff */
[C-C-:B------:R-:W-:Y:S02]  /*4f7a0*/  LOP3.LUT R4, R31.reuse, 0x30, R30.reuse, 0x78, !PT ;  /* 0x000000301f047812 */ /* 0x140fe400078e781e */
[----:B------:R-:W-:-:S03]  /*4f7b0*/  LOP3.LUT R61, R31, 0x10, R30, 0x78, !PT ;  /* 0x000000101f3d7812 */ /* 0x000fc600078e781e */
[----:B------:R-:W0:Y:S01]  /*4f7c0*/  LDSM.16.M88.4 R48, [R4+UR4+0x8000] ;  /* 0x008000040430783b */ /* 0x000e220008000200 */
[----:B------:R-:W-:-:S03]  /*4f7d0*/  LOP3.LUT R61, R61, 0x800, R60, 0xf8, !PT ;  /* 0x000008003d3d7812 */ /* 0x000fc600078ef83c */
[----:B------:R-:W1:Y:S04]  /*4f7e0*/  LDSM.16.M88.4 R44, [R4+UR4+0x8800] ;  /* 0x00880004042c783b */ /* 0x000e680008000200 */
[----:B------:R-:W-:Y:S04]  /*4f7f0*/  LDSM.16.M88.4 R16, [R4+UR4+0x9000] ;  /* 0x009000040410783b */ /* 0x000fe80008000200 */
[----:B------:R-:W2:Y:S04]  /*4f800*/  LDSM.16.M88.4 R12, [R4+UR4+0x9800] ;  /* 0x00980004040c783b */ /* 0x000ea80008000200 */
[----:B------:R-:W3:Y:S04]  /*4f810*/  LDSM.16.M88.4 R20, [R4+UR4+0xa000] ;  /* 0x00a000040414783b */ /* 0x000ee80008000200 */
[----:B------:R-:W-:Y:S04]  /*4f820*/  LDSM.16.M88.4 R24, [R4+UR4+0xb000] ;  /* 0x00b000040418783b */ /* 0x000fe80008000200 */
[----:B------:R-:W-:Y:S04]  /*4f830*/  LDSM.16.M88.4 R52, [R4+UR4+0xd000] ;  /* 0x00d000040434783b */ /* 0x000fe80008000200 */
[----:B------:R-:W-:Y:S04]  /*4f840*/  LDSM.16.M88.4 R28, [R4+UR4+0xe000] ;  /* 0x00e00004041c783b */ /* 0x000fe80008000200 */
[----:B------:R-:W-:Y:S04]  /*4f850*/  LDSM.16.M88.4 R56, [R4+UR4+0xc800] ;  /* 0x00c800040438783b */ /* 0x000fe80008000200 */
[----:B------:R-:W-:Y:S04]  /*4f860*/  LDSM.16.M88.4 R32, [R4+UR4+0xe800] ;  /* 0x00e800040420783b */ /* 0x000fe80008000200 */
[----:B0-----:R-:W-:Y:S04]  /*4f870*/  STL [R1+0x57d4], R50 ;  /* 0x0057d43201007387 */ /* 0x001fe80000100800 */
[----:B------:R-:W-:Y:S04]  /*4f880*/  STL [R1+0x57d0], R51 ;  /* 0x0057d03301007387 */ /* 0x000fe80000100800 */
[----:B-1----:R-:W-:Y:S04]  /*4f890*/  STL [R1+0x57dc], R46 ;  /* 0x0057dc2e01007387 */ /* 0x002fe80000100800 */
[----:B------:R-:W-:Y:S01]  /*4f8a0*/  STL [R1+0x57d8], R47 ;  /* 0x0057d82f01007387 */ /* 0x000fe20000100800 */
[----:B--2---:R-:W-:-:S02]  /*4f8b0*/  IMAD.MOV.U32 R2, RZ, RZ, R12 ;  /* 0x000000ffff027224 */ /* 0x004fc400078e000c */
[----:B------:R-:W-:Y:S01]  /*4f8c0*/  IMAD.MOV.U32 R0, RZ, RZ, R13 ;  /* 0x000000ffff007224 */ /* 0x000fe200078e000d */
[----:B------:R-:W-:Y:S04]  /*4f8d0*/  STL [R1+0x57e4], R18 ;  /* 0x0057e41201007387 */ /* 0x000fe80000100800 */
[----:B------:R-:W-:Y:S04]  /*4f8e0*/  STL [R1+0x57e0], R19 ;  /* 0x0057e01301007387 */ /* 0x000fe80000100800 */
[----:B------:R-:W-:Y:S04]  /*4f8f0*/  STL.64 [R1+0x90], R12 ;  /* 0x0000900c01007387 */ /* 0x000fe80000100a00 */
[----:B------:R-:W-:Y:S04]  /*4f900*/  STL.64 [R1+0x98], R14 ;  /* 0x0000980e01007387 */ /* 0x000fe80000100a00 */
[----:B------:R-:W0:Y:S04]  /*4f910*/  LDSM.16.M88.4 R12, [R4+UR4+0xa800] ;  /* 0x00a80004040c783b */ /* 0x000e280008000200 */
[----:B---3--:R-:W-:Y:S04]  /*4f920*/  STL.64 [R1+0x80], R20 ;  /* 0x0000801401007387 */ /* 0x008fe80000100a00 */
[----:B------:R-:W-:Y:S04]  /*4f930*/  STL.64 [R1+0x88], R22 ;  /* 0x0000881601007387 */ /* 0x000fe80000100a00 */
[----:B------:R-:W-:Y:S04]  /*4f940*/  LDSM.16.M88.4 R20, [R4+UR4+0xb800] ;  /* 0x00b800040414783b */ /* 0x000fe80008000200 */
[----:B------:R-:W-:Y:S04]  /*4f950*/  LDSM.16.M88.4 R36, [R4+UR4+0xf000] ;  /* 0x00f000040424783b */ /* 0x000fe80008000200 */
[----:B------:R-:W-:Y:S04]  /*4f960*/  LDSM.16.M88.4 R40, [R4+UR4+0xf800] ;  /* 0x00f800040428783b */ /* 0x000fe80008000200 */
[----:B------:R-:W-:Y:S04]  /*4f970*/  LDSM.16.MT88.4 R8, [R61+UR4] ;  /* 0x000000043d08783b */ /* 0x000fe80008004200 */
[----:B0-----:R-:W-:Y:S01]  /*4f980*/  STL.64 [R1+0x70], R12 ;  /* 0x0000700c01007387 */ /* 0x001fe20000100a00 */
[----:B------:R-:W-:-:S02]  /*4f990*/  IMAD.MOV.U32 R18, RZ, RZ, R12 ;  /* 0x000000ffff127224 */ /* 0x000fc400078e000c */
[----:B------:R-:W-:Y:S01]  /*4f9a0*/  IMAD.MOV.U32 R3, RZ, RZ, R13 ;  /* 0x000000ffff037224 */ /* 0x000fe200078e000d */
[----:B------:R-:W-:Y:S04]  /*4f9b0*/  STL.64 [R1+0x78], R14 ;  /* 0x0000780e01007387 */ /* 0x000fe80000100a00 */
[----:B------:R-:W0:Y:S04]  /*4f9c0*/  LDSM.16.M88.4 R12, [R4+UR4+0xc000] ;  /* 0x00c00004040c783b */ /* 0x000e280008000200 */
[----:B------:R-:W-:Y:S04]  /*4f9d0*/  STL.64 [R1+0x60], R24 ;  /* 0x0000601801007387 */ /* 0x000fe80000100a00 */
[----:B------:R-:W-:Y:S04]  /*4f9e0*/  STL.64 [R1+0x68], R26 ;  /* 0x0000681a01007387 */ /* 0x000fe80000100a00 */
[----:B------:R-:W1:Y:S04]  /*4f9f0*/  LDSM.16.M88.4 R24, [R4+UR4+0xd800] ;  /* 0x00d800040418783b */ /* 0x000e680008000200 */
[----:B0-----:R-:W-:Y:S04]  /*4fa00*/  STL.64 [R1+0x10], R12 ;  /* 0x0000100c01007387 */ /* 0x001fe80000100a00 */
[----:B------:R-:W-:Y:S04]  /*4fa10*/  STL.64 [R1+0x18], R14 ;  /* 0x0000180e01007387 */ /* 0x000fe80000100a00 */
[----:B------:R-:W-:Y:S04]  /*4fa20*/  STL.64 [R1+0x5bc8], R54 ;  /* 0x005bc83601007387 */ /* 0x000fe80000100a00 */
[----:B------:R0:W-:Y:S04]  /*4fa30*/  STL.64 [R1+0x5bc0], R52 ;  /* 0x005bc03401007387 */ /* 0x0001e80000100a00 */
[----:B------:R-:W2:Y:S04]  /*4fa40*/  LDSM.16.MT88.4 R12, [R61+UR4+0x80] ;  /* 0x000080043d0c783b */ /* 0x000ea80008004200 */
[----:B0-----:R-:W3:Y:S04]  /*4fa50*/  LDL.LU.64 R52, [R1+0xe20] ;  /* 0x000e200001347983 */ /* 0x001ee80000300a00 */
[----:B------:R-:W3:Y:S04]  /*4fa60*/  LDL.LU.64 R54, [R1+0xe28] ;  /* 0x000e280001367983 */ /* 0x000ee80000300a00 */
[----:B------:R-:W-:Y:S04]  /*4fa70*/  STL.64 [R1+0x50], R20 ;  /* 0x0000501401007387 */ /* 0x000fe80000100a00 */
[----:B------:R-:W-:Y:S04]  /*4fa80*/  STL.64 [R1+0x58], R22 ;  /* 0x0000581601007387 */ /* 0x000fe80000100a00 */
[----:B------:R0:W-:Y:S04]  /*4fa90*/  STL.64 [R1+0x5be0], R20 ;  /* 0x005be01401007387 */ /* 0x0001e80000100a00 */
[----:B-1----:R-:W-:Y:S04]  /*4faa0*/  STL.64 [R1+0x5bb8], R26 ;  /* 0x005bb81a01007387 */ /* 0x002fe80000100a00 */
[----:B------:R-:W-:Y:S04]  /*4fab0*/  STL.64 [R1+0x5bb0], R24 ;  /* 0x005bb01801007387 */ /* 0x000fe80000100a00 */
[----:B------:R-:W-:Y:S01]  /*4fac0*/  STL [R1+0x596c], R30 ;  /* 0x00596c1e01007387 */ /* 0x000fe20000100800 */
[----:B0-----:R-:W-:-:S02]  /*4fad0*/  IMAD.MOV.U32 R20, RZ, RZ, R2 ;  /* 0x000000ffff147224 */ /* 0x001fc400078e0002 */
[----:B------:R-:W-:Y:S01]  /*4fae0*/  IMAD.MOV.U32 R21, RZ, RZ, R0 ;  /* 0x000000ffff157224 */ /* 0x000fe200078e0000 */
[----:B------:R-:W-:Y:S04]  /*4faf0*/  STL [R1+0x5968], R31 ;  /* 0x0059681f01007387 */ /* 0x000fe80000100800 */
[----:B------:R-:W-:Y:S04]  /*4fb00*/  STL.64 [R1+0x5ba8], R28 ;  /* 0x005ba81c01007387 */ /* 0x000fe80000100a00 */
[----:B------:R-:W-:Y:S04]  /*4fb10*/  STL.64 [R1], R56 ;  /* 0x0000003801007387 */ /* 0x000fe80000100a00 */
[----:B------:R-:W-:Y:S04]  /*4fb20*/  STL.64 [R1+0x8], R58 ;  /* 0x0000083a01007387 */ /* 0x000fe80000100a00 */
[----:B------:R-:W-:Y:S04]  /*4fb30*/  STL.64 [R1+0x5bd0], R56 ;  /* 0x005bd03801007387 */ /* 0x000fe80000100a00 */
[----:B------:R-:W-:Y:S04]  /*4fb40*/  STL [R1+0x57ec], R34 ;  /* 0x0057ec2201007387 */ /* 0x000fe80000100800 */
[----:B------:R-:W-:Y:S04]  /*4fb50*/  STL [R1+0x57e8], R35 ;  /* 0x0057e82301007387 */ /* 0x000fe80000100800 */
[----:B------:R-:W-:Y:S04]  /*4fb60*/  STL [R1+0x572c], R38 ;  /* 0x00572c2601007387 */ /* 0x000fe80000100800 */
[----:B------:R-:W-:Y:S01]  /*4fb70*/  STL [R1+0x5728], R39 ;  /* 0x0057282701007387 */ /* 0x000fe20000100800 */
[----:B------:R-:W0:Y:S03]  /*4fb80*/  S2R R2, SR_TID.X ;  /* 0x0000000000027919 */ /* 0x000e260000002100 */
[----:B------:R-:W-:Y:S04]  /*4fb90*/  STL.64 [R1+0x5bd8], R36 ;  /* 0x005bd82401007387 */ /* 0x000fe80000100a00 */
[----:B------:R-:W4:Y:S04]  /*4fba0*/  LDL.LU.64 R4, [R1+0xda0] ;  /* 0x000da00001047983 */ /* 0x000f280000300a00 */
[----:B------:R-:W4:Y:S04]  /*4fbb0*/  LDL.LU.64 R6, [R1+0xda8] ;  /* 0x000da80001067983 */ /* 0x000f280000300a00 */
[----:B------:R-:W-:Y:S04]  /*4fbc0*/  STL [R1+0x5738], R42 ;  /* 0x0057382a01007387 */ /* 0x000fe80000100800 */
[----:B------:R-:W-:Y:S04]  /*4fbd0*/  STL [R1+0x5708], R43 ;  /* 0x0057082b01007387 */ /* 0x000fe80000100800 */
[----:B------:R-:W-:Y:S04]  /*4fbe0*/  STL.64 [R1+0x5be8], R40 ;  /* 0x005be82801007387 */ /* 0x000fe80000100a00 */
[----:B--2---:R-:W-:Y:S04]  /*4fbf0*/  STL.64 [R1+0x5bf8], R14 ;  /* 0x005bf80e01007387 */ /* 0x004fe80000100a00 */
[----:B------:R3:W-:Y:S01]  /*4fc00*/  STL.64 [R1+0x5bf0], R12 ;  /* 0x005bf00c01007387 */ /* 0x0007e20000100a00 */
[----:B0-----:R-:W-:Y:S01]  /*4fc10*/  LOP3.LUT R50, R2, 0x7, RZ, 0xc0, !PT ;  /* 0x0000000702327812 */ /* 0x001fe200078ec0ff */
[----:B------:R-:W0:Y:S01]  /*4fc20*/  S2R R51, SR_TID.X ;  /* 0x0000000000337919 */ /* 0x000e220000002100 */
[----:B---3--:R-:W-:-:S15]  /*4fc30*/  HMMA.16816.F32.BF16 R12, R8, R48, R52 ;  /* 0x00000030080c723c */ /* 0x008fde0000041834 */
[----:B------:R-:W-:-:S08]  /*4fc40*/  NOP ;  /* 0x0000000000007918 */ /* 0x000fd00000000000 */
[----:B------:R1:W-:Y:S01]  /*4fc50*/  STL.64 [R1+0x2a0], R12 ;  /* 0x0002a00c01007387 */ /* 0x0003e20000100a00 */
[----:B------:R-:W-:Y:S02]  /*4fc60*/  IMAD.MOV.U32 R2, RZ, RZ, R14 ;  /* 0x000000ffff027224 */ /* 0x000fe400078e000e */
[----:B------:R-:W-:Y:S01]  /*4fc70*/  IMAD.MOV.U32 R0, RZ, RZ, R15 ;  /* 0x000000ffff007224 */ /* 0x000fe200078e000f */
[----:B-1----:R-:W2:Y:S01]  /*4fc80*/  LDL.LU.64 R12, [R1+0xd30] ;  /* 0x000d3000010c7983 */ /* 0x002ea20000300a00 */
[----:B------:R-:W-:Y:S02]  /*4fc90*/  IMAD R50, R50, 0x110, RZ ;  /* 0x0000011032327824 */ /* 0x000fe400078e02ff */
[----:B0-----:R-:W-:Y:S01]  /*4fca0*/  IMAD.SHL.U32 R51, R51, 0x2, RZ ;  /* 0x0000000233337824 */ /* 0x001fe200078e00ff */
[----:B------:R-:W2:Y:S04]  /*4fcb0*/  LDL.LU.64 R14, [R1+0xd38] ;  /* 0x000d3800010e7983 */ /* 0x000ea80000300a00 */
[----:B------:R-:W3:Y:S01]  /*4fcc0*/  LDL.64 R52, [R1+0x80] ;  /* 0x0000800001347983 */ /* 0x000ee20000100a00 */
[----:B------:R-:W-:-:S02]  /*4fcd0*/  IMAD.MOV.U32 R24, RZ, RZ, R18 ;  /* 0x000000ffff187224 */ /* 0x000fc400078e0012 */
[----:B------:R-:W-:Y:S01]  /*4fce0*/  IMAD.MOV.U32 R25, RZ, RZ, R3 ;  /* 0x000000ffff197224 */ /* 0x000fe200078e0003 */
[----:B------:R0:W-:Y:S04]  /*4fcf0*/  STL [R1+0x588c], R0 ;  /* 0x00588c0001007387 */ /* 0x0001e80000100800 */
[----:B------:R-:W3:Y:S04]  /*4fd00*/  LDL.64 R28, [R1+0x60] ;  /* 0x00006000011c7983 */ /* 0x000ee80000100a00 */
[----:B------:R-:W3:Y:S01]  /*4fd10*/  LDL.LU.64 R36, [R1+0xcb0] ;  /* 0x000cb00001247983 */ /* 0x000ee20000300a00 */
[----:B0-----:R-:W-:-:S03]  /*4fd20*/  LOP3.LUT R0, R50, 0x10, R51, 0x78, !PT ;  /* 0x0000001032007812 */ /* 0x001fc600078e7833 */
[----:B------:R-:W3:Y:S01]  /*4fd30*/  LDL.LU.64 R38, [R1+0xcb8] ;  /* 0x000cb80001267983 */ /* 0x000ee20000300a00 */
[----:B------:R-:W-:-:S04]  /*4fd40*/  LOP3.LUT R0, R0, 0x800, R60, 0xf8, !PT ;  /* 0x0000080000007812 */ /* 0x000fc800078ef83c */
[----:B------:R-:W-:Y:S01]  /*4fd50*/  LOP3.LUT R0, R0, 0x20, RZ, 0x3c, !PT ;  /* 0x0000002000007812 */ /* 0x000fe200078e3cff */
[C---:B----4-:R-:W-:Y:S04]  /*4fd60*/  HMMA.16816.F32.BF16 R40, R8.reuse, R44, R4 ;  /* 0x0000002c0828723c */ /* 0x050fe80000041804 */
[----:B------:R-:W0:Y:S04]  /*4fd70*/  LDSM.16.MT88.4 R4, [R0+UR4] ;  /* 0x000000040004783b */ /* 0x000e280008004200 */
[----:B------:R-:W-:Y:S04]  /*4fd80*/  STL [R1+0x5888], R2 ;  /* 0x0058880201007387 */ /* 0x000fe80000100800 */
[----:B0-----:R-:W-:Y:S11]  /*4fd90*/  STL.64 [R1+0x5b28], R6 ;  /* 0x005b280601007387 */ /* 0x001ff60000100a00 */
[----:B------:R-:W-:Y:S04]  /*4fda0*/  STL.64 [R1+0x290], R40 ;  /* 0x0002902801007387 */ /* 0x000fe80000100a00 */
[----:B------:R-:W-:Y:S04]  /*4fdb0*/  STL.64 [R1+0x298], R42 ;  /* 0x0002982a01007387 */ /* 0x000fe80000100a00 */
[----:B------:R0:W-:Y:S04]  /*4fdc0*/  STL.64 [R1+0x5b20], R4 ;  /* 0x005b200401007387 */ /* 0x0001e80000100a00 */
[----:B0-----:R-:W4:Y:S01]  /*4fdd0*/  LDL.64 R4, [R1+0x10] ;  /* 0x0000100001047983 */ /* 0x001f220000100a00 */
[C---:B--2---:R-:W-:Y:S06]  /*4fde0*/  HMMA.16816.F32.BF16 R12, R8.reuse, R16, R12 ;  /* 0x00000010080c723c */ /* 0x044fec000004180c */
[----:B---3--:R-:W-:-:S15]  /*4fdf0*/  HMMA.16816.F32.BF16 R20, R8, R20, R36 ;  /* 0x000000140814723c */ /* 0x008fde0000041824 */
[----:B------:R-:W-:-:S03]  /*4fe00*/  NOP ;  /* 0x0000000000007918 */ /* 0x000fc60000000000 */
[----:B------:R-:W-:Y:S02]  /*4fe10*/  IMAD.MOV.U32 R34, RZ, RZ, R12 ;  /* 0x000000ffff227224 */ /* 0x000fe400078e000c */
[----:B------:R-:W-:Y:S02]  /*4fe20*/  IMAD.MOV.U32 R35, RZ, RZ, R13 ;  /* 0x000000ffff237224 */ /* 0x000fe400078e000d */
[----:B------:R-:W-:Y:S01]  /*4fe30*/  IMAD.MOV.U32 R18, RZ, RZ, R14 ;  /* 0x000000ffff127224 */ /* 0x000fe200078e000e */
[----:B------:R-:W2:Y:S01]  /*4fe40*/  LDL.LU.64 R12, [R1+0xbf0] ;  /* 0x000bf000010c7983 */ /* 0x000ea20000300a00 */
[----:B------:R-:W-:-:S03]  /*4fe50*/  IMAD.MOV.U32 R19, RZ, RZ, R15 ;  /* 0x000000ffff137224 */ /* 0x000fc600078e000f */
[----:B------:R-:W2:Y:S04]  /*4fe60*/  LDL.LU.64 R14, [R1+0xbf8] ;  /* 0x000bf800010e7983 */ /* 0x000ea80000300a00 */
[----:B------:R-:W3:Y:S04]  /*4fe70*/  LDL.LU.64 R40, [R1+0xb70] ;  /* 0x000b700001287983 */ /* 0x000ee80000300a00 */
[----:B------:R-:W3:Y:S01]  /*4fe80*/  LDL.LU.64 R42, [R1+0xb78] ;  /* 0x000b7800012a7983 */ /* 0x000ee20000300a00 */
[----:B------:R-:W-:Y:S02]  /*4fe90*/  IMAD.MOV.U32 R46, RZ, RZ, R20 ;  /* 0x000000ffff2e7224 */ /* 0x000fe400078e0014 */
[----:B------:R-:W-:-:S02]  /*4fea0*/  IMAD.MOV.U32 R47, RZ, RZ, R21 ;  /* 0x000000ffff2f7224 */ /* 0x000fc400078e0015 */
[----:B------:R-:W-:Y:S01]  /*4feb0*/  IMAD.MOV.U32 R50, RZ, RZ, R22 ;  /* 0x000000ffff327224 */ /* 0x000fe200078e0016 */
[----:B------:R-:W4:Y:S01]  /*4fec0*/  LDL.LU.64 R20, [R1+0xaf0] ;  /* 0x000af00001147983 */ /* 0x000f220000300a00 */
[----:B------:R-:W-:-:S03]  /*4fed0*/  IMAD.MOV.U32 R51, RZ, RZ, R23 ;  /* 0x000000ffff337224 */ /* 0x000fc600078e0017 */
[----:B------:R-:W4:Y:S04]  /*4fee0*/  LDL.LU.64 R22, [R1+0xaf8] ;  /* 0x000af80001167983 */ /* 0x000f280000300a00 */
[----:B------:R-:W4:Y:S04]  /*4fef0*/  LDL.LU.64 R36, [R1+0xa80] ;  /* 0x000a800001247983 */ /* 0x000f280000300a00 */
[----:B------:R-:W4:Y:S04]  /*4ff00*/  LDL.LU.64 R38, [R1+0xa88] ;  /* 0x000a880001267983 */ /* 0x000f280000300a00 */
[----:B------:R-:W4:Y:S04]  /*4ff10*/  LDL.LU.64 R56, [R1+0xa00] ;  /* 0x000a000001387983 */ /* 0x000f280000300a00 */
[----:B------:R-:W4:Y:S01]  /*4ff20*/  LDL.LU.64 R58, [R1+0xa08] ;  /* 0x000a0800013a7983 */ /* 0x000f220000300a00 */
[----:B------:R-:W-:-:S02]  /*4ff30*/  IMAD.MOV.U32 R3, RZ, RZ, R52 ;  /* 0x000000ffff037224 */ /* 0x000fc400078e0034 */
[----:B------:R-:W-:Y:S01]  /*4ff40*/  IMAD.MOV.U32 R2, RZ, RZ, R53 ;  /* 0x000000ffff027224 */ /* 0x000fe200078e0035 */
[C---:B--2---:R-:W-:Y:S06]  /*4ff50*/  HMMA.16816.F32.BF16 R12, R8.reuse, R52, R12 ;  /* 0x00000034080c723c */ /* 0x044fec000004180c */
[C---:B---3--:R-:W-:Y:S06]  /*4ff60*/  HMMA.16816.F32.BF16 R24, R8.reuse, R24, R40 ;  /* 0x000000180818723c */ /* 0x048fec0000041828 */
[C---:B----4-:R-:W-:Y:S11]  /*4ff70*/  HMMA.16816.F32.BF16 R20, R8.reuse, R28, R20 ;  /* 0x0000001c0814723c */ /* 0x050ff60000041814 */
[----:B------:R-:W-:Y:S04]  /*4ff80*/  STL.64 [R1+0x720], R12 ;  /* 0x0007200c01007387 */ /* 0x000fe80000100a00 */
[----:B------:R0:W-:Y:S04]  /*4ff90*/  STL.64 [R1+0x728], R14 ;  /* 0x0007280e01007387 */ /* 0x0001e80000100a00 */
[----:B0-----:R-:W2:Y:S04]  /*4ffa0*/  LDL.LU.64 R14, [R1+0x5bf8] ;  /* 0x005bf800010e7983 */ /* 0x001ea80000300a00 */
[----:B------:R-:W2:Y:S04]  /*4ffb0*/  LDL.LU.64 R12, [R1+0x5bf0] ;  /* 0x005bf000010c7983 */ /* 0x000ea80000300a00 */
[----:B------:R-:W3:Y:S04]  /*4ffc0*/  LDL.LU.64 R52, [R1+0x990] ;  /* 0x0009900001347983 */ /* 0x000ee80000300a00 */
[----:B------:R-:W3:Y:S04]  /*4ffd0*/  LDL.LU.64 R54, [R1+0x998] ;  /* 0x0009980001367983 */ /* 0x000ee80000300a00 */
[----:B------:R-:W4:Y:S04]  /*4ffe0*/  LDL.LU.64 R40, [R1+0x5be8] ;  /* 0x005be80001287983 */ /* 0x000f280000300a00 */
[----:B------:R0:W-:Y:S04]  /*4fff0*/  STL.64 [R1+0x710], R24 ;  /* 0x0007101801007387 */ /* 0x0001e80000100a00 */
[----:B------:R1:W-:Y:S04]  /*50000*/  STL.64 [R1+0x718], R26 ;  /* 0x0007181a01007387 */ /* 0x0003e80000100a00 */
[----:B0-----:R-:W2:Y:S04]  /*50010*/  LDL.LU.64 R24, [R1+0x930] ;  /* 0x0009300001187983 */ /* 0x001ea80000300a00 */
[----:B-1----:R-:W2:Y:S04]  /*50020*/  LDL.LU.64 R26, [R1+0x938] ;  /* 0x00093800011a7983 */ /* 0x002ea80000300a00 */
[----:B------:R0:W-:Y:S04]  /*50030*/  STL.64 [R1+0x700], R20 ;  /* 0x0007001401007387 */ /* 0x0001e80000100a00 */
[----:B------:R1:W-:Y:S04]  /*50040*/  STL.64 [R1+0x708], R22 ;  /* 0x0007081601007387 */ /* 0x0003e80000100a00 */
[----:B0-----:R-:W3:Y:S01]  /*50050*/  LDL.LU.64 R20, [R1+0x5be0] ;  /* 0x005be00001147983 */ /* 0x001ee20000300a00 */
[----:B------:R-:W-:Y:S01]  /*50060*/  HMMA.16816.F32.BF16 R56, R8, R4, R56 ;  /* 0x000000040838723c */ /* 0x000fe20000041838 */
[----:B-1----:R-:W-:-:S02]  /*50070*/  IMAD.MOV.U32 R23, RZ, RZ, R28 ;  /* 0x000000ffff177224 */ /* 0x002fc400078e001c */
[----:B------:R-:W-:Y:S02]  /*50080*/  IMAD.MOV.U32 R22, RZ, RZ, R29 ;  /* 0x000000ffff167224 */ /* 0x000fe400078e001d */
[----:B------:R-:W4:Y:S04]  /*50090*/  LDL.LU.64 R28, [R1+0x8e0] ;  /* 0x0008e000011c7983 */ /* 0x000f280000300a00 */
[----:B------:R-:W4:Y:S01]  /*500a0*/  LDL.LU.64 R30, [R1+0x8e8] ;  /* 0x0008e800011e7983 */ /* 0x000f220000300a00 */
[----:B---3--:R-:W-:-:S15]  /*500b0*/  HMMA.16816.F32.BF16 R36, R8, R20, R36 ;  /* 0x000000140824723c */ /* 0x008fde0000041824 */
[----:B------:R-:W-:-:S08]  /*500c0*/  NOP ;  /* 0x0000000000007918 */ /* 0x000fd00000000000 */
[----:B------:R0:W-:Y:S04]  /*500d0*/  STL.64 [R1+0x6f0], R36 ;  /* 0x0006f02401007387 */ /* 0x0001e80000100a00 */
[----:B------:R-:W-:Y:S04]  /*500e0*/  STL.64 [R1+0x6f8], R38 ;  /* 0x0006f82601007387 */ /* 0x000fe80000100a00 */
[----:B0-----:R-:W3:Y:S04]  /*500f0*/  LDL.LU.64 R36, [R1+0x5bd8] ;  /* 0x005bd80001247983 */ /* 0x001ee80000300a00 */
[----:B------:R-:W-:Y:S04]  /*50100*/  STL.64 [R1+0x5b58], R20 ;  /* 0x005b581401007387 */ /* 0x000fe80000100a00 */
[----:B------:R0:W-:Y:S04]  /*50110*/  STL.64 [R1+0x6e0], R56 ;  /* 0x0006e03801007387 */ /* 0x0001e80000100a00 */
[----:B------:R-:W-:Y:S04]  /*50120*/  STL.64 [R1+0x6e8], R58 ;  /* 0x0006e83a01007387 */ /* 0x000fe80000100a00 */
[----:B0-----:R-:W2:Y:S01]  /*50130*/  LDL.LU.64 R56, [R1+0x5bd0] ;  /* 0x005bd00001387983 */ /* 0x001ea20000300a00 */
[----:B------:R-:W-:-:S02]  /*50140*/  IMAD.MOV.U32 R21, RZ, RZ, R4 ;  /* 0x000000ffff157224 */ /* 0x000fc400078e0004 */
[----:B------:R-:W-:Y:S02]  /*50150*/  IMAD.MOV.U32 R20, RZ, RZ, R5 ;  /* 0x000000ffff147224 */ /* 0x000fe400078e0005 */
[----:B------:R-:W3:Y:S04]  /*50160*/  LDL.LU.64 R4, [R1+0x7c0] ;  /* 0x0007c00001047983 */ /* 0x000ee80000300a00 */
[----:B------:R-:W3:Y:S01]  /*50170*/  LDL.LU.64 R6, [R1+0x7c8] ;  /* 0x0007c80001067983 */ /* 0x000ee20000300a00 */
[----:B--2---:R-:W-:-:S15]  /*50180*/  HMMA.16816.F32.BF16 R52, R8, R56, R52 ;  /* 0x000000380834723c */ /* 0x004fde0000041834 */
[----:B------:R-:W-:-:S08]  /*50190*/  NOP ;  /* 0x0000000000007918 */ /* 0x000fd00000000000 */
[----:B------:R-:W-:Y:S04]  /*501a0*/  STL.64 [R1+0x6d0], R52 ;  /* 0x0006d03401007387 */ /* 0x000fe80000100a00 */
[----:B------:R0:W-:Y:S04]  /*501b0*/  STL.64 [R1+0x6d8], R54 ;  /* 0x0006d83601007387 */ /* 0x0001e80000100a00 */
[----:B0-----:R-:W2:Y:S04]  /*501c0*/  LDL.LU.64 R54, [R1+0x5bc8] ;  /* 0x005bc80001367983 */ /* 0x001ea80000300a00 */
[----:B------:R-:W4:Y:S04]  /*501d0*/  LDL.LU.64 R52, [R1+0x5bc0] ;  /* 0x005bc00001347983 */ /* 0x000f280000300a00 */
[----:B------:R0:W-:Y:S04]  /*501e0*/  STL.64 [R1+0x5b30], R56 ;  /* 0x005b303801007387 */ /* 0x0001e80000100a00 */
[----:B0-----:R-:W3:Y:S04]  /*501f0*/  LDL.LU.64 R56, [R1+0x850] ;  /* 0x0008500001387983 */ /* 0x001ee80000300a00 */
[----:B------:R-:W3:Y:S01]  /*50200*/  LDL.LU.64 R58, [R1+0x858] ;  /* 0x00085800013a7983 */ /* 0x000ee20000300a00 */
[----:B----4-:R-:W-:-:S15]  /*50210*/  HMMA.16816.F32.BF16 R24, R8, R52, R24 ;  /* 0x000000340818723c */ /* 0x010fde0000041818 */
[----:B------:R-:W-:-:S08]  /*50220*/  NOP ;  /* 0x0000000000007918 */ /* 0x000fd00000000000 */
[----:B------:R-:W-:Y:S04]  /*50230*/  STL.64 [R1+0x6c0], R24 ;  /* 0x0006c01801007387 */ /* 0x000fe80000100a00 */
[----:B------:R0:W-:Y:S04]  /*50240*/  STL.64 [R1+0x6c8], R26 ;  /* 0x0006c81a01007387 */ /* 0x0001e80000100a00 */
[----:B0-----:R-:W4:Y:S04]  /*50250*/  LDL.LU.64 R26, [R1+0x5bb8] ;  /* 0x005bb800011a7983 */ /* 0x001f280000300a00 */
[----:B------:R-:W3:Y:S04]  /*50260*/  LDL.LU.64 R24, [R1+0x5bb0] ;  /* 0x005bb00001187983 */ /* 0x000ee80000300a00 */
[----:B--2---:R-:W-:Y:S04]  /*50270*/  STL.64 [R1+0x5b40], R54 ;  /* 0x005b403601007387 */ /* 0x004fe80000100a00 */
[----:B------:R0:W-:Y:S04]  /*50280*/  STL.64 [R1+0x5b38], R52 ;  /* 0x005b383401007387 */ /* 0x0001e80000100a00 */
[----:B0-----:R-:W2:Y:S04]  /*50290*/  LDL.LU.64 R52, [R1+0x8c0] ;  /* 0x0008c00001347983 */ /* 0x001ea80000300a00 */
[----:B------:R-:W2:Y:S01]  /*502a0*/  LDL.LU.64 R54, [R1+0x8c8] ;  /* 0x0008c80001367983 */ /* 0x000ea20000300a00 */
[----:B---3--:R-:W-:-:S15]  /*502b0*/  HMMA.16816.F32.BF16 R28, R8, R24, R28 ;  /* 0x00000018081c723c */ /* 0x008fde000004181c */
[----:B------:R-:W-:-:S08]  /*502c0*/  NOP ;  /* 0x0000000000007918 */ /* 0x000fd00000000000 */
[----:B------:R0:W-:Y:S04]  /*502d0*/  STL.64 [R1+0x6b0], R28 ;  /* 0x0006b01c01007387 */ /* 0x0001e80000100a00 */
[----:B------:R-:W-:Y:S04]  /*502e0*/  STL.64 [R1+0x6b8], R30 ;  /* 0x0006b81e01007387 */ /* 0x000fe80000100a00 */
[----:B0-----:R-:W2:Y:S04]  /*502f0*/  LDL.LU.64 R28, [R1+0x5ba8] ;  /* 0x005ba800011c7983 */ /* 0x001ea80000300a00 */
[----:B----4-:R-:W-:Y:S04]  /*50300*/  STL.64 [R1+0x5b50], R26 ;  /* 0x005b501a01007387 */ /* 0x010fe80000100a00 */
[----:B------:R0:W-:Y:S01]  /*50310*/  STL.64 [R1+0x5b48], R24 ;  /* 0x005b481801007387 */ /* 0x0001e20000100a00 */
[C---:B------:R-:W-:Y:S06]  /*50320*/  HMMA.16816.F32.BF16 R4, R8.reuse, R36, R4 ;  /* 0x000000240804723c */ /* 0x040fec0000041804 */
[----:B0-----:R-:W-:Y:S07]  /*50330*/  HMMA.16816.F32.BF16 R24, R8, R32, R56 ;  /* 0x000000200818723c */ /* 0x001fee0000041838 */
[----:B------:R-:W-:-:S11]  /*50340*/  IMAD.MOV.U32 R56, RZ, RZ, R21 ;  /* 0x000000ffff387224 */ /* 0x000fd600078e0015 */
[----:B------:R-:W-:Y:S02]  /*50350*/  IMAD.MOV.U32 R43, RZ, RZ, R4 ;  /* 0x000000ffff2b7224 */ /* 0x000fe400078e0004 */
[----:B------:R-:W-:Y:S02]  /*50360*/  IMAD.MOV.U32 R57, RZ, RZ, R20 ;  /* 0x000000ffff397224 */ /* 0x000fe400078e0014 */
[----:B------:R-:W-:Y:S02]  /*50370*/  IMAD.MOV.U32 R20, RZ, RZ, R23 ;  /* 0x000000ffff147224 */ /* 0x000fe400078e0017 */
[----:B------:R-:W-:Y:S01]  /*50380*/  IMAD.MOV.U32 R21, RZ, RZ, R22 ;  /* 0x000000ffff157224 */ /* 0x000fe200078e0016 */
[----:B--2---:R-:W-:Y:S06]  /*50390*/  HMMA.16816.F32.BF16 R52, R8, R28, R52 ;  /* 0x0000001c0834723c */ /* 0x004fec0000041834 */
[----:B------:R0:W-:-:S15]  /*503a0*/  STL.64 [R1+0x5b60], R28 ;  /* 0x005b601c01007387 */ /* 0x0001de0000100a00 */
[----:B------:R-:W-:-:S02]  /*503b0*/  NOP ;  /* 0x0000000000007918 */ /* 0x000fc40000000000 */
[----:B------:R-:W-:Y:S04]  /*503c0*/  STL.64 [R1+0x6a0], R52 ;  /* 0x0006a03401007387 */ /* 0x000fe80000100a00 */
[----:B------:R-:W-:Y:S04]  /*503d0*/  STL.64 [R1+0x6a8], R54 ;  /* 0x0006a83601007387 */ /* 0x000fe80000100a00 */
[----:B0-----:R-:W2:Y:S04]  /*503e0*/  LDL.LU.64 R28, [R1+0x3d0] ;  /* 0x0003d000011c7983 */ /* 0x001ea80000300a00 */
[----:B------:R-:W2:Y:S04]  /*503f0*/  LDL.LU.64 R30, [R1+0x3d8] ;  /* 0x0003d800011e7983 */ /* 0x000ea80000300a00 */
[----:B------:R0:W-:Y:S04]  /*50400*/  STL.64 [R1+0x690], R24 ;  /* 0x0006901801007387 */ /* 0x0001e80000100a00 */
[----:B------:R1:W-:Y:S04]  /*50410*/  STL.64 [R1+0x698], R26 ;  /* 0x0006981a01007387 */ /* 0x0003e80000100a00 */
[----:B------:R-:W-:Y:S04]  /*50420*/  STL.64 [R1+0x5b70], R34 ;  /* 0x005b702201007387 */ /* 0x000fe80000100a00 */
[----:B------:R-:W-:Y:S04]  /*50430*/  STL.64 [R1+0x5b68], R32 ;  /* 0x005b682001007387 */ /* 0x000fe80000100a00 */
[----:B------:R3:W-:Y:S04]  /*50440*/  STL [R1+0x684], R5 ;  /* 0x0006840501007387 */ /* 0x0007e80000100800 */
[----:B------:R4:W-:Y:S04]  /*50450*/  STL.64 [R1+0x688], R6 ;  /* 0x0006880601007387 */ /* 0x0009e80000100a00 */
[----:B0-----:R-:W2:Y:S04]  /*50460*/  LDL.LU.64 R24, [R1+0xde0] ;  /* 0x000de00001187983 */ /* 0x001ea80000300a00 */
[----:B-1----:R-:W2:Y:S04]  /*50470*/  LDL.LU.64 R26, [R1+0xde8] ;  /* 0x000de800011a7983 */ /* 0x002ea80000300a00 */
[----:B---3--:R-:W3:Y:S04]  /*50480*/  LDL.LU.64 R4, [R1+0xd60] ;  /* 0x000d600001047983 */ /* 0x008ee80000300a00 */
[----:B----4-:R-:W3:Y:S04]  /*50490*/  LDL.LU.64 R6, [R1+0xd68] ;  /* 0x000d680001067983 */ /* 0x010ee80000300a00 */
[----:B------:R0:W-:Y:S04]  /*504a0*/  STL.64 [R1+0x5b78], R56 ;  /* 0x005b783801007387 */ /* 0x0001e80000100a00 */
[----:B------:R-:W-:Y:S01]  /*504b0*/  STL.64 [R1+0x5b80], R20 ;  /* 0x005b801401007387 */ /* 0x000fe20000100a00 */
[----:B0-----:R-:W-:-:S02]  /*504c0*/  IMAD.MOV.U32 R56, RZ, RZ, R3 ;  /* 0x000000ffff387224 */ /* 0x001fc400078e0003 */
[----:B------:R-:W-:-:S05]  /*504d0*/  IMAD.MOV.U32 R57, RZ, RZ, R2 ;  /* 0x000000ffff397224 */ /* 0x000fca00078e0002 */
[----:B------:R0:W-:Y:S04]  /*504e0*/  STL.64 [R1+0x5b88], R56 ;  /* 0x005b883801007387 */ /* 0x0001e80000100a00 */
[----:B0-----:R-:W4:Y:S01]  /*504f0*/  LDL.64 R56, [R1+0x90] ;  /* 0x0000900001387983 */ /* 0x001f220000100a00 */
[----:B--2---:R-:W-:-:S15]  /*50500*/  HMMA.16816.F32.BF16 R8, R8, R40, R28 ;  /* 0x000000280808723c */ /* 0x004fde000004181c */
[----:B------:R-:W-:-:S09]  /*50510*/  NOP ;  /* 0x0000000000007918 */ /* 0x000fd20000000000 */
[----:B------:R-:W-:Y:S02]  /*50520*/  IMAD.MOV.U32 R38, RZ, RZ, R8 ;  /* 0x000000ffff267224 */ /* 0x000fe400078e0008 */
[----:B------:R-:W-:Y:S02]  /*50530*/  IMAD.MOV.U32 R39, RZ, RZ, R9 ;  /* 0x000000ffff277224 */ /* 0x000fe400078e0009 */
[----:B------:R-:W-:Y:S02]  /*50540*/  IMAD.MOV.U32 R60, RZ, RZ, R10 ;  /* 0x000000ffff3c7224 */ /* 0x000fe400078e000a */
[----:B------:R-:W-:Y:S02]  /*50550*/  IMAD.MOV.U32 R3, RZ, RZ, R11 ;  /* 0x000000ffff037224 */ /* 0x000fe400078e000b */
[C---:B------:R-:W-:Y:S06]  /*50560*/  HMMA.16816.F32.BF16 R8, R12.reuse, R48, R24 ;  /* 0x000000300c08723c */ /* 0x040fec0000041818 */
[----:B---3--:R-:W-:Y:S01]  /*50570*/  HMMA.16816.F32.BF16 R4, R12, R44, R4 ;  /* 0x0000002c0c04723c */ /* 0x008fe20000041804 */
[----:B----4-:R0:W-:Y:S04]  /*50580*/  STL.64 [R1+0x5ba0], R56 ;  /* 0x005ba03801007387 */ /* 0x0101e80000100a00 */
[----:B------:R1:W-:Y:S04]  /*50590*/  STL [R1+0x573c], R43 ;  /* 0x00573c2b01007387 */ /* 0x0003e80000100800 */
[----:B------:R-:W-:Y:S04]  /*505a0*/  STL.64 [R1+0x5b98], R38 ;  /* 0x005b982601007387 */ /* 0x000fe80000100a00 */
[----:B------:R2:W-:Y:S04]  /*505b0*/  STL.64 [R1+0x5b90], R36 ;  /* 0x005b902401007387 */ /* 0x0005e80000100a00 */
[----:B------:R3:W-:Y:S04]  /*505c0*/  STL [R1+0x577c], R3 ;  /* 0x00577c0301007387 */ /* 0x0007e80000100800 */
[----:B------:R4:W-:Y:S04]  /*505d0*/  STL [R1+0x5778], R60 ;  /* 0x0057783c01007387 */ /* 0x0009e80000100800 */
[----:B------:R-:W-:Y:S04]  /*505e0*/  STL.64 [R1+0x130], R8 ;  /* 0x0001300801007387 */ /* 0x000fe80000100a00 */
[----:B------:R4:W-:Y:S04]  /*505f0*/  STL.64 [R1+0x120], R4 ;  /* 0x0001200401007387 */ /* 0x0009e80000100a00 */
[----:B0-----:R-:W4:Y:S04]  /*50600*/  LDL.LU.64 R56, [R1+0xd00] ;  /* 0x000d000001387983 */ /* 0x001f280000300a00 */
[----:B------:R-:W4:Y:S01]  /*50610*/  LDL.LU.64 R58, [R1+0xd08] ;  /* 0x000d0800013a7983 */ /* 0x000f220000300a00 */
[----:B-1----:R-:W-:-:S02]  /*50620*/  IMAD.MOV.U32 R43, RZ, RZ, R10 ;  /* 0x000000ffff2b7224 */ /* 0x002fc400078e000a */
[----:B------:R-:W-:Y:S01]  /*50630*/  IMAD.MOV.U32 R42, RZ, RZ, R11 ;  /* 0x000000ffff2a7224 */ /* 0x000fe200078e000b */
[----:B--2---:R-:W2:Y:S04]  /*50640*/  LDL.LU.64 R36, [R1+0xc70] ;  /* 0x000c700001247983 */ /* 0x004ea80000300a00 */
[----:B------:R-:W0:Y:S04]  /*50650*/  LDSM.16.MT88.4 R8, [R0+UR4+0x80] ;  /* 0x000080040008783b */ /* 0x000e280008004200 */
[----:B------:R-:W2:Y:S04]  /*50660*/  LDL.LU.64 R38, [R1+0xc78] ;  /* 0x000c780001267983 */ /* 0x000ea80000300a00 */
[----:B------:R-:W2:Y:S04]  /*50670*/  LDL.LU.64 R20, [R1+0xbb0] ;  /* 0x000bb00001147983 */ /* 0x000ea80000300a00 */
[----:B------:R-:W2:Y:S04]  /*50680*/  LDL.LU.64 R22, [R1+0xbb8] ;  /* 0x000bb80001167983 */ /* 0x000ea80000300a00 */
[----:B------:R-:W2:Y:S04]  /*50690*/  LDL.LU.64 R32, [R1+0xb30] ;  /* 0x000b300001207983 */ /* 0x000ea80000300a00 */
[----:B------:R-:W2:Y:S04]  /*506a0*/  LDL.LU.64 R34, [R1+0xb38] ;  /* 0x000b380001227983 */ /* 0x000ea80000300a00 */
[----:B------:R-:W2:Y:S04]  /*506b0*/  LDL.LU.64 R28, [R1+0xab0] ;  /* 0x000ab000011c7983 */ /* 0x000ea80000300a00 */
[----:B------:R-:W2:Y:S04]  /*506c0*/  LDL.LU.64 R30, [R1+0xab8] ;  /* 0x000ab800011e7983 */ /* 0x000ea80000300a00 */
[----:B------:R-:W2:Y:S01]  /*506d0*/  LDL.LU.64 R24, [R1+0xa30] ;  /* 0x000a300001187983 */ /* 0x000ea20000300a00 */
[----:B---3--:R-:W-:-:S03]  /*506e0*/  IMAD.MOV.U32 R3, RZ, RZ, R6 ;  /* 0x000000ffff037224 */ /* 0x008fc600078e0006 */
[----:B------:R-:W3:Y:S01]  /*506f0*/  LDL.LU.64 R26, [R1+0xa38] ;  /* 0x000a3800011a7983 */ /* 0x000ee20000300a00 */
[----:B----4-:R-:W-:-:S03]  /*50700*/  IMAD.MOV.U32 R60, RZ, RZ, R7 ;  /* 0x000000ffff3c7224 */ /* 0x010fc600078e0007 */
[----:B------:R-:W4:Y:S04]  /*50710*/  LDL.LU.64 R52, [R1+0x610] ;  /* 0x0006100001347983 */ /* 0x000f280000300a00 */
[----:B------:R-:W4:Y:S04]  /*50720*/  LDL.LU.64 R54, [R1+0x618] ;  /* 0x0006180001367983 */ /* 0x000f280000300a00 */
[----:B------:R-:W3:Y:S04]  /*50730*/  LDL.LU.64 R4, [R1+0x5f0] ;  /* 0x0005f00001047983 */ /* 0x000ee80000300a00 */
[----:B------:R-:W3:Y:S04]  /*50740*/  LDL.LU.64 R6, [R1+0x5f8] ;  /* 0x0005f80001067983 */ /* 0x000ee80000300a00 */
[----:B0-----:R-:W-:Y:S04]  /*50750*/  STL.64 [R1+0x5ab8], R10 ;  /* 0x005ab80a01007387 */ /* 0x001fe80000100a00 */
[----:B------:R0:W-:Y:S04]  /*50760*/  STL.64 [R1+0x5ab0], R8 ;  /* 0x005ab00801007387 */ /* 0x0001e80000100a00 */
[----:B0-----:R-:W4:Y:S01]  /*50770*/  LDL.64 R8, [R1+0x70] ;  /* 0x0000700001087983 */ /* 0x001f220000100a00 */
[----:B------:R-:W-:-:S15]  /*50780*/  HMMA.16816.F32.BF16 R56, R12, R16, R56 ;  /* 0x000000100c38723c */ /* 0x000fde0000041838 */
[----:B------:R-:W-:-:S08]  /*50790*/  NOP ;  /* 0x0000000000007918 */ /* 0x000fd00000000000 */
[----:B------:R0:W-:Y:S04]  /*507a0*/  STL.64 [R1+0x4e0], R56 ;  /* 0x0004e03801007387 */ /* 0x0001e80000100a00 */
[----:B------:R-:W-:Y:S04]  /*507b0*/  STL.64 [R1+0x4e8], R58 ;  /* 0x0004e83a01007387 */ /* 0x000fe80000100a00 */
[----:B0-----:R-:W2:Y:S02]  /*507c0*/  LDL.LU.64 R56, [R1+0x5ba0] ;  /* 0x005ba00001387983 */ /* 0x001ea40000300a00 */
[----:B--2---:R-:W-:Y:S06]  /*507d0*/  HMMA.16816.F32.BF16 R36, R12, R56, R36 ;  /* 0x000000380c24723c */ /* 0x004fec0000041824 */
[----:B------:R-:W-:-:S02]  /*507e0*/  IMAD.MOV.U32 R2, RZ, RZ, R56 ;  /* 0x000000ffff027224 */ /* 0x000fc400078e0038 */
[----:B------:R-:W-:-:S15]  /*507f0*/  IMAD.MOV.U32 R0, RZ, RZ, R57 ;  /* 0x000000ffff007224 */ /* 0x000fde00078e0039 */
[----:B------:R-:W-:Y:S04]  /*50800*/  STL.64 [R1+0x4d0], R36 ;  /* 0x0004d02401007387 */ /* 0x000fe80000100a00 */
[----:B------:R0:W-:Y:S04]  /*50810*/  STL.64 [R1+0x4d8], R38 ;  /* 0x0004d82601007387 */ /* 0x0001e80000100a00 */
[----:B0-----:R-:W2:Y:S04]  /*50820*/  LDL.LU.64 R38, [R1+0x5b98] ;  /* 0x005b980001267983 */ /* 0x001ea80000300a00 */
[----:B------:R-:W2:Y:S04]  /*50830*/  LDL.LU.64 R36, [R1+0x5b90] ;  /* 0x005b900001247983 */ /* 0x000ea80000300a00 */
[----:B------:R-:W3:Y:S01]  /*50840*/  LDL.LU.64 R56, [R1+0x5b88] ;  /* 0x005b880001387983 */ /* 0x000ee20000300a00 */
[C---:B----4-:R-:W-:Y:S06]  /*50850*/  HMMA.16816.F32.BF16 R32, R12.reuse, R8, R32 ;  /* 0x000000080c20723c */ /* 0x050fec0000041820 */
[----:B---3--:R-:W-:Y:S01]  /*50860*/  HMMA.16816.F32.BF16 R56, R12, R56, R20 ;  /* 0x000000380c38723c */ /* 0x008fe20000041814 */
[----:B------:R-:W3:-:S15]  /*50870*/  LDL.LU.64 R20, [R1+0x5b80] ;  /* 0x005b800001147983 */ /* 0x000ede0000300a00 */
[----:B------:R-:W-:-:S07]  /*50880*/  NOP ;  /* 0x0000000000007918 */ /* 0x000fce0000000000 */
[----:B------:R0:W-:Y:S04]  /*50890*/  STL.64 [R1+0x4c0], R56 ;  /* 0x0004c03801007387 */ /* 0x0001e80000100a00 */
[----:B------:R-:W-:Y:S04]  /*508a0*/  STL.64 [R1+0x4c8], R58 ;  /* 0x0004c83a01007387 */ /* 0x000fe80000100a00 */
[----:B0-----:R-:W4:Y:S04]  /*508b0*/  LDL.LU.64 R56, [R1+0x5b78] ;  /* 0x005b780001387983 */ /* 0x001f280000300a00 */
[----:B------:R-:W-:Y:S04]  /*508c0*/  STL.64 [R1+0x4b0], R32 ;  /* 0x0004b02001007387 */ /* 0x000fe80000100a00 */
[----:B------:R0:W-:Y:S04]  /*508d0*/  STL.64 [R1+0x4b8], R34 ;  /* 0x0004b82201007387 */ /* 0x0001e80000100a00 */
[----:B0-----:R-:W2:Y:S04]  /*508e0*/  LDL.LU.64 R34, [R1+0x5b70] ;  /* 0x005b700001227983 */ /* 0x001ea80000300a00 */
[----:B------:R-:W2:Y:S04]  /*508f0*/  LDL.LU.64 R32, [R1+0x5b68] ;  /* 0x005b680001207983 */ /* 0x000ea80000300a00 */
[----:B------:R0:W-:Y:S04]  /*50900*/  STL.64 [R1+0x5b10], R8 ;  /* 0x005b100801007387 */ /* 0x0001e80000100a00 */
[----:B0-----:R-:W2:Y:S04]  /*50910*/  LDL.LU.64 R8, [R1+0x5d0] ;  /* 0x0005d00001087983 */ /* 0x001ea80000300a00 */
[----:B------:R-:W2:Y:S01]  /*50920*/  LDL.LU.64 R10, [R1+0x5d8] ;  /* 0x0005d800010a7983 */ /* 0x000ea20000300a00 */
[----:B---3--:R-:W-:Y:S03]  /*50930*/  HMMA.16816.F32.BF16 R20, R12, R20, R28 ;  /* 0x000000140c14723c */ /* 0x008fe6000004181c */
[----:B------:R-:W3:-:S15]  /*50940*/  LDL.LU.64 R28, [R1+0x5b60] ;  /* 0x005b6000011c7983 */ /* 0x000ede0000300a00 */
[----:B------:R-:W-:-:S05]  /*50950*/  NOP ;  /* 0x0000000000007918 */ /* 0x000fca0000000000 */
[----:B------:R0:W-:Y:S04]  /*50960*/  STL.64 [R1+0x4a0], R20 ;  /* 0x0004a01401007387 */ /* 0x0001e80000100a00 */
[----:B------:R-:W-:Y:S04]  /*50970*/  STL.64 [R1+0x4a8], R22 ;  /* 0x0004a81601007387 */ /* 0x000fe80000100a00 */
[----:B0-----:R-:W2:Y:S01]  /*50980*/  LDL.LU.64 R20, [R1+0x5b58] ;  /* 0x005b580001147983 */ /* 0x001ea20000300a00 */
[C---:B----4-:R-:W-:Y:S06]  /*50990*/  HMMA.16816.F32.BF16 R56, R12.reuse, R56, R52 ;  /* 0x000000380c38723c */ /* 0x050fec0000041834 */
[----:B--2---:R-:W-:-:S15]  /*509a0*/  HMMA.16816.F32.BF16 R24, R12, R20, R24 ;  /* 0x000000140c18723c */ /* 0x004fde0000041818 */
[----:B------:R-:W-:-:S08]  /*509b0*/  NOP ;  /* 0x0000000000007918 */ /* 0x000fd00000000000 */
[----:B------:R-:W-:Y:S04]  /*509c0*/  STL.64 [R1+0x490], R24 ;  /* 0x0004901801007387 */ /* 0x000fe80000100a00 */
[----:B------:R0:W-:Y:S04]  /*509d0*/  STL.64 [R1+0x498], R26 ;  /* 0x0004981a01007387 */ /* 0x0001e80000100a00 */
[----:B0-----:R-:W2:Y:S04]  /*509e0*/  LDL.LU.64 R26, [R1+0x5b50] ;  /* 0x005b5000011a7983 */ /* 0x001ea80000300a00 */
[----:B------:R-:W4:Y:S04]  /*509f0*/  LDL.LU.64 R24, [R1+0x5b48] ;  /* 0x005b480001187983 */ /* 0x000f280000300a00 */
[----:B------:R-:W3:Y:S04]  /*50a00*/  LDL.LU.64 R54, [R1+0x5b40] ;  /* 0x005b400001367983 */ /* 0x000ee80000300a00 */
[----:B------:R-:W2:Y:S04]  /*50a10*/  LDL.LU.64 R52, [R1+0x5b38] ;  /* 0x005b380001347983 */ /* 0x000ea80000300a00 */
[----:B------:R0:W-:Y:S04]  /*50a20*/  STL.64 [R1+0x480], R56 ;  /* 0x0004803801007387 */ /* 0x0001e80000100a00 */
[----:B------:R-:W-:Y:S04]  /*50a30*/  STL.64 [R1+0x488], R58 ;  /* 0x0004883a01007387 */ /* 0x000fe80000100a00 */
[----:B0-----:R-:W4:Y:S01]  /*50a40*/  LDL.LU.64 R56, [R1+0x5b30] ;  /* 0x005b300001387983 */ /* 0x001f220000300a00 */
[C---:B--2---:R-:W-:Y:S06]  /*50a50*/  HMMA.16816.F32.BF16 R8, R12.reuse, R52, R8 ;  /* 0x000000340c08723c */ /* 0x044fec0000041808 */
[----:B----4-:R-:W-:-:S15]  /*50a60*/  HMMA.16816.F32.BF16 R4, R12, R56, R4 ;  /* 0x000000380c04723c */ /* 0x010fde0000041804 */
[----:B------:R-:W-:-:S08]  /*50a70*/  NOP ;  /* 0x0000000000007918 */ /* 0x000fd00000000000 */
[----:B------:R0:W-:Y:S04]  /*50a80*/  STL.64 [R1+0x470], R4 ;  /* 0x0004700401007387 */ /* 0x0001e80000100a00 */
[----:B------:R1:W-:Y:S04]  /*50a90*/  STL.64 [R1+0x478], R6 ;  /* 0x0004780601007387 */ /* 0x0003e80000100a00 */
[----:B0-----:R-:W2:Y:S04]  /*50aa0*/  LDL.LU.64 R4, [R1+0x570] ;  /* 0x0005700001047983 */ /* 0x001ea80000300a00 */
[----:B-1----:R-:W2:Y:S04]  /*50ab0*/  LDL.LU.64 R6, [R1+0x578] ;  /* 0x0005780001067983 */ /* 0x002ea80000300a00 */
[----:B------:R0:W-:Y:S04]  /*50ac0*/  STL.64 [R1+0x5ae0], R56 ;  /* 0x005ae03801007387 */ /* 0x0001e80000100a00 */
[----:B0-----:R-:W4:Y:S04]  /*50ad0*/  LDL.LU.64 R56, [R1+0x590] ;  /* 0x0005900001387983 */ /* 0x001f280000300a00 */
[----:B------:R-:W4:Y:S04]  /*50ae0*/  LDL.LU.64 R58, [R1+0x598] ;  /* 0x00059800013a7983 */ /* 0x000f280000300a00 */
[----:B------:R0:W-:Y:S04]  /*50af0*/  STL.64 [R1+0x460], R8 ;  /* 0x0004600801007387 */ /* 0x0001e80000100a00 */
[----:B------:R1:W-:Y:S04]  /*50b00*/  STL.64 [R1+0x468], R10 ;  /* 0x0004680a01007387 */ /* 0x0003e80000100a00 */
[----:B0-----:R-:W2:Y:S04]  /*50b10*/  LDL.LU.64 R8, [R1+0x550] ;  /* 0x0005500001087983 */ /* 0x001ea80000300a00 */
[----:B-1----:R-:W2:Y:S04]  /*50b20*/  LDL.LU.64 R10, [R1+0x558] ;  /* 0x00055800010a7983 */ /* 0x002ea80000300a00 */
[----:B---3--:R-:W-:Y:S04]  /*50b30*/  STL.64 [R1+0x5ad8], R54 ;  /* 0x005ad83601007387 */ /* 0x008fe80000100a00 */
[----:B------:R0:W-:Y:S04]  /*50b40*/  STL.64 [R1+0x5ad0], R52 ;  /* 0x005ad03401007387 */ /* 0x0001e80000100a00 */
[----:B0-----:R-:W3:Y:S04]  /*50b50*/  LDL.64 R52, [R1+0x80] ;  /* 0x0000800001347983 */ /* 0x001ee80000100a00 */
[----:B---3--:R0:W-:Y:S04]  /*50b60*/  STL.64 [R1+0x5b18], R52 ;  /* 0x005b183401007387 */ /* 0x0081e80000100a00 */
[----:B0-----:R-:W3:Y:S04]  /*50b70*/  LDL.LU.64 R52, [R1+0x5b0] ;  /* 0x0005b00001347983 */ /* 0x001ee80000300a00 */
[----:B------:R-:W3:Y:S04]  /*50b80*/  LDL.LU.64 R54, [R1+0x5b8] ;  /* 0x0005b80001367983 */ /* 0x000ee80000300a00 */
[----:B------:R-:W-:Y:S04]  /*50b90*/  STL.64 [R1+0x5ac8], R26 ;  /* 0x005ac81a01007387 */ /* 0x000fe80000100a00 */
[----:B------:R4:W-:Y:S01]  /*50ba0*/  STL.64 [R1+0x5ac0], R24 ;  /* 0x005ac01801007387 */ /* 0x0009e20000100a00 */
[C---:B---3--:R-:W-:Y:S06]  /*50bb0*/  HMMA.16816.F32.BF16 R52, R12.reuse, R24, R52 ;  /* 0x000000180c34723c */ /* 0x048fec0000041834 */
[----:B----4-:R-:W-:-:S15]  /*50bc0*/  HMMA.16816.F32.BF16 R24, R12, R28, R56 ;  /* 0x0000001c0c18723c */ /* 0x010fde0000041838 */
[----:B------:R-:W-:-:S02]  /*50bd0*/  NOP ;  /* 0x0000000000007918 */ /* 0x000fc40000000000 */
[----:B------:R-:W-:Y:S04]  /*50be0*/  STL.64 [R1+0x450], R52 ;  /* 0x0004503401007387 */ /* 0x000fe80000100a00 */
[----:B------:R-:W-:Y:S04]  /*50bf0*/  STL.64 [R1+0x458], R54 ;  /* 0x0004583601007387 */ /* 0x000fe80000100a00 */
[----:B------:R-:W3:Y:S01]  /*50c00*/  LDL.64 R56, [R1+0x10] ;  /* 0x0000100001387983 */ /* 0x000ee20000100a00 */
[C---:B--2---:R-:W-:Y:S03]  /*50c10*/  HMMA.16816.F32.BF16 R8, R12.reuse, R36, R8 ;  /* 0x000000240c08723c */ /* 0x044fe60000041808 */
[----:B---3--:R-:W-:Y:S04]  /*50c20*/  STL.64 [R1+0x5ae8], R56 ;  /* 0x005ae83801007387 */ /* 0x008fe80000100a00 */
[----:B------:R-:W-:Y:S04]  /*50c30*/  STL.64 [R1+0x440], R24 ;  /* 0x0004401801007387 */ /* 0x000fe80000100a00 */
[----:B------:R0:W-:Y:S02]  /*50c40*/  STL.64 [R1+0x448], R26 ;  /* 0x0004481a01007387 */ /* 0x0001e40000100a00 */
[----:B0-----:R-:W-:Y:S02]  /*50c50*/  HMMA.16816.F32.BF16 R24, R12, R32, R4 ;  /* 0x000000200c18723c */ /* 0x001fe40000041804 */
[----:B------:R-:W2:Y:S04]  /*50c60*/  LDL.LU.64 R4, [R1+0x3b0] ;  /* 0x0003b00001047983 */ /* 0x000ea80000300a00 */
[----:B------:R-:W2:-:S15]  /*50c70*/  LDL.LU.64 R6, [R1+0x3b8] ;  /* 0x0003b80001067983 */ /* 0x000e9e0000300a00 */
[----:B------:R-:W-:-:S02]  /*50c80*/  NOP ;  /* 0x0000000000007918 */ /* 0x000fc40000000000 */
[----:B------:R-:W-:Y:S04]  /*50c90*/  STL.64 [R1+0x430], R24 ;  /* 0x0004301801007387 */ /* 0x000fe80000100a00 */
[----:B------:R-:W-:Y:S04]  /*50ca0*/  STL.64 [R1+0x438], R26 ;  /* 0x0004381a01007387 */ /* 0x000fe80000100a00 */
[----:B------:R-:W-:Y:S04]  /*50cb0*/  STL.64 [R1+0x5af8], R34 ;  /* 0x005af82201007387 */ /* 0x000fe80000100a00 */
[----:B------:R0:W-:Y:S04]  /*50cc0*/  STL.64 [R1+0x5af0], R32 ;  /* 0x005af02001007387 */ /* 0x0001e80000100a00 */
[----:B0-----:R-:W3:Y:S04]  /*50cd0*/  LDL.LU.64 R32, [R1+0xd80] ;  /* 0x000d800001207983 */ /* 0x001ee80000300a00 */
[----:B------:R-:W3:Y:S04]  /*50ce0*/  LDL.LU.64 R34, [R1+0xd88] ;  /* 0x000d880001227983 */ /* 0x000ee80000300a00 */
[----:B------:R-:W-:Y:S04]  /*50cf0*/  STL.64 [R1+0x420], R8 ;  /* 0x0004200801007387 */ /* 0x000fe80000100a00 */
[----:B------:R-:W-:Y:S04]  /*50d00*/  STL.64 [R1+0x428], R10 ;  /* 0x0004280a01007387 */ /* 0x000fe80000100a00 */
[----:B------:R-:W-:Y:S04]  /*50d10*/  STL.64 [R1+0x5b08], R38 ;  /* 0x005b082601007387 */ /* 0x000fe80000100a00 */
[----:B------:R0:W-:Y:S04]  /*50d20*/  STL.64 [R1+0x5b00], R36 ;  /* 0x005b002401007387 */ /* 0x0001e80000100a00 */
[----:B0-----:R-:W4:Y:S04]  /*50d30*/  LDL.LU.64 R36, [R1+0xe00] ;  /* 0x000e000001247983 */ /* 0x001f280000300a00 */
[----:B------:R-:W4:Y:S04]  /*50d40*/  LDL.LU.64 R38, [R1+0xe08] ;  /* 0x000e080001267983 */ /* 0x000f280000300a00 */
[----:B------:R-:W3:Y:S04]  /*50d50*/  LDL.LU.64 R52, [R1+0xd10] ;  /* 0x000d100001347983 */ /* 0x000ee80000300a00 */
[----:B------:R-:W3:Y:S04]  /*50d60*/  LDL.LU.64 R54, [R1+0xd18] ;  /* 0x000d180001367983 */ /* 0x000ee80000300a00 */
[----:B------:R-:W3:Y:S04]  /*50d70*/  LDL.LU.64 R8, [R1+0xc90] ;  /* 0x000c900001087983 */ /* 0x000ee80000300a00 */
[----:B------:R-:W3:Y:S04]  /*50d80*/  LDL.LU.64 R10, [R1+0xc98] ;  /* 0x000c9800010a7983 */ /* 0x000ee80000300a00 */
[----:B------:R-:W3:Y:S04]  /*50d90*/  LDL.LU.64 R24, [R1+0xbd0] ;  /* 0x000bd00001187983 */ /* 0x000ee80000300a00 */
[----:B------:R-:W3:Y:S01]  /*50da0*/  LDL.LU.64 R26, [R1+0xbd8] ;  /* 0x000bd800011a7983 */ /* 0x000ee20000300a00 */
[----:B--2---:R-:W-:Y:S03]  /*50db0*/  HMMA.16816.F32.BF16 R12, R12, R40, R4 ;  /* 0x000000280c0c723c */ /* 0x004fe60000041804 */
[----:B------:R-:W4:Y:S04]  /*50dc0*/  LDL.LU.64 R6, [R1+0x5b28] ;  /* 0x005b280001067983 */ /* 0x000f280000300a00 */
[----:B------:R-:W4:Y:S01]  /*50dd0*/  LDL.LU.64 R4, [R1+0x5b20] ;  /* 0x005b200001047983 */ /* 0x000f220000300a00 */
[----:B------:R-:W0:-:S15]  /*50de0*/  S2R R23, SR_TID.X ;  /* 0x0000000000177919 */ /* 0x000e1e0000002100 */
[----:B------:R-:W-:Y:S04]  /*50df0*/  STL.64 [R1+0x110], R12 ;  /* 0x0001100c01007387 */ /* 0x000fe80000100a00 */
[----:B------:R3:W-:Y:S01]  /*50e00*/  STL.64 [R1+0x118], R14 ;  /* 0x0001180e01007387 */ /* 0x0007e20000100a00 */
[C---:B0-----:R-:W-:Y:S01]  /*50e10*/  LOP3.LUT R22, R23.reuse, 0x7, RZ, 0xc0, !PT ;  /* 0x0000000717167812 */ /* 0x041fe200078ec0ff */
[----:B------:R-:W-:-:S04]  /*50e20*/  IMAD.SHL.U32 R30, R23, 0x2, RZ ;  /* 0x00000002171e7824 */ /* 0x000fc800078e00ff */
[----:B------:R-:W-:Y:S02]  /*50e30*/  IMAD R22, R22, 0x110, RZ ;  /* 0x0000011016167824 */ /* 0x000fe400078e02ff */
[----:B------:R-:W-:-:S03]  /*50e40*/  IMAD.SHL.U32 R23, R23, 0x80, RZ ;  /* 0x0000008017177824 */ /* 0x000fc600078e00ff */
[----:B------:R-:W-:-:S04]  /*50e50*/  LOP3.LUT R22, R22, 0x10, R30, 0x78, !PT ;  /* 0x0000001016167812 */ /* 0x000fc800078e781e */
[----:B------:R-:W-:-:S04]  /*50e60*/  LOP3.LUT R22, R22, 0x800, R23, 0xf8, !PT ;  /* 0x0000080016167812 */ /* 0x000fc800078ef817 */
[----:B------:R-:W-:Y:S01]  /*50e70*/  LOP3.LUT R22, R22, 0x40, RZ, 0x3c, !PT ;  /* 0x0000004016167812 */ /* 0x000fe200078e3cff */
[----:B------:R-:W-:Y:S02]  /*50e80*/  IMAD.MOV.U32 R56, RZ, RZ, R2 ;  /* 0x000000ffff387224 */ /* 0x000fe400078e0002 */
[----:B------:R-:W-:Y:S01]  /*50e90*/  IMAD.MOV.U32 R57, RZ, RZ, R0 ;  /* 0x000000ffff397224 */ /* 0x000fe200078e0000 */
[C---:B----4-:R-:W-:Y:S06]  /*50ea0*/  HMMA.16816.F32.BF16 R36, R4.reuse, R48, R36 ;  /* 0x000000300424723c */ /* 0x050fec0000041824 */
[----:B---3--:R-:W-:-:S15]  /*50eb0*/  HMMA.16816.F32.BF16 R12, R4, R44, R32 ;  /* 0x0000002c040c723c */ /* 0x008fde0000041820 */
[----:B------:R-:W-:-:S02]  /*50ec0*/  NOP ;  /* 0x0000000000007918 */ /* 0x000fc40000000000 */
[----:B------:R0:W-:Y:S04]  /*50ed0*/  STL.64 [R1+0x270], R36 ;  /* 0x0002702401007387 */ /* 0x0001e80000100a00 */
[----:B------:R1:W-:Y:S04]  /*50ee0*/  STL.64 [R1+0x278], R38 ;  /* 0x0002782601007387 */ /* 0x0003e80000100a00 */
[----:B0-----:R-:W2:Y:S04]  /*50ef0*/  LDL.LU.64 R36, [R1+0xb50] ;  /* 0x000b500001247983 */ /* 0x001ea80000300a00 */
[----:B-1----:R-:W2:Y:S04]  /*50f00*/  LDL.LU.64 R38, [R1+0xb58] ;  /* 0x000b580001267983 */ /* 0x002ea80000300a00 */
[----:B------:R-:W-:Y:S04]  /*50f10*/  STL.64 [R1+0x260], R12 ;  /* 0x0002600c01007387 */ /* 0x000fe80000100a00 */
[----:B------:R-:W-:Y:S04]  /*50f20*/  STL.64 [R1+0x268], R14 ;  /* 0x0002680e01007387 */ /* 0x000fe80000100a00 */
[----:B------:R-:W0:Y:S01]  /*50f30*/  LDSM.16.MT88.4 R12, [R22+UR4] ;  /* 0x00000004160c783b */ /* 0x000e220008004200 */
[C---:B------:R-:W-:Y:S03]  /*50f40*/  HMMA.16816.F32.BF16 R52, R4.reuse, R16, R52 ;  /* 0x000000100434723c */ /* 0x040fe60000041834 */
[----:B------:R-:W3:Y:S03]  /*50f50*/  LDL.LU.64 R32, [R1+0xad0] ;  /* 0x000ad00001207983 */ /* 0x000ee60000300a00 */
[C---:B------:R-:W-:Y:S01]  /*50f60*/  HMMA.16816.F32.BF16 R56, R4.reuse, R56, R8 ;  /* 0x000000380438723c */ /* 0x040fe20000041808 */
[----:B------:R-:W3:Y:S04]  /*50f70*/  LDL.LU.64 R34, [R1+0xad8] ;  /* 0x000ad80001227983 */ /* 0x000ee80000300a00 */
[----:B0-----:R-:W-:Y:S04]  /*50f80*/  STL.64 [R1+0x5a40], R14 ;  /* 0x005a400e01007387 */ /* 0x001fe80000100a00 */
[----:B------:R0:W-:Y:S04]  /*50f90*/  STL.64 [R1+0x5a38], R12 ;  /* 0x005a380c01007387 */ /* 0x0001e80000100a00 */
[----:B0-----:R-:W3:Y:S04]  /*50fa0*/  LDL.64 R12, [R1+0x60] ;  /* 0x00006000010c7983 */ /* 0x001ee80000100a00 */
[----:B------:R0:W-:Y:S04]  /*50fb0*/  STL.64 [R1+0x670], R52 ;  /* 0x0006703401007387 */ /* 0x0001e80000100a00 */
[----:B------:R-:W-:Y:S04]  /*50fc0*/  STL.64 [R1+0x678], R54 ;  /* 0x0006783601007387 */ /* 0x000fe80000100a00 */
[----:B0-----:R-:W4:Y:S04]  /*50fd0*/  LDL.LU.64 R52, [R1+0x5b18] ;  /* 0x005b180001347983 */ /* 0x001f280000300a00 */
[----:B------:R-:W2:Y:S04]  /*50fe0*/  LDL.LU.64 R8, [R1+0x5b10] ;  /* 0x005b100001087983 */ /* 0x000ea80000300a00 */
[----:B------:R0:W-:Y:S04]  /*50ff0*/  STL.64 [R1+0x660], R56 ;  /* 0x0006603801007387 */ /* 0x0001e80000100a00 */
[----:B------:R1:W-:Y:S04]  /*51000*/  STL.64 [R1+0x668], R58 ;  /* 0x0006683a01007387 */ /* 0x0003e80000100a00 */
[----:B0-----:R-:W2:Y:S04]  /*51010*/  LDL.LU.64 R56, [R1+0xa50] ;  /* 0x000a500001387983 */ /* 0x001ea80000300a00 */
[----:B-1----:R-:W2:Y:S01]  /*51020*/  LDL.LU.64 R58, [R1+0xa58] ;  /* 0x000a5800013a7983 */ /* 0x002ea20000300a00 */
[C---:B---3--:R-:W-:Y:S06]  /*51030*/  HMMA.16816.F32.BF16 R32, R4.reuse, R12, R32 ;  /* 0x0000000c0420723c */ /* 0x048fec0000041820 */
[C---:B----4-:R-:W-:Y:S06]  /*51040*/  HMMA.16816.F32.BF16 R24, R4.reuse, R52, R24 ;  /* 0x000000340418723c */ /* 0x050fec0000041818 */
[----:B--2---:R-:W-:Y:S01]  /*51050*/  HMMA.16816.F32.BF16 R36, R4, R8, R36 ;  /* 0x000000080424723c */ /* 0x004fe20000041824 */
[----:B------:R-:W-:-:S02]  /*51060*/  IMAD.MOV.U32 R30, RZ, RZ, R52 ;  /* 0x000000ffff1e7224 */ /* 0x000fc400078e0034 */
[----:B------:R-:W-:-:S03]  /*51070*/  IMAD.MOV.U32 R23, RZ, RZ, R53 ;  /* 0x000000ffff177224 */ /* 0x000fc600078e0035 */
[----:B------:R-:W-:Y:S01]  /*51080*/  IMAD.MOV.U32 R2, RZ, RZ, R8 ;  /* 0x000000ffff027224 */ /* 0x000fe200078e0008 */
[----:B------:R-:W-:Y:S10]  /*51090*/  HMMA.16816.F32.BF16 R56, R4, R20, R56 ;  /* 0x000000140438723c */ /* 0x000ff40000041838 */
[----:B------:R0:W-:Y:S04]  /*510a0*/  STL.64 [R1+0x650], R24 ;  /* 0x0006501801007387 */ /* 0x0001e80000100a00 */
[----:B------:R1:W-:Y:S04]  /*510b0*/  STL.64 [R1+0x658], R26 ;  /* 0x0006581a01007387 */ /* 0x0003e80000100a00 */
[----:B------:R-:W2:Y:S04]  /*510c0*/  LDL.LU.64 R52, [R1+0x600] ;  /* 0x0006000001347983 */ /* 0x000ea80000300a00 */
[----:B------:R-:W2:Y:S04]  /*510d0*/  LDL.LU.64 R54, [R1+0x608] ;  /* 0x0006080001367983 */ /* 0x000ea80000300a00 */
[----:B0-----:R-:W3:Y:S04]  /*510e0*/  LDL.LU.64 R24, [R1+0x5e0] ;  /* 0x0005e00001187983 */ /* 0x001ee80000300a00 */
[----:B-1----:R-:W3:Y:S01]  /*510f0*/  LDL.LU.64 R26, [R1+0x5e8] ;  /* 0x0005e800011a7983 */ /* 0x002ee20000300a00 */
[----:B------:R-:W-:-:S03]  /*51100*/  IMAD.MOV.U32 R0, RZ, RZ, R9 ;  /* 0x000000ffff007224 */ /* 0x000fc600078e0009 */
[----:B------:R-:W-:Y:S04]  /*51110*/  STL.64 [R1+0x640], R36 ;  /* 0x0006402401007387 */ /* 0x000fe80000100a00 */
[----:B------:R0:W-:Y:S04]  /*51120*/  STL.64 [R1+0x648], R38 ;  /* 0x0006482601007387 */ /* 0x0001e80000100a00 */
[----:B0-----:R-:W4:Y:S04]  /*51130*/  LDL.LU.64 R38, [R1+0x5b08] ;  /* 0x005b080001267983 */ /* 0x001f280000300a00 */
[----:B------:R-:W4:Y:S04]  /*51140*/  LDL.LU.64 R36, [R1+0x5b00] ;  /* 0x005b000001247983 */ /* 0x000f280000300a00 */
[----:B------:R-:W4:Y:S04]  /*51150*/  LDL.LU.64 R8, [R1+0x5c0] ;  /* 0x0005c00001087983 */ /* 0x000f280000300a00 */
[----:B------:R-:W4:Y:S04]  /*51160*/  LDL.LU.64 R10, [R1+0x5c8] ;  /* 0x0005c800010a7983 */ /* 0x000f280000300a00 */
[----:B------:R-:W-:Y:S04]  /*51170*/  STL.64 [R1+0x630], R32 ;  /* 0x0006302001007387 */ /* 0x000fe80000100a00 */
[----:B------:R0:W-:Y:S04]  /*51180*/  STL.64 [R1+0x638], R34 ;  /* 0x0006382201007387 */ /* 0x0001e80000100a00 */
[----:B0-----:R-:W4:Y:S04]  /*51190*/  LDL.LU.64 R34, [R1+0x5af8] ;  /* 0x005af80001227983 */ /* 0x001f280000300a00 */
[----:B------:R-:W4:Y:S04]  /*511a0*/  LDL.LU.64 R32, [R1+0x5af0] ;  /* 0x005af00001207983 */ /* 0x000f280000300a00 */
[----:B------:R0:W-:Y:S04]  /*511b0*/  STL.64 [R1+0x5a98], R12 ;  /* 0x005a980c01007387 */ /* 0x0001e80000100a00 */
[----:B0-----:R-:W2:Y:S04]  /*511c0*/  LDL.LU.64 R12, [R1+0x9e0] ;  /* 0x0009e000010c7983 */ /* 0x001ea80000300a00 */
[----:B------:R-:W2:Y:S04]  /*511d0*/  LDL.LU.64 R14, [R1+0x9e8] ;  /* 0x0009e800010e7983 */ /* 0x000ea80000300a00 */
[----:B------:R0:W-:Y:S04]  /*511e0*/  STL.64 [R1+0x620], R56 ;  /* 0x0006203801007387 */ /* 0x0001e80000100a00 */
[----:B------:R-:W-:Y:S04]  /*511f0*/  STL.64 [R1+0x628], R58 ;  /* 0x0006283a01007387 */ /* 0x000fe80000100a00 */
[----:B0-----:R-:W2:Y:S04]  /*51200*/  LDL.LU.64 R56, [R1+0x5ae8] ;  /* 0x005ae80001387983 */ /* 0x001ea80000300a00 */
[----:B------:R-:W-:Y:S01]  /*51210*/  STL.64 [R1+0x5a90], R20 ;  /* 0x005a901401007387 */ /* 0x000fe20000100a00 */
[----:B--2---:R-:W-:-:S15]  /*51220*/  HMMA.16816.F32.BF16 R12, R4, R56, R12 ;  /* 0x00000038040c723c */ /* 0x004fde000004180c */
[----:B------:R-:W-:-:S08]  /*51230*/  NOP ;  /* 0x0000000000007918 */ /* 0x000fd00000000000 */
[----:B------:R0:W-:Y:S04]  /*51240*/  STL.64 [R1+0x610], R12 ;  /* 0x0006100c01007387 */ /* 0x0001e80000100a00 */
[----:B------:R-:W-:Y:S01]  /*51250*/  STL.64 [R1+0x618], R14 ;  /* 0x0006180e01007387 */ /* 0x000fe20000100a00 */
[----:B0-----:R-:W-:Y:S02]  /*51260*/  IMAD.MOV.U32 R13, RZ, RZ, R56 ;  /* 0x000000ffff0d7224 */ /* 0x001fe400078e0038 */
[----:B------:R-:W-:Y:S02]  /*51270*/  IMAD.MOV.U32 R12, RZ, RZ, R57 ;  /* 0x000000ffff0c7224 */ /* 0x000fe400078e0039 */
[----:B------:R-:W2:Y:S02]  /*51280*/  LDL.LU.64 R56, [R1+0x5ae0] ;  /* 0x005ae00001387983 */ /* 0x000ea40000300a00 */
[----:B--2---:R-:W-:-:S15]  /*51290*/  HMMA.16816.F32.BF16 R52, R4, R56, R52 ;  /* 0x000000380434723c */ /* 0x004fde0000041834 */
[----:B------:R-:W-:-:S08]  /*512a0*/  NOP ;  /* 0x0000000000007918 */ /* 0x000fd00000000000 */
[----:B------:R-:W-:Y:S04]  /*512b0*/  STL.64 [R1+0x600], R52 ;  /* 0x0006003401007387 */ /* 0x000fe80000100a00 */
[----:B------:R0:W-:Y:S04]  /*512c0*/  STL.64 [R1+0x608], R54 ;  /* 0x0006083601007387 */ /* 0x0001e80000100a00 */
[----:B0-----:R-:W2:Y:S04]  /*512d0*/  LDL.LU.64 R54, [R1+0x5ad8] ;  /* 0x005ad80001367983 */ /* 0x001ea80000300a00 */
[----:B------:R-:W3:Y:S04]  /*512e0*/  LDL.LU.64 R52, [R1+0x5ad0] ;  /* 0x005ad00001347983 */ /* 0x000ee80000300a00 */
[----:B------:R0:W-:Y:S04]  /*512f0*/  STL.64 [R1+0x5a70], R56 ;  /* 0x005a703801007387 */ /* 0x0001e80000100a00 */
[----:B0-----:R-:W4:Y:S04]  /*51300*/  LDL.LU.64 R56, [R1+0x5a0] ;  /* 0x0005a00001387983 */ /* 0x001f280000300a00 */
[----:B------:R-:W4:Y:S01]  /*51310*/  LDL.LU.64 R58, [R1+0x5a8] ;  /* 0x0005a800013a7983 */ /* 0x000f220000300a00 */
[----:B---3--:R-:W-:-:S15]  /*51320*/  HMMA.16816.F32.BF16 R24, R4, R52, R24 ;  /* 0x000000340418723c */ /* 0x008fde0000041818 */
[----:B------:R-:W-:-:S08]  /*51330*/  NOP ;  /* 0x0000000000007918 */ /* 0x000fd00000000000 */
[----:B------:R-:W-:Y:S04]  /*51340*/  STL.64 [R1+0x5f0], R24 ;  /* 0x0005f01801007387 */ /* 0x000fe80000100a00 */
[----:B------:R0:W-:Y:S04]  /*51350*/  STL.64 [R1+0x5f8], R26 ;  /* 0x0005f81a01007387 */ /* 0x0001e80000100a00 */
[----:B0-----:R-:W3:Y:S04]  /*51360*/  LDL.LU.64 R26, [R1+0x5ac8] ;  /* 0x005ac800011a7983 */ /* 0x001ee80000300a00 */
[----:B------:R-:W4:Y:S04]  /*51370*/  LDL.LU.64 R24, [R1+0x5ac0] ;  /* 0x005ac00001187983 */ /* 0x000f280000300a00 */
[----:B--2---:R-:W-:Y:S04]  /*51380*/  STL.64 [R1+0x5a68], R54 ;  /* 0x005a683601007387 */ /* 0x004fe80000100a00 */
[----:B------:R4:W-:Y:S02]  /*51390*/  STL.64 [R1+0x5a60], R52 ;  /* 0x005a603401007387 */ /* 0x0009e40000100a00 */
[----:B----4-:R-:W-:Y:S02]  /*513a0*/  HMMA.16816.F32.BF16 R52, R4, R24, R8 ;  /* 0x000000180434723c */ /* 0x010fe40000041808 */
[----:B------:R-:W2:Y:S04]  /*513b0*/  LDL.LU.64 R8, [R1+0x580] ;  /* 0x0005800001087983 */ /* 0x000ea80000300a00 */
[----:B------:R-:W2:-:S15]  /*513c0*/  LDL.LU.64 R10, [R1+0x588] ;  /* 0x00058800010a7983 */ /* 0x000e9e0000300a00 */
[----:B------:R-:W-:-:S02]  /*513d0*/  NOP ;  /* 0x0000000000007918 */ /* 0x000fc40000000000 */
[----:B------:R0:W-:Y:S04]  /*513e0*/  STL.64 [R1+0x5e0], R52 ;  /* 0x0005e03401007387 */ /* 0x0001e80000100a00 */
[----:B------:R-:W-:Y:S04]  /*513f0*/  STL.64 [R1+0x5e8], R54 ;  /* 0x0005e83601007387 */ /* 0x000fe80000100a00 */
[----:B0-----:R-:W4:Y:S04]  /*51400*/  LDL.LU.64 R52, [R1+0x90] ;  /* 0x0000900001347983 */ /* 0x001f280000300a00 */
[----:B---3--:R-:W-:Y:S04]  /*51410*/  STL.64 [R1+0x5a58], R26 ;  /* 0x005a581a01007387 */ /* 0x008fe80000100a00 */
[----:B------:R0:W-:Y:S04]  /*51420*/  STL.64 [R1+0x5a50], R24 ;  /* 0x005a501801007387 */ /* 0x0001e80000100a00 */
[----:B0-----:R-:W3:Y:S04]  /*51430*/  LDL.LU.64 R24, [R1+0x560] ;  /* 0x0005600001187983 */ /* 0x001ee80000300a00 */
[----:B------:R-:W3:Y:S01]  /*51440*/  LDL.LU.64 R26, [R1+0x568] ;  /* 0x00056800011a7983 */ /* 0x000ee20000300a00 */
[----:B------:R-:W-:-:S15]  /*51450*/  HMMA.16816.F32.BF16 R56, R4, R28, R56 ;  /* 0x0000001c0438723c */ /* 0x000fde0000041838 */
[----:B------:R-:W-:-:S08]  /*51460*/  NOP ;  /* 0x0000000000007918 */ /* 0x000fd00000000000 */
[----:B------:R0:W-:Y:S04]  /*51470*/  STL.64 [R1+0x5d0], R56 ;  /* 0x0005d03801007387 */ /* 0x0001e80000100a00 */
[----:B------:R-:W-:Y:S01]  /*51480*/  STL.64 [R1+0x5d8], R58 ;  /* 0x0005d83a01007387 */ /* 0x000fe20000100a00 */
[----:B0-----:R-:W-:Y:S02]  /*51490*/  IMAD.MOV.U32 R56, RZ, RZ, R13 ;  /* 0x000000ffff387224 */ /* 0x001fe400078e000d */
[----:B------:R-:W-:Y:S02]  /*514a0*/  IMAD.MOV.U32 R57, RZ, RZ, R12 ;  /* 0x000000ffff397224 */ /* 0x000fe400078e000c */
[----:B------:R-:W4:Y:S04]  /*514b0*/  LDL.LU.64 R12, [R1+0xd40] ;  /* 0x000d4000010c7983 */ /* 0x000f280000300a00 */
[----:B------:R-:W4:Y:S04]  /*514c0*/  LDL.LU.64 R14, [R1+0xd48] ;  /* 0x000d4800010e7983 */ /* 0x000f280000300a00 */
[----:B------:R0:W-:Y:S04]  /*514d0*/  STL.64 [R1+0x5a88], R56 ;  /* 0x005a883801007387 */ /* 0x0001e80000100a00 */
[----:B0-----:R-:W4:Y:S04]  /*514e0*/  LDL.LU.64 R56, [R1+0xdc0] ;  /* 0x000dc00001387983 */ /* 0x001f280000300a00 */
[----:B------:R-:W4:Y:S04]  /*514f0*/  LDL.LU.64 R58, [R1+0xdc8] ;  /* 0x000dc800013a7983 */ /* 0x000f280000300a00 */
[----:B------:R-:W-:Y:S01]  /*51500*/  STL.64 [R1+0x5a48], R28 ;  /* 0x005a481c01007387 */ /* 0x000fe20000100a00 */
[----:B--2---:R-:W-:-:S15]  /*51510*/  HMMA.16816.F32.BF16 R8, R4, R32, R8 ;  /* 0x000000200408723c */ /* 0x004fde0000041808 */
[----:B------:R-:W-:-:S08]  /*51520*/  NOP ;  /* 0x0000000000007918 */ /* 0x000fd00000000000 */
[----:B------:R-:W-:Y:S04]  /*51530*/  STL.64 [R1+0x5c0], R8 ;  /* 0x0005c00801007387 */ /* 0x000fe80000100a00 */
[----:B------:R0:W-:Y:S04]  /*51540*/  STL.64 [R1+0x5c8], R10 ;  /* 0x0005c80a01007387 */ /* 0x0001e80000100a00 */
[----:B0-----:R-:W4:Y:S04]  /*51550*/  LDL.LU.64 R10, [R1+0x5ab8] ;  /* 0x005ab800010a7983 */ /* 0x001f280000300a00 */
[----:B------:R-:W4:Y:S01]  /*51560*/  LDL.LU.64 R8, [R1+0x5ab0] ;  /* 0x005ab00001087983 */ /* 0x000f220000300a00 */
[----:B---3--:R-:W-:Y:S03]  /*51570*/  HMMA.16816.F32.BF16 R24, R4, R36, R24 ;  /* 0x000000240418723c */ /* 0x008fe60000041818 */
[----:B------:R-:W-:Y:S04]  /*51580*/  STL.64 [R1+0x5a80], R34 ;  /* 0x005a802201007387 */ /* 0x000fe80000100a00 */
[----:B------:R0:W-:Y:S04]  /*51590*/  STL.64 [R1+0x5a78], R32 ;  /* 0x005a782001007387 */ /* 0x0001e80000100a00 */
[----:B0-----:R-:W2:Y:S04]  /*515a0*/  LDL.LU.64 R32, [R1+0xcc0] ;  /* 0x000cc00001207983 */ /* 0x001ea80000300a00 */
[----:B------:R-:W2:Y:S08]  /*515b0*/  LDL.LU.64 R34, [R1+0xcc8] ;  /* 0x000cc80001227983 */ /* 0x000eb00000300a00 */
[----:B------:R0:W-:Y:S04]  /*515c0*/  STL.64 [R1+0x5b0], R24 ;  /* 0x0005b01801007387 */ /* 0x0001e80000100a00 */
[----:B------:R1:W-:Y:S04]  /*515d0*/  STL.64 [R1+0x5b8], R26 ;  /* 0x0005b81a01007387 */ /* 0x0003e80000100a00 */
[----:B0-----:R-:W3:Y:S04]  /*515e0*/  LDL.LU.64 R24, [R1+0xc10] ;  /* 0x000c100001187983 */ /* 0x001ee80000300a00 */
[----:B-1----:R-:W3:Y:S04]  /*515f0*/  LDL.LU.64 R26, [R1+0xc18] ;  /* 0x000c1800011a7983 */ /* 0x002ee80000300a00 */
[----:B------:R-:W-:Y:S04]  /*51600*/  STL.64 [R1+0x5aa8], R38 ;  /* 0x005aa82601007387 */ /* 0x000fe80000100a00 */
[----:B------:R0:W-:Y:S04]  /*51610*/  STL.64 [R1+0x5aa0], R36 ;  /* 0x005aa02401007387 */ /* 0x0001e80000100a00 */
[----:B0-----:R-:W2:Y:S04]  /*51620*/  LDL.LU.64 R36, [R1+0x3c0] ;  /* 0x0003c00001247983 */ /* 0x001ea80000300a00 */
[----:B------:R-:W2:Y:S01]  /*51630*/  LDL.LU.64 R38, [R1+0x3c8] ;  /* 0x0003c80001267983 */ /* 0x000ea20000300a00 */
[----:B----4-:R-:W-:Y:S06]  /*51640*/  HMMA.16816.F32.BF16 R12, R8, R44, R12 ;  /* 0x0000002c080c723c */ /* 0x010fec000004180c */
[----:B--2---:R-:W-:Y:S06]  /*51650*/  HMMA.16816.F32.BF16 R4, R4, R40, R36 ;  /* 0x000000280404723c */ /* 0x004fec0000041824 */
[----:B------:R-:W-:-:S15]  /*51660*/  HMMA.16816.F32.BF16 R36, R8, R48, R56 ;  /* 0x000000300824723c */ /* 0x000fde0000041838 */
[----:B------:R-:W-:-:S02]  /*51670*/  NOP ;  /* 0x0000000000007918 */ /* 0x000fc40000000000 */
[----:B------:R-:W-:Y:S04]  /*51680*/  STL.64 [R1+0x250], R4 ;  /* 0x0002500401007387 */ /* 0x000fe80000100a00 */
[----:B------:R-:W-:Y:S04]  /*51690*/  STL.64 [R1+0x258], R6 ;  /* 0x0002580601007387 */ /* 0x000fe80000100a00 */
[----:B------:R-:W0:Y:S04]  /*516a0*/  LDSM.16.MT88.4 R4, [R22+UR4+0x80] ;  /* 0x000080041604783b */ /* 0x000e280008004200 */
[----:B------:R1:W-:Y:S04]  /*516b0*/  STL.64 [R1+0x100], R36 ;  /* 0x0001002401007387 */ /* 0x0003e80000100a00 */
[----:B------:R2:W-:Y:S04]  /*516c0*/  STL.64 [R1+0x108], R38 ;  /* 0x0001082601007387 */ /* 0x0005e80000100a00 */
[----:B0-----:R-:W-:Y:S04]  /*516d0*/  STL.64 [R1+0x59d0], R6 ;  /* 0x0059d00601007387 */ /* 0x001fe80000100a00 */
[----:B------:R0:W-:Y:S04]  /*516e0*/  STL.64 [R1+0xf0], R12 ;  /* 0x0000f00c01007387 */ /* 0x0001e80000100a00 */
[----:B------:R4:W-:Y:S04]  /*516f0*/  STL.64 [R1+0xf8], R14 ;  /* 0x0000f80e01007387 */ /* 0x0009e80000100a00 */
[----:B------:R3:W-:Y:S04]  /*51700*/  STL.64 [R1+0x59c8], R4 ;  /* 0x0059c80401007387 */ /* 0x0007e80000100a00 */
[----:B-1----:R-:W3:Y:S04]  /*51710*/  LDL.LU.64 R36, [R1+0xb90] ;  /* 0x000b900001247983 */ /* 0x002ee80000300a00 */
[----:B--2---:R-:W2:Y:S04]  /*51720*/  LDL.LU.64 R38, [R1+0xb98] ;  /* 0x000b980001267983 */ /* 0x004ea80000300a00 */
[----:B0-----:R-:W2:Y:S04]  /*51730*/  LDL.LU.64 R12, [R1+0xb10] ;  /* 0x000b1000010c7983 */ /* 0x001ea80000300a00 */
[----:B----4-:R-:W4:Y:S01]  /*51740*/  LDL.LU.64 R14, [R1+0xb18] ;  /* 0x000b1800010e7983 */ /* 0x010f220000300a00 */
[----:B------:R-:W-:Y:S01]  /*51750*/  HMMA.16816.F32.BF16 R32, R8, R16, R32 ;  /* 0x000000100820723c */ /* 0x000fe20000041820 */
[----:B------:R-:W-:-:S05]  /*51760*/  IMAD.MOV.U32 R28, RZ, RZ, R30 ;  /* 0x000000ffff1c7224 */ /* 0x000fca00078e001e */
[----:B---3--:R-:W-:Y:S01]  /*51770*/  HMMA.16816.F32.BF16 R24, R8, R52, R24 ;  /* 0x000000340818723c */ /* 0x008fe20000041818 */
[----:B------:R-:W-:Y:S01]  /*51780*/  IMAD.MOV.U32 R29, RZ, RZ, R23 ;  /* 0x000000ffff1d7224 */ /* 0x000fe200078e0017 */
[----:B------:R-:W3:Y:S01]  /*51790*/  LDL.LU.64 R20, [R1+0xa90] ;  /* 0x000a900001147983 */ /* 0x000ee20000300a00 */
[----:B------:R-:W-:Y:S02]  /*517a0*/  IMAD.MOV.U32 R4, RZ, RZ, R2 ;  /* 0x000000ffff047224 */ /* 0x000fe400078e0002 */
[----:B------:R-:W-:Y:S01]  /*517b0*/  IMAD.MOV.U32 R5, RZ, RZ, R0 ;  /* 0x000000ffff057224 */ /* 0x000fe200078e0000 */
[----:B------:R-:W3:Y:S01]  /*517c0*/  LDL.LU.64 R22, [R1+0xa98] ;  /* 0x000a980001167983 */ /* 0x000ee20000300a00 */
[----:B------:R-:W-:Y:S02]  /*517d0*/  IMAD.MOV.U32 R0, RZ, RZ, R52 ;  /* 0x000000ffff007224 */ /* 0x000fe400078e0034 */
[----:B------:R-:W-:-:S08]  /*517e0*/  IMAD.MOV.U32 R2, RZ, RZ, R53 ;  /* 0x000000ffff027224 */ /* 0x000fd000078e0035 */
[----:B------:R0:W-:Y:S04]  /*517f0*/  STL.64 [R1+0xe0], R32 ;  /* 0x0000e02001007387 */ /* 0x0001e80000100a00 */
[----:B------:R1:W-:Y:S04]  /*51800*/  STL.64 [R1+0xe8], R34 ;  /* 0x0000e82201007387 */ /* 0x0003e80000100a00 */
[----:B------:R1:W-:Y:S04]  /*51810*/  STL.64 [R1+0xd0], R24 ;  /* 0x0000d01801007387 */ /* 0x0003e80000100a00 */
[----:B------:R1:W-:Y:S04]  /*51820*/  STL.64 [R1+0xd8], R26 ;  /* 0x0000d81a01007387 */ /* 0x0003e80000100a00 */
[----:B------:R-:W3:Y:S04]  /*51830*/  LDL.LU.64 R56, [R1+0xa10] ;  /* 0x000a100001387983 */ /* 0x000ee80000300a00 */
[----:B------:R-:W3:Y:S04]  /*51840*/  LDL.LU.64 R58, [R1+0xa18] ;  /* 0x000a1800013a7983 */ /* 0x000ee80000300a00 */
[----:B0-----:R-:W3:Y:S04]  /*51850*/  LDL.LU.64 R32, [R1+0x9a0] ;  /* 0x0009a00001207983 */ /* 0x001ee80000300a00 */
[----:B-1----:R-:W3:Y:S04]  /*51860*/  LDL.LU.64 R34, [R1+0x9a8] ;  /* 0x0009a80001227983 */ /* 0x002ee80000300a00 */
[----:B------:R-:W3:Y:S04]  /*51870*/  LDL.LU.64 R52, [R1+0x950] ;  /* 0x0009500001347983 */ /* 0x000ee80000300a00 */
[----:B------:R-:W3:Y:S04]  /*51880*/  LDL.LU.64 R54, [R1+0x958] ;  /* 0x0009580001367983 */ /* 0x000ee80000300a00 */
[----:B------:R-:W3:Y:S04]  /*51890*/  LDL.LU.64 R24, [R1+0x540] ;  /* 0x0005400001187983 */ /* 0x000ee80000300a00 */
[----:B------:R-:W3:Y:S01]  /*518a0*/  LDL.LU.64 R26, [R1+0x548] ;  /* 0x00054800011a7983 */ /* 0x000ee20000300a00 */
[C---:B--2---:R-:W-:Y:S03]  /*518b0*/  HMMA.16816.F32.BF16 R28, R8.reuse, R28, R36 ;  /* 0x0000001c081c723c */ /* 0x044fe60000041824 */
[----:B------:R-:W2:Y:S04]  /*518c0*/  LDL.LU.64 R38, [R1+0x5aa8] ;  /* 0x005aa80001267983 */ /* 0x000ea80000300a00 */
[----:B------:R-:W2:Y:S01]  /*518d0*/  LDL.LU.64 R36, [R1+0x5aa0] ;  /* 0x005aa00001247983 */ /* 0x000ea20000300a00 */
[----:B----4-:R-:W-:-:S15]  /*518e0*/  HMMA.16816.F32.BF16 R12, R8, R4, R12 ;  /* 0x00000004080c723c */ /* 0x010fde000004180c */
[----:B------:R0:W-:Y:S04]  /*518f0*/  STL.64 [R1+0xc0], R28 ;  /* 0x0000c01c01007387 */ /* 0x0001e80000100a00 */
[----:B------:R1:W-:Y:S04]  /*51900*/  STL.64 [R1+0xc8], R30 ;  /* 0x0000c81e01007387 */ /* 0x0003e80000100a00 */
[----:B0-----:R-:W4:Y:S04]  /*51910*/  LDL.LU.64 R28, [R1+0x530] ;  /* 0x00053000011c7983 */ /* 0x001f280000300a00 */
[----:B-1----:R-:W4:Y:S04]  /*51920*/  LDL.LU.64 R30, [R1+0x538] ;  /* 0x00053800011e7983 */ /* 0x002f280000300a00 */
[----:B------:R0:W-:Y:S04]  /*51930*/  STL.64 [R1+0xb0], R12 ;  /* 0x0000b00c01007387 */ /* 0x0001e80000100a00 */
[----:B------:R-:W-:Y:S04]  /*51940*/  STL.64 [R1+0xb8], R14 ;  /* 0x0000b80e01007387 */ /* 0x000fe80000100a00 */
[----:B0-----:R-:W3:Y:S02]  /*51950*/  LDL.LU.64 R12, [R1+0x5a98] ;  /* 0x005a9800010c7983 */ /* 0x001ee40000300a00 */
[----:B---3--:R-:W-:-:S15]  /*51960*/  HMMA.16816.F32.BF16 R20, R8, R12, R20 ;  /* 0x0000000c0814723c */ /* 0x008fde0000041814 */
[----:B------:R-:W-:-:S08]  /*51970*/  NOP ;  /* 0x0000000000007918 */ /* 0x000fd00000000000 */
[----:B------:R0:W-:Y:S04]  /*51980*/  STL.64 [R1+0xa0], R20 ;  /* 0x0000a01401007387 */ /* 0x0001e80000100a00 */
[----:B------:R1:W-:Y:S04]  /*51990*/  STL.64 [R1+0xa8], R22 ;  /* 0x0000a81601007387 */ /* 0x0003e80000100a00 */
[----:B0-----:R-:W1:Y:S01]  /*519a0*/  LDL.LU.64 R20, [R1+0x5a90] ;  /* 0x005a900001147983 */ /* 0x001e620000300a00 */
[----:B------:R-:W-:Y:S02]  /*519b0*/  IMAD.MOV.U32 R7, RZ, RZ, R12 ;  /* 0x000000ffff077224 */ /* 0x000fe400078e000c */
[----:B------:R-:W-:-:S02]  /*519c0*/  IMAD.MOV.U32 R6, RZ, RZ, R13 ;  /* 0x000000ffff067224 */ /* 0x000fc400078e000d */
[----:B------:R-:W3:Y:S04]  /*519d0*/  LDL.LU.64 R12, [R1+0x520] ;  /* 0x00052000010c7983 */ /* 0x000ee80000300a00 */
[----:B------:R-:W3:Y:S01]  /*519e0*/  LDL.LU.64 R14, [R1+0x528] ;  /* 0x00052800010e7983 */ /* 0x000ee20000300a00 */
[----:B-1----:R-:W-:Y:S03]  /*519f0*/  HMMA.16816.F32.BF16 R20, R8, R20, R56 ;  /* 0x000000140814723c */ /* 0x002fe60000041838 */
[----:B------:R-:W2:-:S15]  /*51a00*/  LDL.LU.64 R56, [R1+0x5a88] ;  /* 0x005a880001387983 */ /* 0x000e9e0000300a00 */
[----:B------:R-:W-:-:S05]  /*51a10*/  NOP ;  /* 0x0000000000007918 */ /* 0x000fca0000000000 */
[----:B------:R0:W-:Y:S04]  /*51a20*/  STL.64 [R1+0x410], R20 ;  /* 0x0004101401007387 */ /* 0x0001e80000100a00 */
[----:B------:R1:W-:Y:S04]  /*51a30*/  STL.64 [R1+0x418], R22 ;  /* 0x0004181601007387 */ /* 0x0003e80000100a00 */
[----:B0-----:R-:W3:Y:S04]  /*51a40*/  LDL.LU.64 R20, [R1+0x4f0] ;  /* 0x0004f00001147983 */ /* 0x001ee80000300a00 */
[----:B-1----:R-:W3:Y:S01]  /*51a50*/  LDL.LU.64 R22, [R1+0x4f8] ;  /* 0x0004f80001167983 */ /* 0x002ee20000300a00 */
[----:B--2---:R-:W-:Y:S03]  /*51a60*/  HMMA.16816.F32.BF16 R56, R8, R56, R32 ;  /* 0x000000380838723c */ /* 0x004fe60000041820 */
[----:B------:R-:W2:Y:S04]  /*51a70*/  LDL.LU.64 R34, [R1+0x5a80] ;  /* 0x005a800001227983 */ /* 0x000ea80000300a00 */
[----:B------:R-:W2:-:S15]  /*51a80*/  LDL.LU.64 R32, [R1+0x5a78] ;  /* 0x005a780001207983 */ /* 0x000e9e0000300a00 */
[----:B------:R-:W-:-:S01]  /*51a90*/  NOP ;  /* 0x0000000000007918 */ /* 0x000fc20000000000 */
[----:B------:R0:W-:Y:S04]  /*51aa0*/  STL.64 [R1+0x400], R56 ;  /* 0x0004003801007387 */ /* 0x0001e80000100a00 */
[----:B------:R-:W-:Y:S04]  /*51ab0*/  STL.64 [R1+0x408], R58 ;  /* 0x0004083a01007387 */ /* 0x000fe80000100a00 */
[----:B0-----:R-:W4:Y:S02]  /*51ac0*/  LDL.LU.64 R56, [R1+0x5a70] ;  /* 0x005a700001387983 */ /* 0x001f240000300a00 */
[----:B----4-:R-:W-:-:S15]  /*51ad0*/  HMMA.16816.F32.BF16 R52, R8, R56, R52 ;  /* 0x000000380834723c */ /* 0x010fde0000041834 */
[----:B------:R-:W-:-:S08]  /*51ae0*/  NOP ;  /* 0x0000000000007918 */ /* 0x000fd00000000000 */
[----:B------:R-:W-:Y:S04]  /*51af0*/  STL.64 [R1+0x3f0], R52 ;  /* 0x0003f03401007387 */ /* 0x000fe80000100a00 */
[----:B------:R0:W-:Y:S04]  /*51b00*/  STL.64 [R1+0x3f8], R54 ;  /* 0x0003f83601007387 */ /* 0x0001e80000100a00 */
[----:B0-----:R-:W4:Y:S04]  /*51b10*/  LDL.LU.64 R54, [R1+0x5a68] ;  /* 0x005a680001367983 */ /* 0x001f280000300a00 */
[----:B------:R-:W3:Y:S02]  /*51b20*/  LDL.LU.64 R52, [R1+0x5a60] ;  /* 0x005a600001347983 */ /* 0x000ee40000300a00 */
[----:B---3--:R-:W-:-:S15]  /*51b30*/  HMMA.16816.F32.BF16 R24, R8, R52, R24 ;  /* 0x000000340818723c */ /* 0x008fde0000041818 */
[----:B------:R-:W-:-:S08]  /*51b40*/  NOP ;  /* 0x0000000000007918 */ /* 0x000fd00000000000 */
[----:B------:R-:W-:Y:S04]  /*51b50*/  STL.64 [R1+0x3e0], R24 ;  /* 0x0003e01801007387 */ /* 0x000fe80000100a00 */
[----:B------:R0:W-:Y:S04]  /*51b60*/  STL.64 [R1+0x3e8], R26 ;  /* 0x0003e81a01007387 */ /* 0x0001e80000100a00 */
[----:B0-----:R-:W3:Y:S04]  /*51b70*/  LDL.LU.64 R26, [R1+0x5a58] ;  /* 0x005a5800011a7983 */ /* 0x001ee80000300a00 */
[----:B------:R-:W2:Y:S04]  /*51b80*/  LDL.LU.64 R24, [R1+0x5a50] ;  /* 0x005a500001187983 */ /* 0x000ea80000300a00 */
[----:B----4-:R-:W-:Y:S04]  /*51b90*/  STL.64 [R1+0x59f0], R54 ;  /* 0x0059f03601007387 */ /* 0x010fe80000100a00 */
[----:B------:R0:W-:Y:S04]  /*51ba0*/  STL.64 [R1+0x59e8], R52 ;  /* 0x0059e83401007387 */ /* 0x0001e80000100a00 */
[----:B0-----:R-:W4:Y:S04]  /*51bb0*/  LDL.LU.64 R52, [R1+0x500] ;  /* 0x0005000001347983 */ /* 0x001f280000300a00 */
[----:B------:R-:W4:Y:S01]  /*51bc0*/  LDL.LU.64 R54, [R1+0x508] ;  /* 0x0005080001367983 */ /* 0x000f220000300a00 */
[----:B--2---:R-:W-:-:S15]  /*51bd0*/  HMMA.16816.F32.BF16 R28, R8, R24, R28 ;  /* 0x00000018081c723c */ /* 0x004fde000004181c */
[----:B------:R-:W-:-:S08]  /*51be0*/  NOP ;  /* 0x0000000000007918 */ /* 0x000fd00000000000 */
[----:B------:R0:W-:Y:S04]  /*51bf0*/  STL.64 [R1+0x3d0], R28 ;  /* 0x0003d01c01007387 */ /* 0x0001e80000100a00 */
[----:B------:R-:W-:Y:S04]  /*51c00*/  STL.64 [R1+0x3d8], R30 ;  /* 0x0003d81e01007387 */ /* 0x000fe80000100a00 */
[----:B0-----:R-:W2:Y:S04]  /*51c10*/  LDL.LU.64 R28, [R1+0x5a48] ;  /* 0x005a4800011c7983 */ /* 0x001ea80000300a00 */
[----:B---3--:R-:W-:Y:S04]  /*51c20*/  STL.64 [R1+0x59e0], R26 ;  /* 0x0059e01a01007387 */ /* 0x008fe80000100a00 */
[----:B------:R0:W-:Y:S04]  /*51c30*/  STL.64 [R1+0x59d8], R24 ;  /* 0x0059d81801007387 */ /* 0x0001e80000100a00 */
[----:B0-----:R-:W3:Y:S04]  /*51c40*/  LDL.LU.64 R24, [R1+0x510] ;  /* 0x0005100001187983 */ /* 0x001ee80000300a00 */
[----:B------:R-:W3:Y:S01]  /*51c50*/  LDL.LU.64 R26, [R1+0x518] ;  /* 0x00051800011a7983 */ /* 0x000ee20000300a00 */
[C---:B------:R-:W-:Y:S06]  /*51c60*/  HMMA.16816.F32.BF16 R20, R8.reuse, R40, R20 ;  /* 0x000000280814723c */ /* 0x040fec0000041814 */
[C---:B--2---:R-:W-:Y:S06]  /*51c70*/  HMMA.16816.F32.BF16 R12, R8.reuse, R28, R12 ;  /* 0x0000001c080c723c */ /* 0x044fec000004180c */
[----:B---3--:R-:W-:-:S15]  /*51c80*/  HMMA.16816.F32.BF16 R24, R8, R32, R24 ;  /* 0x000000200818723c */ /* 0x008fde0000041818 */
[----:B------:R-:W-:-:S02]  /*51c90*/  NOP ;  /* 0x0000000000007918 */ /* 0x000fc40000000000 */
[----:B------:R-:W-:Y:S04]  /*51ca0*/  STL.64 [R1+0x3c0], R12 ;  /* 0x0003c00c01007387 */ /* 0x000fe80000100a00 */
[----:B------:R0:W-:Y:S04]  /*51cb0*/  STL.64 [R1+0x3c8], R14 ;  /* 0x0003c80e01007387 */ /* 0x0001e80000100a00 */
[----:B0-----:R-:W2:Y:S04]  /*51cc0*/  LDL.LU.64 R14, [R1+0x5a40] ;  /* 0x005a4000010e7983 */ /* 0x001ea80000300a00 */
[----:B------:R-:W2:Y:S04]  /*51cd0*/  LDL.LU.64 R12, [R1+0x5a38] ;  /* 0x005a3800010c7983 */ /* 0x000ea80000300a00 */
[----:B------:R-:W-:Y:S04]  /*51ce0*/  STL.64 [R1+0x5a08], R28 ;  /* 0x005a081c01007387 */ /* 0x000fe80000100a00 */
[----:B------:R-:W-:Y:S04]  /*51cf0*/  STL.64 [R1+0x5a00], R34 ;  /* 0x005a002201007387 */ /* 0x000fe80000100a00 */
[----:B------:R-:W-:Y:S04]  /*51d00*/  STL.64 [R1+0x59f8], R32 ;  /* 0x0059f82001007387 */ /* 0x000fe80000100a00 */
[----:B------:R-:W-:Y:S04]  /*51d10*/  STL.64 [R1+0x3b0], R24 ;  /* 0x0003b01801007387 */ /* 0x000fe80000100a00 */
[----:B------:R4:W-:Y:S02]  /*51d20*/  STL.64 [R1+0x3b8], R26 ;  /* 0x0003b81a01007387 */ /* 0x0009e40000100a00 */
[----:B----4-:R-:W-:Y:S02]  /*51d30*/  HMMA.16816.F32.BF16 R24, R8, R36, R52 ;  /* 0x000000240818723c */ /* 0x010fe40000041834 */
[----:B------:R-:W-:Y:S04]  /*51d40*/  STL.64 [R1+0x5a18], R38 ;  /* 0x005a182601007387 */ /* 0x000fe80000100a00 */
[----:B------:R-:W-:-:S15]  /*51d50*/  STL.64 [R1+0x5a10], R36 ;  /* 0x005a102401007387 */ /* 0x000fde0000100a00 */
[----:B------:R-:W-:-:S02]  /*51d60*/  NOP ;  /* 0x0000000000007918 */ /* 0x000fc40000000000 */
[----:B------:R0:W-:Y:S04]  /*51d70*/  STL.64 [R1+0x3a0], R24 ;  /* 0x0003a01801007387 */ /* 0x0001e80000100a00 */
[----:B------:R1:W-:Y:S04]  /*51d80*/  STL.64 [R1+0x3a8], R26 ;  /* 0x0003a81a01007387 */ /* 0x0003e80000100a00 */
[----:B0-----:R-:W2:Y:S04]  /*51d90*/  LDL.LU.64 R24, [R1+0xe10] ;  /* 0x000e100001187983 */ /* 0x001ea80000300a00 */
[----:B-1----:R-:W2:Y:S04]  /*51da0*/  LDL.LU.64 R26, [R1+0xe18] ;  /* 0x000e1800011a7983 */ /* 0x002ea80000300a00 */
[----:B------:R-:W3:Y:S04]  /*51db0*/  LDL.64 R52, [R1+0x80] ;  /* 0x0000800001347983 */ /* 0x000ee80000100a00 */
[----:B------:R-:W-:Y:S04]  /*51dc0*/  STL.64 [R1+0x5a28], R42 ;  /* 0x005a282a01007387 */ /* 0x000fe80000100a00 */
[----:B------:R0:W-:Y:S04]  /*51dd0*/  STL.64 [R1+0x5a20], R40 ;  /* 0x005a202801007387 */ /* 0x0001e80000100a00 */
[----:B------:R-:W4:Y:S04]  /*51de0*/  LDL.LU.64 R8, [R1+0xd90] ;  /* 0x000d900001087983 */ /* 0x000f280000300a00 */
[----:B------:R-:W4:Y:S04]  /*51df0*/  LDL.LU.64 R10, [R1+0xd98] ;  /* 0x000d9800010a7983 */ /* 0x000f280000300a00 */
[----:B0-----:R-:W3:Y:S04]  /*51e00*/  LDL.LU.64 R40, [R1+0xd20] ;  /* 0x000d200001287983 */ /* 0x001ee80000300a00 */
[----:B------:R-:W3:Y:S01]  /*51e10*/  LDL.LU.64 R42, [R1+0xd28] ;  /* 0x000d2800012a7983 */ /* 0x000ee20000300a00 */
[----:B------:R-:W0:Y:S01]  /*51e20*/  S2R R59, SR_TID.X ;  /* 0x00000000003b7919 */ /* 0x000e220000002100 */
[----:B------:R-:W-:-:S02]  /*51e30*/  IMAD.MOV.U32 R36, RZ, RZ, R7 ;  /* 0x000000ffff247224 */ /* 0x000fc400078e0007 */
[----:B------:R-:W-:Y:S01]  /*51e40*/  IMAD.MOV.U32 R37, RZ, RZ, R6 ;  /* 0x000000ffff257224 */ /* 0x000fe200078e0006 */
[----:B------:R-:W3:Y:S04]  /*51e50*/  LDL.LU.64 R28, [R1+0xca0] ;  /* 0x000ca000011c7983 */ /* 0x000ee80000300a00 */
[----:B------:R-:W3:Y:S04]  /*51e60*/  LDL.LU.64 R30, [R1+0xca8] ;  /* 0x000ca800011e7983 */ /* 0x000ee80000300a00 */
[----:B------:R-:W-:Y:S04]  /*51e70*/  STL.64 [R1+0x5a30], R36 ;  /* 0x005a302401007387 */ /* 0x000fe80000100a00 */
[----:B------:R-:W3:Y:S04]  /*51e80*/  LDL.64 R32, [R1+0x10] ;  /* 0x0000100001207983 */ /* 0x000ee80000100a00 */
[----:B------:R1:W-:Y:S04]  /*51e90*/  STL.64 [R1+0x54e8], R22 ;  /* 0x0054e81601007387 */ /* 0x0003e80000100a00 */
[----:B------:R1:W-:Y:S01]  /*51ea0*/  STL.64 [R1+0x54e0], R20 ;  /* 0x0054e01401007387 */ /* 0x0003e20000100a00 */
[----:B0-----:R-:W-:-:S03]  /*51eb0*/  LOP3.LUT R58, R59, 0x7, RZ, 0xc0, !PT ;  /* 0x000000073b3a7812 */ /* 0x001fc600078ec0ff */
[----:B-1----:R-:W3:Y:S01]  /*51ec0*/  LDL R22, [R1+0x98] ;  /* 0x0000980001167983 */ /* 0x002ee20000100800 */
[----:B------:R-:W-:-:S03]  /*51ed0*/  IMAD.MOV.U32 R20, RZ, RZ, R0 ;  /* 0x000000ffff147224 */ /* 0x000fc600078e0000 */
[----:B------:R-:W3:Y:S01]  /*51ee0*/  LDL R23, [R1+0x9c] ;  /* 0x00009c0001177983 */ /* 0x000ee20000100800 */
[----:B------:R-:W-:Y:S02]  /*51ef0*/  IMAD R58, R58, 0x110, RZ ;  /* 0x000001103a3a7824 */ /* 0x000fe400078e02ff */
[C---:B------:R-:W-:Y:S02]  /*51f00*/  IMAD.SHL.U32 R0, R59.reuse, 0x2, RZ ;  /* 0x000000023b007824 */ /* 0x040fe400078e00ff */
[----:B------:R-:W-:-:S03]  /*51f10*/  IMAD.SHL.U32 R59, R59, 0x80, RZ ;  /* 0x000000803b3b7824 */ /* 0x000fc600078e00ff */
[----:B------:R-:W-:-:S04]  /*51f20*/  LOP3.LUT R0, R58, 0x10, R0, 0x78, !PT ;  /* 0x000000103a007812 */ /* 0x000fc800078e7800 */
[----:B------:R-:W-:-:S04]  /*51f30*/  LOP3.LUT R0, R0, 0x800, R59, 0xf8, !PT ;  /* 0x0000080000007812 */ /* 0x000fc800078ef83b */
[----:B------:R-:W-:Y:S01]  /*51f40*/  LOP3.LUT R0, R0, 0x60, RZ, 0x3c, !PT ;  /* 0x0000006000007812 */ /* 0x000fe200078e3cff */
[C---:B--2---:R-:W-:Y:S01]  /*51f50*/  HMMA.16816.F32.BF16 R36, R12.reuse, R48, R24 ;  /* 0x000000300c24723c */ /* 0x044fe20000041818 */
[----:B------:R-:W2:Y:S05]  /*51f60*/  LDL.LU.64 R24, [R1+0xbe0] ;  /* 0x000be00001187983 */ /* 0x000eaa0000300a00 */
[----:B----4-:R-:W-:-:S15]  /*51f70*/  HMMA.16816.F32.BF16 R8, R12, R44, R8 ;  /* 0x0000002c0c08723c */ /* 0x010fde0000041808 */
[----:B------:R-:W-:-:S02]  /*51f80*/  NOP ;  /* 0x0000000000007918 */ /* 0x000fc40000000000 */
[----:B------:R-:W-:Y:S04]  /*51f90*/  STL.64 [R1+0x240], R36 ;  /* 0x0002402401007387 */ /* 0x000fe80000100a00 */
[----:B------:R-:W-:Y:S04]  /*51fa0*/  STL.64 [R1+0x248], R38 ;  /* 0x0002482601007387 */ /* 0x000fe80000100a00 */
[----:B------:R-:W2:Y:S04]  /*51fb0*/  LDL.LU.64 R26, [R1+0xbe8] ;  /* 0x000be800011a7983 */ /* 0x000ea80000300a00 */
[----:B------:R-:W-:Y:S04]  /*51fc0*/  STL.64 [R1+0x230], R8 ;  /* 0x0002300801007387 */ /* 0x000fe80000100a00 */
[----:B------:R-:W-:Y:S04]  /*51fd0*/  STL.64 [R1+0x238], R10 ;  /* 0x0002380a01007387 */ /* 0x000fe80000100a00 */
[----:B------:R-:W0:Y:S01]  /*51fe0*/  LDSM.16.MT88.4 R8, [R0+UR4] ;  /* 0x000000040008783b */ /* 0x000e220008004200 */
[----:B---3--:R-:W-:Y:S03]  /*51ff0*/  HMMA.16816.F32.BF16 R40, R12, R16, R40 ;  /* 0x000000100c28723c */ /* 0x008fe60000041828 */
[----:B0-----:R-:W-:Y:S04]  /*52000*/  STL.64 [R1+0x5918], R10 ;  /* 0x0059180a01007387 */ /* 0x001fe80000100a00 */
[----:B------:R0:W-:Y:S04]  /*52010*/  STL.64 [R1+0x5910], R8 ;  /* 0x0059100801007387 */ /* 0x0001e80000100a00 */
[----:B------:R-:W3:-:S12]  /*52020*/  LDL.LU.64 R36, [R1+0xb60] ;  /* 0x000b600001247983 */ /* 0x000ed80000300a00 */
[----:B------:R1:W-:Y:S04]  /*52030*/  STL.64 [R1+0x5a0], R40 ;  /* 0x0005a02801007387 */ /* 0x0003e80000100a00 */
[----:B------:R4:W-:Y:S04]  /*52040*/  STL.64 [R1+0x5a8], R42 ;  /* 0x0005a82a01007387 */ /* 0x0009e80000100a00 */
[----:B------:R-:W3:Y:S01]  /*52050*/  LDL.LU.64 R38, [R1+0xb68] ;  /* 0x000b680001267983 */ /* 0x000ee20000300a00 */
[----:B------:R-:W-:-:S07]  /*52060*/  IMAD.MOV.U32 R21, RZ, RZ, R2 ;  /* 0x000000ffff157224 */ /* 0x000fce00078e0002 */
[----:B0-----:R-:W-:Y:S01]  /*52070*/  HMMA.16816.F32.BF16 R8, R12, R20, R28 ;  /* 0x000000140c08723c */ /* 0x001fe2000004181c */
[----:B------:R-:W-:Y:S02]  /*52080*/  IMAD.MOV.U32 R58, RZ, RZ, R52 ;  /* 0x000000ffff3a7224 */ /* 0x000fe400078e0034 */
[----:B------:R-:W-:-:S15]  /*52090*/  IMAD.MOV.U32 R2, RZ, RZ, R53 ;  /* 0x000000ffff027224 */ /* 0x000fde00078e0035 */
[----:B------:R-:W-:-:S05]  /*520a0*/  NOP ;  /* 0x0000000000007918 */ /* 0x000fca0000000000 */
[----:B------:R0:W-:Y:S04]  /*520b0*/  STL.64 [R1+0x590], R8 ;  /* 0x0005900801007387 */ /* 0x0001e80000100a00 */
[----:B------:R0:W-:Y:S04]  /*520c0*/  STL.64 [R1+0x598], R10 ;  /* 0x0005980a01007387 */ /* 0x0001e80000100a00 */
[----:B-1----:R-:W3:Y:S04]  /*520d0*/  LDL.LU.64 R40, [R1+0xae0] ;  /* 0x000ae00001287983 */ /* 0x002ee80000300a00 */
[----:B----4-:R-:W4:Y:S04]  /*520e0*/  LDL.LU.64 R42, [R1+0xae8] ;  /* 0x000ae800012a7983 */ /* 0x010f280000300a00 */
[----:B0-----:R-:W4:Y:S04]  /*520f0*/  LDL.LU.64 R8, [R1+0xa70] ;  /* 0x000a700001087983 */ /* 0x001f280000300a00 */
[----:B------:R-:W4:Y:S04]  /*52100*/  LDL.LU.64 R10, [R1+0xa78] ;  /* 0x000a7800010a7983 */ /* 0x000f280000300a00 */
[----:B------:R-:W4:Y:S04]  /*52110*/  LDL.LU.64 R28, [R1+0x9f0] ;  /* 0x0009f000011c7983 */ /* 0x000f280000300a00 */
[----:B------:R-:W4:Y:S04]  /*52120*/  LDL.LU.64 R30, [R1+0x9f8] ;  /* 0x0009f800011e7983 */ /* 0x000f280000300a00 */
[----:B------:R-:W-:Y:S04]  /*52130*/  STL.64 [R1+0x59c0], R22 ;  /* 0x0059c01601007387 */ /* 0x000fe80000100a00 */
[----:B------:R0:W-:Y:S04]  /*52140*/  STL.64 [R1+0x59b8], R20 ;  /* 0x0059b81401007387 */ /* 0x0001e80000100a00 */
[----:B0-----:R-:W4:Y:S01]  /*52150*/  LDL.64 R20, [R1+0x50] ;  /* 0x0000500001147983 */ /* 0x001f220000100a00 */
[----:B--2---:R-:W-:-:S15]  /*52160*/  HMMA.16816.F32.BF16 R24, R12, R52, R24 ;  /* 0x000000340c18723c */ /* 0x004fde0000041818 */
[----:B------:R-:W-:-:S08]  /*52170*/  NOP ;  /* 0x0000000000007918 */ /* 0x000fd00000000000 */
[----:B------:R0:W-:Y:S04]  /*52180*/  STL.64 [R1+0x580], R24 ;  /* 0x0005801801007387 */ /* 0x0001e80000100a00 */
[----:B------:R1:W-:Y:S04]  /*52190*/  STL.64 [R1+0x588], R26 ;  /* 0x0005881a01007387 */ /* 0x0003e80000100a00 */
[----:B------:R-:W2:Y:S04]  /*521a0*/  LDL.LU.64 R52, [R1+0x980] ;  /* 0x0009800001347983 */ /* 0x000ea80000300a00 */
[----:B------:R-:W2:Y:S04]  /*521b0*/  LDL.LU.64 R54, [R1+0x988] ;  /* 0x0009880001367983 */ /* 0x000ea80000300a00 */
[----:B0-----:R-:W2:Y:S04]  /*521c0*/  LDL.LU.64 R24, [R1+0x920] ;  /* 0x0009200001187983 */ /* 0x001ea80000300a00 */
[----:B-1----:R-:W2:Y:S01]  /*521d0*/  LDL.LU.64 R26, [R1+0x928] ;  /* 0x00092800011a7983 */ /* 0x002ea20000300a00 */
[----:B---3--:R-:W-:Y:S03]  /*521e0*/  HMMA.16816.F32.BF16 R4, R12, R4, R36 ;  /* 0x000000040c04723c */ /* 0x008fe60000041824 */
[----:B------:R-:W3:-:S15]  /*521f0*/  LDL.LU.64 R36, [R1+0x5a30] ;  /* 0x005a300001247983 */ /* 0x000ede0000300a00 */
[----:B------:R-:W-:-:S05]  /*52200*/  NOP ;  /* 0x0000000000007918 */ /* 0x000fca0000000000 */
[----:B------:R0:W-:Y:S04]  /*52210*/  STL.64 [R1+0x570], R4 ;  /* 0x0005700401007387 */ /* 0x0001e80000100a00 */
[----:B------:R1:W-:Y:S04]  /*52220*/  STL.64 [R1+0x578], R6 ;  /* 0x0005780601007387 */ /* 0x0003e80000100a00 */
[----:B0-----:R-:W3:Y:S04]  /*52230*/  LDL.LU.64 R4, [R1+0x8d0] ;  /* 0x0008d00001047983 */ /* 0x001ee80000300a00 */
[----:B-1----:R-:W3:Y:S01]  /*52240*/  LDL.LU.64 R6, [R1+0x8d8] ;  /* 0x0008d80001067983 */ /* 0x002ee20000300a00 */
[C---:B----4-:R-:W-:Y:S06]  /*52250*/  HMMA.16816.F32.BF16 R28, R12.reuse, R32, R28 ;  /* 0x000000200c1c723c */ /* 0x050fec000004181c */
[C---:B------:R-:W-:Y:S06]  /*52260*/  HMMA.16816.F32.BF16 R8, R12.reuse, R20, R8 ;  /* 0x000000140c08723c */ /* 0x040fec0000041808 */
[C---:B--2---:R-:W-:Y:S06]  /*52270*/  HMMA.16816.F32.BF16 R52, R12.reuse, R56, R52 ;  /* 0x000000380c34723c */ /* 0x044fec0000041834 */
[----:B---3--:R-:W-:Y:S01]  /*52280*/  HMMA.16816.F32.BF16 R36, R12, R36, R40 ;  /* 0x000000240c24723c */ /* 0x008fe20000041828 */
[----:B------:R-:W2:Y:S04]  /*52290*/  LDL.LU.64 R42, [R1+0x5a28] ;  /* 0x005a2800012a7983 */ /* 0x000ea80000300a00 */
[----:B------:R-:W3:-:S15]  /*522a0*/  LDL.LU.64 R40, [R1+0x5a20] ;  /* 0x005a200001287983 */ /* 0x000ede0000300a00 */
[----:B------:R-:W-:-:S03]  /*522b0*/  NOP ;  /* 0x0000000000007918 */ /* 0x000fc60000000000 */
[----:B------:R-:W-:Y:S04]  /*522c0*/  STL.64 [R1+0x560], R36 ;  /* 0x0005602401007387 */ /* 0x000fe80000100a00 */
[----:B------:R0:W-:Y:S04]  /*522d0*/  STL.64 [R1+0x568], R38 ;  /* 0x0005682601007387 */ /* 0x0001e80000100a00 */
[----:B0-----:R-:W4:Y:S04]  /*522e0*/  LDL.LU.64 R38, [R1+0x5a18] ;  /* 0x005a180001267983 */ /* 0x001f280000300a00 */
[----:B------:R-:W2:Y:S04]  /*522f0*/  LDL.LU.64 R36, [R1+0x5a10] ;  /* 0x005a100001247983 */ /* 0x000ea80000300a00 */
[----:B------:R0:W-:Y:S04]  /*52300*/  STL.64 [R1+0x550], R8 ;  /* 0x0005500801007387 */ /* 0x0001e80000100a00 */
[----:B------:R-:W-:Y:S01]  /*52310*/  STL.64 [R1+0x558], R10 ;  /* 0x0005580a01007387 */ /* 0x000fe20000100a00 */
[----:B0-----:R-:W-:-:S02]  /*52320*/  IMAD.MOV.U32 R9, RZ, RZ, R20 ;  /* 0x000000ffff097224 */ /* 0x001fc400078e0014 */
[----:B------:R-:W-:Y:S02]  /*52330*/  IMAD.MOV.U32 R8, RZ, RZ, R21 ;  /* 0x000000ffff087224 */ /* 0x000fe400078e0015 */
[----:B------:R-:W3:Y:S04]  /*52340*/  LDL.LU.64 R20, [R1+0x770] ;  /* 0x0007700001147983 */ /* 0x000ee80000300a00 */
[----:B------:R-:W3:Y:S04]  /*52350*/  LDL.LU.64 R22, [R1+0x778] ;  /* 0x0007780001167983 */ /* 0x000ee80000300a00 */
[----:B------:R0:W-:Y:S04]  /*52360*/  STL.64 [R1+0x540], R28 ;  /* 0x0005401c01007387 */ /* 0x0001e80000100a00 */
[----:B------:R1:W-:Y:S04]  /*52370*/  STL.64 [R1+0x548], R30 ;  /* 0x0005481e01007387 */ /* 0x0003e80000100a00 */
[----:B0-----:R-:W4:Y:S01]  /*52380*/  LDL.LU.64 R28, [R1+0x5a08] ;  /* 0x005a0800011c7983 */ /* 0x001f220000300a00 */
[----:B-1----:R-:W-:-:S03]  /*52390*/  IMAD.MOV.U32 R30, RZ, RZ, R32 ;  /* 0x000000ffff1e7224 */ /* 0x002fc600078e0020 */
[----:B------:R-:W2:Y:S01]  /*523a0*/  LDL.LU.64 R34, [R1+0x5a00] ;  /* 0x005a000001227983 */ /* 0x000ea20000300a00 */
[----:B------:R-:W-:-:S03]  /*523b0*/  IMAD.MOV.U32 R31, RZ, RZ, R33 ;  /* 0x000000ffff1f7224 */ /* 0x000fc600078e0021 */
[----:B------:R-:W3:Y:S04]  /*523c0*/  LDL.LU.64 R32, [R1+0x59f8] ;  /* 0x0059f80001207983 */ /* 0x000ee80000300a00 */
[----:B------:R-:W-:Y:S04]  /*523d0*/  STL.64 [R1+0x530], R52 ;  /* 0x0005303401007387 */ /* 0x000fe80000100a00 */
[----:B------:R0:W-:Y:S04]  /*523e0*/  STL.64 [R1+0x538], R54 ;  /* 0x0005383601007387 */ /* 0x0001e80000100a00 */
[----:B0-----:R-:W4:Y:S04]  /*523f0*/  LDL.LU.64 R54, [R1+0x59f0] ;  /* 0x0059f00001367983 */ /* 0x001f280000300a00 */
[----:B------:R-:W2:Y:S04]  /*52400*/  LDL.LU.64 R52, [R1+0x59e8] ;  /* 0x0059e80001347983 */ /* 0x000ea80000300a00 */
[----:B------:R-:W-:Y:S01]  /*52410*/  STL.64 [R1+0x5940], R56 ;  /* 0x0059403801007387 */ /* 0x000fe20000100a00 */
[----:B--2---:R-:W-:-:S15]  /*52420*/  HMMA.16816.F32.BF16 R24, R12, R52, R24 ;  /* 0x000000340c18723c */ /* 0x004fde0000041818 */
[----:B------:R-:W-:-:S08]  /*52430*/  NOP ;  /* 0x0000000000007918 */ /* 0x000fd00000000000 */
[----:B------:R-:W-:Y:S04]  /*52440*/  STL.64 [R1+0x520], R24 ;  /* 0x0005201801007387 */ /* 0x000fe80000100a00 */
[----:B------:R0:W-:Y:S04]  /*52450*/  STL.64 [R1+0x528], R26 ;  /* 0x0005281a01007387 */ /* 0x0001e80000100a00 */
[----:B0-----:R-:W2:Y:S04]  /*52460*/  LDL.LU.64 R26, [R1+0x59e0] ;  /* 0x0059e000011a7983 */ /* 0x001ea80000300a00 */
[----:B------:R-:W2:Y:S04]  /*52470*/  LDL.LU.64 R24, [R1+0x59d8] ;  /* 0x0059d80001187983 */ /* 0x000ea80000300a00 */
[----:B----4-:R-:W-:Y:S04]  /*52480*/  STL.64 [R1+0x5950], R54 ;  /* 0x0059503601007387 */ /* 0x010fe80000100a00 */
[----:B------:R0:W-:Y:S04]  /*52490*/  STL.64 [R1+0x5948], R52 ;  /* 0x0059483401007387 */ /* 0x0001e80000100a00 */
[----:B0-----:R-:W4:Y:S04]  /*524a0*/  LDL.LU.64 R52, [R1+0x8b0] ;  /* 0x0008b00001347983 */ /* 0x001f280000300a00 */
[----:B------:R-:W4:Y:S01]  /*524b0*/  LDL.LU.64 R54, [R1+0x8b8] ;  /* 0x0008b80001367983 */ /* 0x000f220000300a00 */
[C---:B---3--:R-:W-:Y:S06]  /*524c0*/  HMMA.16816.F32.BF16 R20, R12.reuse, R32, R20 ;  /* 0x000000200c14723c */ /* 0x048fec0000041814 */
[----:B--2---:R-:W-:-:S15]  /*524d0*/  HMMA.16816.F32.BF16 R4, R12, R24, R4 ;  /* 0x000000180c04723c */ /* 0x004fde0000041804 */
[----:B------:R-:W-:-:S08]  /*524e0*/  NOP ;  /* 0x0000000000007918 */ /* 0x000fd00000000000 */
[----:B------:R-:W-:Y:S04]  /*524f0*/  STL.64 [R1+0x510], R4 ;  /* 0x0005100401007387 */ /* 0x000fe80000100a00 */
[----:B------:R0:W-:Y:S04]  /*52500*/  STL.64 [R1+0x518], R6 ;  /* 0x0005180601007387 */ /* 0x0001e80000100a00 */
[----:B0-----:R-:W2:Y:S04]  /*52510*/  LDL.LU.64 R6, [R1+0x59d0] ;  /* 0x0059d00001067983 */ /* 0x001ea80000300a00 */
[----:B------:R-:W2:Y:S04]  /*52520*/  LDL.LU.64 R4, [R1+0x59c8] ;  /* 0x0059c80001047983 */ /* 0x000ea80000300a00 */
[----:B------:R-:W-:Y:S04]  /*52530*/  STL.64 [R1+0x5960], R26 ;  /* 0x0059601a01007387 */ /* 0x000fe80000100a00 */
[----:B------:R4:W-:Y:S02]  /*52540*/  STL.64 [R1+0x5958], R24 ;  /* 0x0059581801007387 */ /* 0x0009e40000100a00 */
[----:B----4-:R-:W-:Y:S02]  /*52550*/  HMMA.16816.F32.BF16 R24, R12, R28, R52 ;  /* 0x0000001c0c18723c */ /* 0x010fe40000041834 */
[----:B------:R-:W-:Y:S04]  /*52560*/  STL.64 [R1+0x5978], R30 ;  /* 0x0059781e01007387 */ /* 0x000fe80000100a00 */
[----:B------:R0:W-:Y:S01]  /*52570*/  STL.64 [R1+0x5970], R28 ;  /* 0x0059701c01007387 */ /* 0x0001e20000100a00 */
[----:B------:R-:W-:-:S02]  /*52580*/  IMAD.MOV.U32 R52, RZ, RZ, R9 ;  /* 0x000000ffff347224 */ /* 0x000fc400078e0009 */
[----:B------:R-:W-:-:S14]  /*52590*/  IMAD.MOV.U32 R53, RZ, RZ, R8 ;  /* 0x000000ffff357224 */ /* 0x000fdc00078e0008 */
[----:B------:R1:W-:Y:S04]  /*525a0*/  STL.64 [R1+0x500], R24 ;  /* 0x0005001801007387 */ /* 0x0003e80000100a00 */
[----:B------:R3:W-:Y:S04]  /*525b0*/  STL.64 [R1+0x508], R26 ;  /* 0x0005081a01007387 */ /* 0x0007e80000100a00 */
[----:B0-----:R-:W4:Y:S04]  /*525c0*/  LDL.LU.64 R28, [R1+0x760] ;  /* 0x00076000011c7983 */ /* 0x001f280000300a00 */
[----:B------:R-:W4:Y:S04]  /*525d0*/  LDL.LU.64 R30, [R1+0x768] ;  /* 0x00076800011e7983 */ /* 0x000f280000300a00 */
[----:B------:R0:W-:Y:S04]  /*525e0*/  STL.64 [R1+0x770], R20 ;  /* 0x0007701401007387 */ /* 0x0001e80000100a00 */
[----:B------:R0:W-:Y:S04]  /*525f0*/  STL.64 [R1+0x778], R22 ;  /* 0x0007781601007387 */ /* 0x0001e80000100a00 */
[----:B-1----:R-:W2:Y:S04]  /*52600*/  LDL.LU.64 R24, [R1+0x790] ;  /* 0x0007900001187983 */ /* 0x002ea80000300a00 */
[----:B---3--:R-:W2:Y:S04]  /*52610*/  LDL.LU.64 R26, [R1+0x798] ;  /* 0x00079800011a7983 */ /* 0x008ea80000300a00 */
[----:B0-----:R-:W3:Y:S04]  /*52620*/  LDL.LU.64 R20, [R1+0xdd0] ;  /* 0x000dd00001147983 */ /* 0x001ee80000300a00 */
[----:B------:R-:W3:Y:S04]  /*52630*/  LDL.LU.64 R22, [R1+0xdd8] ;  /* 0x000dd80001167983 */ /* 0x000ee80000300a00 */
[----:B------:R-:W3:Y:S04]  /*52640*/  LDL.LU.64 R8, [R1+0xd50] ;  /* 0x000d500001087983 */ /* 0x000ee80000300a00 */
[----:B------:R-:W3:Y:S04]  /*52650*/  LDL.LU.64 R10, [R1+0xd58] ;  /* 0x000d5800010a7983 */ /* 0x000ee80000300a00 */
[----:B------:R0:W-:Y:S04]  /*52660*/  STL.64 [R1+0x5980], R52 ;  /* 0x0059803401007387 */ /* 0x0001e80000100a00 */
[----:B0-----:R-:W3:Y:S01]  /*52670*/  LDL.64 R52, [R1+0x70] ;  /* 0x0000700001347983 */ /* 0x001ee20000100a00 */
[C---:B----4-:R-:W-:Y:S06]  /*52680*/  HMMA.16816.F32.BF16 R28, R12.reuse, R36, R28 ;  /* 0x000000240c1c723c */ /* 0x050fec000004181c */
[----:B--2---:R-:W-:Y:S01]  /*52690*/  HMMA.16816.F32.BF16 R12, R12, R40, R24 ;  /* 0x000000280c0c723c */ /* 0x004fe20000041818 */
[----:B---3--:R0:W-:Y:S02]  /*526a0*/  STL.64 [R1+0x5998], R52 ;  /* 0x0059983401007387 */ /* 0x0081e40000100a00 */
[----:B0-----:R-:W-:-:S02]  /*526b0*/  IMAD.MOV.U32 R52, RZ, RZ, R58 ;  /* 0x000000ffff347224 */ /* 0x001fc400078e003a */
[----:B------:R-:W-:-:S05]  /*526c0*/  IMAD.MOV.U32 R53, RZ, RZ, R2 ;  /* 0x000000ffff357224 */ /* 0x000fca00078e0002 */
[----:B------:R-:W-:Y:S04]  /*526d0*/  STL.64 [R1+0x59b0], R52 ;  /* 0x0059b03401007387 */ /* 0x000fe80000100a00 */
        /* <DEDUP_REMOVED lines=9> */
[----:B------:R0:W-:Y:S02]  /*52770*/  STL.64 [R1+0x4f8], R14 ;  /* 0x0004f80e01007387 */ /* 0x0001e40000100a00 */
[----:B0-----:R-:W-:Y:S02]  /*52780*/  HMMA.16816.F32.BF16 R12, R4, R48, R20 ;  /* 0x00000030040c723c */ /* 0x001fe40000041814 */
[----:B------:R-:W-:Y:S04]  /*52790*/  STL.64 [R1+0x59a8], R50 ;  /* 0x0059a83201007387 */ /* 0x000fe80000100a00 */
[----:B------:R0:W-:-:S15]  /*527a0*/  STL.64 [R1+0x59a0], R48 ;  /* 0x0059a03001007387 */ /* 0x0001de0000100a00 */
[----:B------:R-:W-:-:S02]  /*527b0*/  NOP ;  /* 0x0000000000007918 */ /* 0x000fc40000000000 */
[----:B------:R-:W-:Y:S04]  /*527c0*/  STL.64 [R1+0x390], R12 ;  /* 0x0003900c01007387 */ /* 0x000fe80000100a00 */
[----:B------:R-:W-:Y:S04]  /*527d0*/  STL.64 [R1+0x398], R14 ;  /* 0x0003980e01007387 */ /* 0x000fe80000100a00 */
[----:B------:R-:W2:Y:S04]  /*527e0*/  LDL.LU.64 R20, [R1+0xcf0] ;  /* 0x000cf00001147983 */ /* 0x000ea80000300a00 */
[----:B------:R-:W2:Y:S01]  /*527f0*/  LDL.LU.64 R22, [R1+0xcf8] ;  /* 0x000cf80001167983 */ /* 0x000ea20000300a00 */
[----:B------:R-:W-:Y:S03]  /*52800*/  HMMA.16816.F32.BF16 R8, R4, R44, R8 ;  /* 0x0000002c0408723c */ /* 0x000fe60000041808 */
[----:B------:R-:W1:-:S15]  /*52810*/  LDSM.16.MT88.4 R12, [R0+UR4+0x80] ;  /* 0x00008004000c783b */ /* 0x000e5e0008004200 */
[----:B------:R-:W-:-:S05]  /*52820*/  NOP ;  /* 0x0000000000007918 */ /* 0x000fca0000000000 */
[----:B------:R3:W-:Y:S04]  /*52830*/  STL.64 [R1+0x380], R8 ;  /* 0x0003800801007387 */ /* 0x0007e80000100a00 */
[----:B------:R4:W-:Y:S04]  /*52840*/  STL.64 [R1+0x388], R10 ;  /* 0x0003880a01007387 */ /* 0x0009e80000100a00 */
[----:B------:R-:W2:Y:S04]  /*52850*/  LDL.LU.64 R52, [R1+0xc60] ;  /* 0x000c600001347983 */ /* 0x000ea80000300a00 */
[----:B------:R-:W2:Y:S04]  /*52860*/  LDL.LU.64 R54, [R1+0xc68] ;  /* 0x000c680001367983 */ /* 0x000ea80000300a00 */
[----:B0-----:R-:W2:Y:S04]  /*52870*/  LDL.LU.64 R48, [R1+0xba0] ;  /* 0x000ba00001307983 */ /* 0x001ea80000300a00 */
[----:B------:R-:W2:Y:S04]  /*52880*/  LDL.LU.64 R50, [R1+0xba8] ;  /* 0x000ba80001327983 */ /* 0x000ea80000300a00 */
        /* <DEDUP_REMOVED lines=12> */
[----:B---3--:R-:W3:Y:S04]  /*52950*/  LDL.LU.64 R8, [R1+0x890] ;  /* 0x0008900001087983 */ /* 0x008ee80000300a00 */
[----:B----4-:R-:W3:Y:S04]  /*52960*/  LDL.LU.64 R10, [R1+0x898] ;  /* 0x00089800010a7983 */ /* 0x010ee80000300a00 */
[----:B-1----:R-:W-:Y:S04]  /*52970*/  STL.64 [R1+0x5898], R14 ;  /* 0x0058980e01007387 */ /* 0x002fe80000100a00 */
[----:B------:R0:W-:Y:S04]  /*52980*/  STL.64 [R1+0x5890], R12 ;  /* 0x0058900c01007387 */ /* 0x0001e80000100a00 */
[----:B0-----:R-:W4:Y:S01]  /*52990*/  LDL.LU.64 R12, [R1+0x60] ;  /* 0x00006000010c7983 */ /* 0x001f220000300a00 */
[----:B--2---:R-:W-:-:S15]  /*529a0*/  HMMA.16816.F32.BF16 R20, R4, R16, R20 ;  /* 0x000000100414723c */ /* 0x004fde0000041814 */
[----:B------:R-:W-:-:S08]  /*529b0*/  NOP ;  /* 0x0000000000007918 */ /* 0x000fd00000000000 */
[----:B------:R-:W-:Y:S04]  /*529c0*/  STL.64 [R1+0x370], R20 ;  /* 0x0003701401007387 */ /* 0x000fe80000100a00 */
[----:B------:R0:W-:Y:S04]  /*529d0*/  STL.64 [R1+0x378], R22 ;  /* 0x0003781601007387 */ /* 0x0001e80000100a00 */
[----:B0-----:R-:W2:Y:S04]  /*529e0*/  LDL.LU.64 R22, [R1+0x59c0] ;  /* 0x0059c00001167983 */ /* 0x001ea80000300a00 */
[----:B------:R-:W3:Y:S02]  /*529f0*/  LDL.LU.64 R20, [R1+0x59b8] ;  /* 0x0059b80001147983 */ /* 0x000ee40000300a00 */
[----:B---3--:R-:W-:-:S15]  /*52a00*/  HMMA.16816.F32.BF16 R52, R4, R20, R52 ;  /* 0x000000140434723c */ /* 0x008fde0000041834 */
[----:B------:R-:W-:-:S08]  /*52a10*/  NOP ;  /* 0x0000000000007918 */ /* 0x000fd00000000000 */
[----:B------:R0:W-:Y:S04]  /*52a20*/  STL.64 [R1+0x360], R52 ;  /* 0x0003603401007387 */ /* 0x0001e80000100a00 */
[----:B------:R1:W-:Y:S04]  /*52a30*/  STL.64 [R1+0x368], R54 ;  /* 0x0003683601007387 */ /* 0x0003e80000100a00 */
[----:B0-----:R-:W1:Y:S02]  /*52a40*/  LDL.LU.64 R52, [R1+0x59b0] ;  /* 0x0059b00001347983 */ /* 0x001e640000300a00 */
[----:B-1----:R-:W-:Y:S02]  /*52a50*/  HMMA.16816.F32.BF16 R52, R4, R52, R48 ;  /* 0x000000340434723c */ /* 0x002fe40000041830 */
[----:B------:R-:W3:Y:S04]  /*52a60*/  LDL.LU.64 R50, [R1+0x59a8] ;  /* 0x0059a80001327983 */ /* 0x000ee80000300a00 */
[----:B------:R-:W2:-:S15]  /*52a70*/  LDL.LU.64 R48, [R1+0x59a0] ;  /* 0x0059a00001307983 */ /* 0x000e9e0000300a00 */
[----:B------:R-:W-:-:S02]  /*52a80*/  NOP ;  /* 0x0000000000007918 */ /* 0x000fc40000000000 */
[----:B------:R0:W-:Y:S04]  /*52a90*/  STL.64 [R1+0x350], R52 ;  /* 0x0003503401007387 */ /* 0x0001e80000100a00 */
[----:B------:R-:W-:Y:S04]  /*52aa0*/  STL.64 [R1+0x358], R54 ;  /* 0x0003583601007387 */ /* 0x000fe80000100a00 */
[----:B0-----:R-:W3:Y:S01]  /*52ab0*/  LDL.LU.64 R52, [R1+0x5998] ;  /* 0x0059980001347983 */ /* 0x001ee20000300a00 */
[C---:B----4-:R-:W-:Y:S06]  /*52ac0*/  HMMA.16816.F32.BF16 R28, R4.reuse, R12, R28 ;  /* 0x0000000c041c723c */ /* 0x050fec000004181c */
[----:B---3--:R-:W-:Y:S06]  /*52ad0*/  HMMA.16816.F32.BF16 R40, R4, R52, R40 ;  /* 0x000000340428723c */ /* 0x008fec0000041828 */
[----:B------:R-:W-:-:S02]  /*52ae0*/  IMAD.MOV.U32 R2, RZ, RZ, R52 ;  /* 0x000000ffff027224 */ /* 0x000fc400078e0034 */
[----:B------:R-:W-:-:S15]  /*52af0*/  IMAD.MOV.U32 R0, RZ, RZ, R53 ;  /* 0x000000ffff007224 */ /* 0x000fde00078e0035 */
[----:B------:R-:W-:Y:S04]  /*52b00*/  STL.64 [R1+0x340], R40 ;  /* 0x0003402801007387 */ /* 0x000fe80000100a00 */
[----:B------:R0:W-:Y:S04]  /*52b10*/  STL.64 [R1+0x348], R42 ;  /* 0x0003482a01007387 */ /* 0x0001e80000100a00 */
[----:B0-----:R-:W3:Y:S04]  /*52b20*/  LDL.LU.64 R42, [R1+0x5990] ;  /* 0x00599000012a7983 */ /* 0x001ee80000300a00 */
[----:B------:R-:W4:Y:S04]  /*52b30*/  LDL.LU.64 R40, [R1+0x5988] ;  /* 0x0059880001287983 */ /* 0x000f280000300a00 */
[----:B------:R-:W2:Y:S04]  /*52b40*/  LDL.LU.64 R52, [R1+0x5980] ;  /* 0x0059800001347983 */ /* 0x000ea80000300a00 */
[----:B------:R-:W-:Y:S04]  /*52b50*/  STL.64 [R1+0x330], R28 ;  /* 0x0003301c01007387 */ /* 0x000fe80000100a00 */
[----:B------:R0:W-:Y:S04]  /*52b60*/  STL.64 [R1+0x338], R30 ;  /* 0x0003381e01007387 */ /* 0x0001e80000100a00 */
[----:B0-----:R-:W3:Y:S04]  /*52b70*/  LDL.LU.64 R30, [R1+0x5978] ;  /* 0x00597800011e7983 */ /* 0x001ee80000300a00 */
[----:B------:R-:W4:Y:S04]  /*52b80*/  LDL.LU.64 R28, [R1+0x5970] ;  /* 0x00597000011c7983 */ /* 0x000f280000300a00 */
[----:B------:R3:W-:Y:S01]  /*52b90*/  STL.64 [R1+0x5900], R12 ;  /* 0x0059000c01007387 */ /* 0x0007e20000100a00 */
[----:B--2---:R-:W-:Y:S01]  /*52ba0*/  HMMA.16816.F32.BF16 R52, R4, R52, R24 ;  /* 0x000000340434723c */ /* 0x004fe20000041818 */
[----:B---3--:R-:W-:-:S02]  /*52bb0*/  IMAD.MOV.U32 R12, RZ, RZ, R30 ;  /* 0x000000ffff0c7224 */ /* 0x008fc400078e001e */
[----:B------:R-:W2:Y:S01]  /*52bc0*/  LDL.LU R30, [R1+0x596c] ;  /* 0x00596c00011e7983 */ /* 0x000ea20000300800 */
[----:B------:R-:W-:-:S03]  /*52bd0*/  IMAD.MOV.U32 R13, RZ, RZ, R31 ;  /* 0x000000ffff0d7224 */ /* 0x000fc600078e001f */
[----:B------:R-:W2:Y:S04]  /*52be0*/  LDL.LU R31, [R1+0x5968] ;  /* 0x00596800011f7983 */ /* 0x000ea80000300800 */
[----:B------:R-:W3:Y:S04]  /*52bf0*/  LDL.LU.64 R26, [R1+0x5960] ;  /* 0x00596000011a7983 */ /* 0x000ee80000300a00 */
[----:B------:R-:W4:Y:S01]  /*52c00*/  LDL.LU.64 R24, [R1+0x5958] ;  /* 0x0059580001187983 */ /* 0x000f220000300a00 */
[C---:B------:R-:W-:Y:S07]  /*52c10*/  HMMA.16816.F32.BF16 R12, R4.reuse, R12, R56 ;  /* 0x0000000c040c723c */ /* 0x040fee0000041838 */
[----:B------:R-:W-:Y:S04]  /*52c20*/  STL.64 [R1+0x320], R52 ;  /* 0x0003203401007387 */ /* 0x000fe80000100a00 */
[----:B------:R0:W-:Y:S04]  /*52c30*/  STL.64 [R1+0x328], R54 ;  /* 0x0003283601007387 */ /* 0x0001e80000100a00 */
[----:B0-----:R-:W2:Y:S04]  /*52c40*/  LDL.LU.64 R54, [R1+0x5950] ;  /* 0x0059500001367983 */ /* 0x001ea80000300a00 */
[----:B------:R-:W3:Y:S04]  /*52c50*/  LDL.LU.64 R52, [R1+0x5948] ;  /* 0x0059480001347983 */ /* 0x000ee80000300a00 */
[----:B------:R-:W2:Y:S04]  /*52c60*/  LDL.LU.64 R56, [R1+0x5940] ;  /* 0x0059400001387983 */ /* 0x000ea80000300a00 */
[----:B------:R-:W-:Y:S04]  /*52c70*/  STL.64 [R1+0x310], R12 ;  /* 0x0003100c01007387 */ /* 0x000fe80000100a00 */
[----:B------:R3:W-:Y:S01]  /*52c80*/  STL.64 [R1+0x318], R14 ;  /* 0x0003180e01007387 */ /* 0x0007e20000100a00 */
[C---:B----4-:R-:W-:Y:S06]  /*52c90*/  HMMA.16816.F32.BF16 R8, R4.reuse, R24, R8 ;  /* 0x000000180408723c */ /* 0x050fec0000041808 */
[C---:B---3--:R-:W-:Y:S06]  /*52ca0*/  HMMA.16816.F32.BF16 R12, R4.reuse, R52, R32 ;  /* 0x00000034040c723c */ /* 0x048fec0000041820 */
[----:B--2---:R-:W-:Y:S01]  /*52cb0*/  HMMA.16816.F32.BF16 R36, R4, R56, R36 ;  /* 0x000000380424723c */ /* 0x004fe20000041824 */
[----:B------:R-:W-:-:S15]  /*52cc0*/  STL.64 [R1+0x58b8], R54 ;  /* 0x0058b83601007387 */ /* 0x000fde0000100a00 */
[----:B------:R-:W-:-:S07]  /*52cd0*/  NOP ;  /* 0x0000000000007918 */ /* 0x000fce0000000000 */
[----:B------:R0:W-:Y:S04]  /*52ce0*/  STL.64 [R1+0x300], R36 ;  /* 0x0003002401007387 */ /* 0x0001e80000100a00 */
[----:B------:R1:W-:Y:S04]  /*52cf0*/  STL.64 [R1+0x308], R38 ;  /* 0x0003082601007387 */ /* 0x0003e80000100a00 */
[----:B------:R-:W-:Y:S04]  /*52d00*/  STL.64 [R1+0x58b0], R52 ;  /* 0x0058b03401007387 */ /* 0x000fe80000100a00 */
[----:B------:R-:W-:Y:S04]  /*52d10*/  STL.64 [R1+0x2f0], R12 ;  /* 0x0002f00c01007387 */ /* 0x000fe80000100a00 */
[----:B------:R-:W-:Y:S04]  /*52d20*/  STL.64 [R1+0x2f8], R14 ;  /* 0x0002f80e01007387 */ /* 0x000fe80000100a00 */
[----:B------:R-:W2:Y:S04]  /*52d30*/  LDL.LU.64 R32, [R1+0x860] ;  /* 0x0008600001207983 */ /* 0x000ea80000300a00 */
[----:B------:R-:W2:Y:S04]  /*52d40*/  LDL.LU.64 R34, [R1+0x868] ;  /* 0x0008680001227983 */ /* 0x000ea80000300a00 */
[----:B------:R3:W-:Y:S04]  /*52d50*/  STL.64 [R1+0x2e0], R8 ;  /* 0x0002e00801007387 */ /* 0x0007e80000100a00 */
[----:B------:R4:W-:Y:S04]  /*52d60*/  STL.64 [R1+0x2e8], R10 ;  /* 0x0002e80a01007387 */ /* 0x0009e80000100a00 */
[----:B0-----:R-:W2:Y:S04]  /*52d70*/  LDL.LU.64 R36, [R1+0x7d0] ;  /* 0x0007d00001247983 */ /* 0x001ea80000300a00 */
[----:B-1----:R-:W2:Y:S04]  /*52d80*/  LDL.LU.64 R38, [R1+0x7d8] ;  /* 0x0007d80001267983 */ /* 0x002ea80000300a00 */
[----:B---3--:R-:W3:Y:S04]  /*52d90*/  LDL.LU.64 R8, [R1+0x750] ;  /* 0x0007500001087983 */ /* 0x008ee80000300a00 */
[----:B----4-:R-:W3:Y:S04]  /*52da0*/  LDL.LU.64 R10, [R1+0x758] ;  /* 0x00075800010a7983 */ /* 0x010ee80000300a00 */
[----:B------:R-:W4:Y:S04]  /*52db0*/  LDL.LU.64 R56, [R1+0xcd0] ;  /* 0x000cd00001387983 */ /* 0x000f280000300a00 */
[----:B------:R-:W4:Y:S04]  /*52dc0*/  LDL.LU.64 R58, [R1+0xcd8] ;  /* 0x000cd800013a7983 */ /* 0x000f280000300a00 */
[----:B------:R-:W2:Y:S04]  /*52dd0*/  LDL.LU.64 R52, [R1] ;  /* 0x0000000001347983 */ /* 0x000ea80000300a00 */
[----:B--2---:R0:W-:Y:S04]  /*52de0*/  STL.64 [R1+0x58d0], R52 ;  /* 0x0058d03401007387 */ /* 0x0041e80000100a00 */
[----:B0-----:R-:W2:Y:S01]  /*52df0*/  LDL.LU.64 R52, [R1+0x10] ;  /* 0x0000100001347983 */ /* 0x001ea20000300a00 */
[C---:B------:R-:W-:Y:S03]  /*52e00*/  HMMA.16816.F32.BF16 R32, R4.reuse, R28, R32 ;  /* 0x0000001c0420723c */ /* 0x040fe60000041820 */
[----:B--2---:R0:W-:Y:S04]  /*52e10*/  STL.64 [R1+0x58e8], R52 ;  /* 0x0058e83401007387 */ /* 0x0041e80000100a00 */
[----:B0-----:R-:W2:Y:S04]  /*52e20*/  LDL.LU.64 R52, [R1+0x50] ;  /* 0x0000500001347983 */ /* 0x001ea80000300a00 */
[----:B--2---:R0:W-:Y:S04]  /*52e30*/  STL.64 [R1+0x5908], R52 ;  /* 0x0059083401007387 */ /* 0x0041e80000100a00 */
[----:B0-----:R-:W2:Y:S04]  /*52e40*/  LDL.LU.64 R52, [R1+0xd70] ;  /* 0x000d700001347983 */ /* 0x001ea80000300a00 */
[----:B------:R-:W2:Y:S04]  /*52e50*/  LDL.LU.64 R54, [R1+0xd78] ;  /* 0x000d780001367983 */ /* 0x000ea80000300a00 */
[----:B------:R-:W-:Y:S04]  /*52e60*/  STL.64 [R1+0x58a8], R26 ;  /* 0x0058a81a01007387 */ /* 0x000fe80000100a00 */
[----:B------:R0:W-:Y:S04]  /*52e70*/  STL.64 [R1+0x58a0], R24 ;  /* 0x0058a01801007387 */ /* 0x0001e80000100a00 */
[----:B0-----:R-:W4:Y:S04]  /*52e80*/  LDL.LU.64 R24, [R1+0x80] ;  /* 0x0000800001187983 */ /* 0x001f280000300a00 */
[----:B------:R-:W-:Y:S04]  /*52e90*/  STL.64 [R1+0x2d0], R32 ;  /* 0x0002d02001007387 */ /* 0x000fe80000100a00 */
[----:B------:R0:W-:Y:S04]  /*52ea0*/  STL.64 [R1+0x2d8], R34 ;  /* 0x0002d82201007387 */ /* 0x0001e80000100a00 */
[----:B0-----:R-:W3:Y:S04]  /*52eb0*/  LDL.LU.64 R34, [R1+0x5938] ;  /* 0x0059380001227983 */ /* 0x001ee80000300a00 */
[----:B------:R-:W2:Y:S04]  /*52ec0*/  LDL.LU.64 R32, [R1+0x5930] ;  /* 0x0059300001207983 */ /* 0x000ea80000300a00 */
[----:B------:R-:W-:Y:S04]  /*52ed0*/  STL.64 [R1+0x58c8], R30 ;  /* 0x0058c81e01007387 */ /* 0x000fe80000100a00 */
[----:B------:R0:W-:Y:S04]  /*52ee0*/  STL.64 [R1+0x58c0], R28 ;  /* 0x0058c01c01007387 */ /* 0x0001e80000100a00 */
[----:B0-----:R-:W4:Y:S04]  /*52ef0*/  LDL.LU.64 R28, [R1+0x7a0] ;  /* 0x0007a000011c7983 */ /* 0x001f280000300a00 */
[----:B------:R-:W4:Y:S01]  /*52f00*/  LDL.LU.64 R30, [R1+0x7a8] ;  /* 0x0007a800011e7983 */ /* 0x000f220000300a00 */
[----:B--2---:R-:W-:-:S15]  /*52f10*/  HMMA.16816.F32.BF16 R36, R4, R32, R36 ;  /* 0x000000200424723c */ /* 0x004fde0000041824 */
[----:B------:R-:W-:-:S08]  /*52f20*/  NOP ;  /* 0x0000000000007918 */ /* 0x000fd00000000000 */
[----:B------:R-:W-:Y:S04]  /*52f30*/  STL.64 [R1+0x2c0], R36 ;  /* 0x0002c02401007387 */ /* 0x000fe80000100a00 */
[----:B------:R0:W-:Y:S04]  /*52f40*/  STL.64 [R1+0x2c8], R38 ;  /* 0x0002c82601007387 */ /* 0x0001e80000100a00 */
[----:B0-----:R-:W2:Y:S04]  /*52f50*/  LDL.LU.64 R38, [R1+0x5928] ;  /* 0x0059280001267983 */ /* 0x001ea80000300a00 */
[----:B------:R-:W4:Y:S04]  /*52f60*/  LDL.LU.64 R36, [R1+0x5920] ;  /* 0x0059200001247983 */ /* 0x000f280000300a00 */
[----:B---3--:R-:W-:Y:S04]  /*52f70*/  STL.64 [R1+0x58e0], R34 ;  /* 0x0058e02201007387 */ /* 0x008fe80000100a00 */
[----:B------:R0:W-:Y:S04]  /*52f80*/  STL.64 [R1+0x58d8], R32 ;  /* 0x0058d82001007387 */ /* 0x0001e80000100a00 */
[----:B0-----:R-:W3:Y:S04]  /*52f90*/  LDL.LU.64 R32, [R1+0xc80] ;  /* 0x000c800001207983 */ /* 0x001ee80000300a00 */
[----:B------:R-:W3:Y:S01]  /*52fa0*/  LDL.LU.64 R34, [R1+0xc88] ;  /* 0x000c880001227983 */ /* 0x000ee20000300a00 */
[C---:B----4-:R-:W-:Y:S06]  /*52fb0*/  HMMA.16816.F32.BF16 R28, R4.reuse, R36, R28 ;  /* 0x00000024041c723c */ /* 0x050fec000004181c */
[----:B------:R-:W-:-:S15]  /*52fc0*/  HMMA.16816.F32.BF16 R4, R4, R40, R8 ;  /* 0x000000280404723c */ /* 0x000fde0000041808 */
[----:B------:R-:W-:-:S02]  /*52fd0*/  NOP ;  /* 0x0000000000007918 */ /* 0x000fc40000000000 */
[----:B------:R0:W-:Y:S04]  /*52fe0*/  STL.64 [R1+0x2b0], R28 ;  /* 0x0002b01c01007387 */ /* 0x0001e80000100a00 */
[----:B------:R1:W-:Y:S04]  /*52ff0*/  STL.64 [R1+0x2b8], R30 ;  /* 0x0002b81e01007387 */ /* 0x0003e80000100a00 */
[----:B0-----:R-:W4:Y:S04]  /*53000*/  LDL.LU.64 R28, [R1+0xbc0] ;  /* 0x000bc000011c7983 */ /* 0x001f280000300a00 */
[----:B-1----:R-:W4:Y:S04]  /*53010*/  LDL.LU.64 R30, [R1+0xbc8] ;  /* 0x000bc800011e7983 */ /* 0x002f280000300a00 */
[----:B--2---:R-:W-:Y:S04]  /*53020*/  STL.64 [R1+0x58f8], R38 ;  /* 0x0058f82601007387 */ /* 0x004fe80000100a00 */
[----:B------:R0:W-:Y:S04]  /*53030*/  STL.64 [R1+0x58f0], R36 ;  /* 0x0058f02401007387 */ /* 0x0001e80000100a00 */
[----:B0-----:R-:W2:Y:S04]  /*53040*/  LDL.LU.64 R36, [R1+0xdf0] ;  /* 0x000df00001247983 */ /* 0x001ea80000300a00 */
[----:B------:R-:W2:Y:S04]  /*53050*/  LDL.LU.64 R38, [R1+0xdf8] ;  /* 0x000df80001267983 */ /* 0x000ea80000300a00 */
[----:B------:R-:W2:Y:S04]  /*53060*/  LDL.LU.64 R10, [R1+0x5918] ;  /* 0x00591800010a7983 */ /* 0x000ea80000300a00 */
[----:B------:R-:W2:Y:S04]  /*53070*/  LDL.LU.64 R8, [R1+0x5910] ;  /* 0x0059100001087983 */ /* 0x000ea80000300a00 */
[----:B------:R-:W-:Y:S04]  /*53080*/  STL.64 [R1+0x40], R4 ;  /* 0x0000400401007387 */ /* 0x000fe80000100a00 */
[----:B------:R2:W-:Y:S02]  /*53090*/  STL.64 [R1+0x48], R6 ;  /* 0x0000480601007387 */ /* 0x0005e40000100a00 */
[C---:B--2---:R-:W-:Y:S06]  /*530a0*/  HMMA.16816.F32.BF16 R4, R8.reuse, R48, R36 ;  /* 0x000000300804723c */ /* 0x044fec0000041824 */
[----:B------:R-:W-:-:S15]  /*530b0*/  HMMA.16816.F32.BF16 R36, R8, R44, R52 ;  /* 0x0000002c0824723c */ /* 0x000fde0000041834 */
[----:B------:R-:W-:-:S02]  /*530c0*/  NOP ;  /* 0x0000000000007918 */ /* 0x000fc40000000000 */
[----:B------:R-:W-:Y:S04]  /*530d0*/  STL.64 [R1+0x220], R4 ;  /* 0x0002200401007387 */ /* 0x000fe80000100a00 */
[----:B------:R0:W-:Y:S04]  /*530e0*/  STL.64 [R1+0x228], R6 ;  /* 0x0002280601007387 */ /* 0x0001e80000100a00 */
[----:B------:R-:W2:Y:S04]  /*530f0*/  LDL.LU.64 R52, [R1+0xb40] ;  /* 0x000b400001347983 */ /* 0x000ea80000300a00 */
[----:B------:R1:W-:Y:S04]  /*53100*/  STL.64 [R1+0x210], R36 ;  /* 0x0002102401007387 */ /* 0x0003e80000100a00 */
[----:B------:R4:W-:Y:S04]  /*53110*/  STL.64 [R1+0x218], R38 ;  /* 0x0002182601007387 */ /* 0x0009e80000100a00 */
[----:B------:R-:W2:Y:S01]  /*53120*/  LDL.LU.64 R54, [R1+0xb48] ;  /* 0x000b480001367983 */ /* 0x000ea20000300a00 */
[----:B0-----:R-:W-:-:S15]  /*53130*/  HMMA.16816.F32.BF16 R4, R8, R16, R56 ;  /* 0x000000100804723c */ /* 0x001fde0000041838 */
[----:B------:R-:W-:-:S08]  /*53140*/  NOP ;  /* 0x0000000000007918 */ /* 0x000fd00000000000 */
[----:B------:R-:W-:Y:S04]  /*53150*/  STL.64 [R1+0x200], R4 ;  /* 0x0002000401007387 */ /* 0x000fe80000100a00 */
[----:B------:R-:W-:Y:S04]  /*53160*/  STL.64 [R1+0x208], R6 ;  /* 0x0002080601007387 */ /* 0x000fe80000100a00 */
[----:B------:R-:W0:Y:S01]  /*53170*/  LDSM.16.MT88.4 R4, [R61+UR4+0x1000] ;  /* 0x001000043d04783b */ /* 0x000e220008004200 */
[----:B---3--:R-:W-:Y:S01]  /*53180*/  HMMA.16816.F32.BF16 R56, R8, R20, R32 ;  /* 0x000000140838723c */ /* 0x008fe20000041820 */
[----:B------:R-:W-:-:S02]  /*53190*/  IMAD.MOV.U32 R12, RZ, RZ, R2 ;  /* 0x000000ffff0c7224 */ /* 0x000fc400078e0002 */
[----:B------:R-:W-:Y:S01]  /*531a0*/  IMAD.MOV.U32 R13, RZ, RZ, R0 ;  /* 0x000000ffff0d7224 */ /* 0x000fe200078e0000 */
[----:B-1----:R-:W3:Y:S02]  /*531b0*/  LDL.LU.64 R36, [R1+0xa40] ;  /* 0x000a400001247983 */ /* 0x002ee40000300a00 */
[----:B----4-:R-:W-:Y:S02]  /*531c0*/  HMMA.16816.F32.BF16 R28, R8, R24, R28 ;  /* 0x00000018081c723c */ /* 0x010fe4000004181c */
[----:B------:R-:W3:Y:S04]  /*531d0*/  LDL.LU.64 R38, [R1+0xa48] ;  /* 0x000a480001267983 */ /* 0x000ee80000300a00 */
[----:B0-----:R-:W-:Y:S04]  /*531e0*/  STL.64 [R1+0x57c8], R6 ;  /* 0x0057c80601007387 */ /* 0x001fe80000100a00 */
[----:B------:R0:W-:Y:S04]  /*531f0*/  STL.64 [R1+0x57c0], R4 ;  /* 0x0057c00401007387 */ /* 0x0001e80000100a00 */
[----:B0-----:R-:W4:Y:S04]  /*53200*/  LDL.LU.64 R4, [R1+0xac0] ;  /* 0x000ac00001047983 */ /* 0x001f280000300a00 */
[----:B------:R-:W4:Y:S04]  /*53210*/  LDL.LU.64 R6, [R1+0xac8] ;  /* 0x000ac80001067983 */ /* 0x000f280000300a00 */
[----:B------:R-:W4:Y:S04]  /*53220*/  LDL.LU.64 R32, [R1+0x9d0] ;  /* 0x0009d00001207983 */ /* 0x000f280000300a00 */
[----:B------:R-:W4:Y:S04]  /*53230*/  LDL.LU.64 R34, [R1+0x9d8] ;  /* 0x0009d80001227983 */ /* 0x000f280000300a00 */
[----:B------:R0:W-:Y:S04]  /*53240*/  STL.64 [R1+0x1f0], R56 ;  /* 0x0001f03801007387 */ /* 0x0001e80000100a00 */
[----:B------:R-:W-:Y:S04]  /*53250*/  STL.64 [R1+0x1f8], R58 ;  /* 0x0001f83a01007387 */ /* 0x000fe80000100a00 */
[----:B------:R1:W-:Y:S04]  /*53260*/  STL.64 [R1+0x1e0], R28 ;  /* 0x0001e01c01007387 */ /* 0x0003e80000100a00 */
[----:B------:R1:W-:Y:S01]  /*53270*/  STL.64 [R1+0x1e8], R30 ;  /* 0x0001e81e01007387 */ /* 0x0003e20000100a00 */
[----:B0-----:R-:W-:-:S02]  /*53280*/  IMAD.MOV.U32 R57, RZ, RZ, R24 ;  /* 0x000000ffff397224 */ /* 0x001fc400078e0018 */
[----:B------:R-:W-:Y:S01]  /*53290*/  IMAD.MOV.U32 R56, RZ, RZ, R25 ;  /* 0x000000ffff387224 */ /* 0x000fe200078e0019 */
[----:B-1----:R-:W4:Y:S04]  /*532a0*/  LDL.LU.64 R28, [R1+0x970] ;  /* 0x00097000011c7983 */ /* 0x002f280000300a00 */
[----:B------:R-:W4:Y:S04]  /*532b0*/  LDL.LU.64 R30, [R1+0x978] ;  /* 0x00097800011e7983 */ /* 0x000f280000300a00 */
[----:B------:R-:W4:Y:S04]  /*532c0*/  LDL.LU.64 R24, [R1+0x910] ;  /* 0x0009100001187983 */ /* 0x000f280000300a00 */
[----:B------:R-:W4:Y:S01]  /*532d0*/  LDL.LU.64 R26, [R1+0x918] ;  /* 0x00091800011a7983 */ /* 0x000f220000300a00 */
[----:B--2---:R-:W-:Y:S03]  /*532e0*/  HMMA.16816.F32.BF16 R12, R8, R12, R52 ;  /* 0x0000000c080c723c */ /* 0x004fe60000041834 */
[----:B------:R-:W3:-:S15]  /*532f0*/  LDL.LU.64 R52, [R1+0x5908] ;  /* 0x0059080001347983 */ /* 0x000ede0000300a00 */
[----:B------:R-:W-:-:S05]  /*53300*/  NOP ;  /* 0x0000000000007918 */ /* 0x000fca0000000000 */
[----:B------:R0:W-:Y:S04]  /*53310*/  STL.64 [R1+0x1d0], R12 ;  /* 0x0001d00c01007387 */ /* 0x0001e80000100a00 */
[----:B------:R-:W-:Y:S04]  /*53320*/  STL.64 [R1+0x1d8], R14 ;  /* 0x0001d80e01007387 */ /* 0x000fe80000100a00 */
[----:B0-----:R-:W4:Y:S01]  /*53330*/  LDL.LU.64 R12, [R1+0x5900] ;  /* 0x00590000010c7983 */ /* 0x001f220000300a00 */
[C---:B---3--:R-:W-:Y:S06]  /*53340*/  HMMA.16816.F32.BF16 R36, R8.reuse, R52, R36 ;  /* 0x000000340824723c */ /* 0x048fec0000041824 */
[----:B----4-:R-:W-:-:S15]  /*53350*/  HMMA.16816.F32.BF16 R4, R8, R12, R4 ;  /* 0x0000000c0804723c */ /* 0x010fde0000041804 */
[----:B------:R-:W-:-:S08]  /*53360*/  NOP ;  /* 0x0000000000007918 */ /* 0x000fd00000000000 */
[----:B------:R0:W-:Y:S04]  /*53370*/  STL.64 [R1+0x1c0], R4 ;  /* 0x0001c00401007387 */ /* 0x0001e80000100a00 */
[----:B------:R1:W-:Y:S01]  /*53380*/  STL.64 [R1+0x1c8], R6 ;  /* 0x0001c80601007387 */ /* 0x0003e20000100a00 */
[----:B0-----:R-:W-:Y:S02]  /*53390*/  IMAD.MOV.U32 R5, RZ, RZ, R12 ;  /* 0x000000ffff057224 */ /* 0x001fe400078e000c */
[----:B------:R-:W-:Y:S02]  /*533a0*/  IMAD.MOV.U32 R4, RZ, RZ, R13 ;  /* 0x000000ffff047224 */ /* 0x000fe400078e000d */
[----:B------:R-:W2:Y:S04]  /*533b0*/  LDL.LU.64 R12, [R1+0x8a0] ;  /* 0x0008a000010c7983 */ /* 0x000ea80000300a00 */
[----:B------:R-:W2:Y:S01]  /*533c0*/  LDL.LU.64 R14, [R1+0x8a8] ;  /* 0x0008a800010e7983 */ /* 0x000ea20000300a00 */
[----:B-1----:R-:W-:-:S03]  /*533d0*/  IMAD.MOV.U32 R7, RZ, RZ, R52 ;  /* 0x000000ffff077224 */ /* 0x002fc600078e0034 */
[----:B------:R-:W-:Y:S01]  /*533e0*/  STL.64 [R1+0x1b0], R36 ;  /* 0x0001b02401007387 */ /* 0x000fe20000100a00 */
[----:B------:R-:W-:-:S03]  /*533f0*/  IMAD.MOV.U32 R6, RZ, RZ, R53 ;  /* 0x000000ffff067224 */ /* 0x000fc600078e0035 */
[----:B------:R0:W-:Y:S04]  /*53400*/  STL.64 [R1+0x1b8], R38 ;  /* 0x0001b82601007387 */ /* 0x0001e80000100a00 */
[----:B0-----:R-:W3:Y:S04]  /*53410*/  LDL.LU.64 R38, [R1+0x58f8] ;  /* 0x0058f80001267983 */ /* 0x001ee80000300a00 */
[----:B------:R-:W4:Y:S04]  /*53420*/  LDL.LU.64 R36, [R1+0x58f0] ;  /* 0x0058f00001247983 */ /* 0x000f280000300a00 */
[----:B------:R-:W2:Y:S02]  /*53430*/  LDL.LU.64 R52, [R1+0x58e8] ;  /* 0x0058e80001347983 */ /* 0x000ea40000300a00 */
[----:B--2---:R-:W-:Y:S06]  /*53440*/  HMMA.16816.F32.BF16 R32, R8, R52, R32 ;  /* 0x000000340820723c */ /* 0x004fec0000041820 */
[----:B------:R-:W-:-:S02]  /*53450*/  IMAD.MOV.U32 R59, RZ, RZ, R52 ;  /* 0x000000ffff3b7224 */ /* 0x000fc400078e0034 */
[----:B------:R-:W-:-:S15]  /*53460*/  IMAD.MOV.U32 R58, RZ, RZ, R53 ;  /* 0x000000ffff3a7224 */ /* 0x000fde00078e0035 */
[----:B------:R-:W-:Y:S04]  /*53470*/  STL.64 [R1+0x1a0], R32 ;  /* 0x0001a02001007387 */ /* 0x000fe80000100a00 */
[----:B------:R0:W-:Y:S04]  /*53480*/  STL.64 [R1+0x1a8], R34 ;  /* 0x0001a82201007387 */ /* 0x0001e80000100a00 */
[----:B0-----:R-:W2:Y:S04]  /*53490*/  LDL.LU.64 R34, [R1+0x58e0] ;  /* 0x0058e00001227983 */ /* 0x001ea80000300a00 */
[----:B------:R-:W3:Y:S04]  /*534a0*/  LDL.LU.64 R32, [R1+0x58d8] ;  /* 0x0058d80001207983 */ /* 0x000ee80000300a00 */
[----:B------:R-:W4:Y:S02]  /*534b0*/  LDL.LU.64 R52, [R1+0x58d0] ;  /* 0x0058d00001347983 */ /* 0x000f240000300a00 */
[----:B----4-:R-:W-:Y:S06]  /*534c0*/  HMMA.16816.F32.BF16 R28, R8, R52, R28 ;  /* 0x00000034081c723c */ /* 0x010fec000004181c */
[----:B------:R-:W-:-:S02]  /*534d0*/  IMAD.MOV.U32 R0, RZ, RZ, R52 ;  /* 0x000000ffff007224 */ /* 0x000fc400078e0034 */
[----:B------:R-:W-:-:S15]  /*534e0*/  IMAD.MOV.U32 R2, RZ, RZ, R53 ;  /* 0x000000ffff027224 */ /* 0x000fde00078e0035 */
[----:B------:R-:W-:Y:S04]  /*534f0*/  STL.64 [R1+0x190], R28 ;  /* 0x0001901c01007387 */ /* 0x000fe80000100a00 */
[----:B------:R0:W-:Y:S04]  /*53500*/  STL.64 [R1+0x198], R30 ;  /* 0x0001981e01007387 */ /* 0x0001e80000100a00 */
[----:B0-----:R-:W4:Y:S04]  /*53510*/  LDL.LU.64 R30, [R1+0x58c8] ;  /* 0x0058c800011e7983 */ /* 0x001f280000300a00 */
[----:B------:R-:W2:Y:S04]  /*53520*/  LDL.LU.64 R28, [R1+0x58c0] ;  /* 0x0058c000011c7983 */ /* 0x000ea80000300a00 */
[----:B------:R-:W3:Y:S04]  /*53530*/  LDL.LU.64 R54, [R1+0x58b8] ;  /* 0x0058b80001367983 */ /* 0x000ee80000300a00 */
[----:B------:R-:W4:Y:S02]  /*53540*/  LDL.LU.64 R52, [R1+0x58b0] ;  /* 0x0058b00001347983 */ /* 0x000f240000300a00 */
[----:B----4-:R-:W-:-:S15]  /*53550*/  HMMA.16816.F32.BF16 R24, R8, R52, R24 ;  /* 0x000000340818723c */ /* 0x010fde0000041818 */
[----:B------:R-:W-:-:S08]  /*53560*/  NOP ;  /* 0x0000000000007918 */ /* 0x000fd00000000000 */
[----:B------:R-:W-:Y:S04]  /*53570*/  STL.64 [R1+0x180], R24 ;  /* 0x0001801801007387 */ /* 0x000fe80000100a00 */
[----:B------:R0:W-:Y:S04]  /*53580*/  STL.64 [R1+0x188], R26 ;  /* 0x0001881a01007387 */ /* 0x0001e80000100a00 */
[----:B0-----:R-:W4:Y:S04]  /*53590*/  LDL.LU.64 R26, [R1+0x58a8] ;  /* 0x0058a800011a7983 */ /* 0x001f280000300a00 */
[----:B------:R-:W2:Y:S04]  /*535a0*/  LDL.LU.64 R24, [R1+0x58a0] ;  /* 0x0058a00001187983 */ /* 0x000ea80000300a00 */
[----:B---3--:R-:W-:Y:S04]  /*535b0*/  STL.64 [R1+0x5808], R54 ;  /* 0x0058083601007387 */ /* 0x008fe80000100a00 */
[----:B------:R0:W-:Y:S04]  /*535c0*/  STL.64 [R1+0x5800], R52 ;  /* 0x0058003401007387 */ /* 0x0001e80000100a00 */
[----:B0-----:R-:W3:Y:S04]  /*535d0*/  LDL.LU.64 R52, [R1+0x7e0] ;  /* 0x0007e00001347983 */ /* 0x001ee80000300a00 */
[----:B------:R-:W3:Y:S01]  /*535e0*/  LDL.LU.64 R54, [R1+0x7e8] ;  /* 0x0007e80001367983 */ /* 0x000ee20000300a00 */
        /* <DEDUP_REMOVED lines=9> */
[----:B------:R-:W4:Y:S04]  /*53680*/  LDL.LU.64 R26, [R1+0x878] ;  /* 0x00087800011a7983 */ /* 0x000f280000300a00 */
[----:B------:R-:W-:Y:S04]  /*53690*/  STL.64 [R1+0x5818], R30 ;  /* 0x0058181e01007387 */ /* 0x000fe80000100a00 */
[----:B------:R-:W-:Y:S01]  /*536a0*/  STL.64 [R1+0x5810], R28 ;  /* 0x0058101c01007387 */ /* 0x000fe20000100a00 */
[----:B----4-:R-:W-:-:S15]  /*536b0*/  HMMA.16816.F32.BF16 R24, R8, R28, R24 ;  /* 0x0000001c0818723c */ /* 0x010fde0000041818 */
[----:B------:R-:W-:-:S08]  /*536c0*/  NOP ;  /* 0x0000000000007918 */ /* 0x000fd00000000000 */
[----:B------:R-:W-:Y:S04]  /*536d0*/  STL.64 [R1+0x160], R24 ;  /* 0x0001601801007387 */ /* 0x000fe80000100a00 */
[----:B------:R3:W-:Y:S02]  /*536e0*/  STL.64 [R1+0x168], R26 ;  /* 0x0001681a01007387 */ /* 0x0007e40000100a00 */
[----:B---3--:R-:W-:Y:S01]  /*536f0*/  HMMA.16816.F32.BF16 R24, R8, R32, R52 ;  /* 0x000000200818723c */ /* 0x008fe20000041834 */
[----:B------:R-:W-:Y:S02]  /*53700*/  IMAD.MOV.U32 R28, RZ, RZ, R59 ;  /* 0x000000ffff1c7224 */ /* 0x000fe400078e003b */
[----:B------:R-:W-:-:S05]  /*53710*/  IMAD.MOV.U32 R29, RZ, RZ, R58 ;  /* 0x000000ffff1d7224 */ /* 0x000fca00078e003a */
[----:B------:R0:W-:Y:S02]  /*53720*/  STL.64 [R1+0x5830], R28 ;  /* 0x0058301c01007387 */ /* 0x0001e40000100a00 */
[----:B0-----:R-:W-:Y:S02]  /*53730*/  IMAD.MOV.U32 R28, RZ, RZ, R7 ;  /* 0x000000ffff1c7224 */ /* 0x001fe400078e0007 */
[----:B------:R-:W-:-:S11]  /*53740*/  IMAD.MOV.U32 R29, RZ, RZ, R6 ;  /* 0x000000ffff1d7224 */ /* 0x000fd600078e0006 */
[----:B------:R0:W-:Y:S04]  /*53750*/  STL.64 [R1+0x150], R24 ;  /* 0x0001501801007387 */ /* 0x0001e80000100a00 */
[----:B------:R1:W-:Y:S04]  /*53760*/  STL.64 [R1+0x158], R26 ;  /* 0x0001581a01007387 */ /* 0x0003e80000100a00 */
[----:B------:R-:W2:Y:S04]  /*53770*/  LDL.LU.64 R52, [R1+0xdb0] ;  /* 0x000db00001347983 */ /* 0x000ea80000300a00 */
[----:B------:R-:W2:Y:S04]  /*53780*/  LDL.LU.64 R54, [R1+0xdb8] ;  /* 0x000db80001367983 */ /* 0x000ea80000300a00 */
[----:B0-----:R-:W3:Y:S04]  /*53790*/  LDL.LU.64 R24, [R1+0xce0] ;  /* 0x000ce00001187983 */ /* 0x001ee80000300a00 */
[----:B-1----:R-:W3:Y:S04]  /*537a0*/  LDL.LU.64 R26, [R1+0xce8] ;  /* 0x000ce800011a7983 */ /* 0x002ee80000300a00 */
[----:B------:R0:W-:Y:S04]  /*537b0*/  STL.64 [R1+0x5848], R28 ;  /* 0x0058481c01007387 */ /* 0x0001e80000100a00 */
[----:B0-----:R-:W4:Y:S04]  /*537c0*/  LDL.LU.64 R28, [R1+0x7b0] ;  /* 0x0007b000011c7983 */ /* 0x001f280000300a00 */
[----:B------:R-:W4:Y:S04]  /*537d0*/  LDL.LU.64 R30, [R1+0x7b8] ;  /* 0x0007b800011e7983 */ /* 0x000f280000300a00 */
[----:B------:R-:W-:Y:S04]  /*537e0*/  STL.64 [R1+0x5828], R34 ;  /* 0x0058282201007387 */ /* 0x000fe80000100a00 */
[----:B------:R0:W-:Y:S04]  /*537f0*/  STL.64 [R1+0x5820], R32 ;  /* 0x0058202001007387 */ /* 0x0001e80000100a00 */
[----:B0-----:R-:W2:Y:S04]  /*53800*/  LDL.LU.64 R32, [R1+0x780] ;  /* 0x0007800001207983 */ /* 0x001ea80000300a00 */
[----:B------:R-:W2:Y:S01]  /*53810*/  LDL.LU.64 R34, [R1+0x788] ;  /* 0x0007880001227983 */ /* 0x000ea20000300a00 */
[C---:B----4-:R-:W-:Y:S06]  /*53820*/  HMMA.16816.F32.BF16 R28, R8.reuse, R36, R28 ;  /* 0x00000024081c723c */ /* 0x050fec000004181c */
[----:B--2---:R-:W-:-:S15]  /*53830*/  HMMA.16816.F32.BF16 R8, R8, R40, R32 ;  /* 0x000000280808723c */ /* 0x004fde0000041820 */
[----:B------:R-:W-:-:S02]  /*53840*/  NOP ;  /* 0x0000000000007918 */ /* 0x000fc40000000000 */
[----:B------:R0:W-:Y:S04]  /*53850*/  STL.64 [R1+0x140], R28 ;  /* 0x0001401c01007387 */ /* 0x0001e80000100a00 */
[----:B------:R-:W-:Y:S01]  /*53860*/  STL.64 [R1+0x148], R30 ;  /* 0x0001481e01007387 */ /* 0x000fe20000100a00 */
[----:B0-----:R-:W-:Y:S02]  /*53870*/  IMAD.MOV.U32 R28, RZ, RZ, R5 ;  /* 0x000000ffff1c7224 */ /* 0x001fe400078e0005 */
[----:B------:R-:W-:Y:S02]  /*53880*/  IMAD.MOV.U32 R29, RZ, RZ, R4 ;  /* 0x000000ffff1d7224 */ /* 0x000fe400078e0004 */
[----:B------:R-:W2:Y:S04]  /*53890*/  LDL.LU.64 R4, [R1+0xc00] ;  /* 0x000c000001047983 */ /* 0x000ea80000300a00 */
[----:B------:R-:W2:Y:S04]  /*538a0*/  LDL.LU.64 R6, [R1+0xc08] ;  /* 0x000c080001067983 */ /* 0x000ea80000300a00 */
[----:B------:R-:W-:Y:S04]  /*538b0*/  STL.64 [R1+0x5860], R28 ;  /* 0x0058601c01007387 */ /* 0x000fe80000100a00 */
[----:B------:R-:W-:Y:S04]  /*538c0*/  STL.64 [R1+0x5840], R38 ;  /* 0x0058402601007387 */ /* 0x000fe80000100a00 */
[----:B------:R-:W-:Y:S04]  /*538d0*/  STL.64 [R1+0x5838], R36 ;  /* 0x0058382401007387 */ /* 0x000fe80000100a00 */
[----:B------:R-:W-:Y:S04]  /*538e0*/  STL.64 [R1+0x5858], R42 ;  /* 0x0058582a01007387 */ /* 0x000fe80000100a00 */
[----:B------:R-:W-:Y:S04]  /*538f0*/  STL.64 [R1+0x5850], R40 ;  /* 0x0058502801007387 */ /* 0x000fe80000100a00 */
[----:B------:R-:W-:Y:S04]  /*53900*/  STL.64 [R1+0x30], R8 ;  /* 0x0000300801007387 */ /* 0x000fe80000100a00 */
[----:B------:R0:W-:Y:S02]  /*53910*/  STL.64 [R1+0x38], R10 ;  /* 0x0000380a01007387 */ /* 0x0001e40000100a00 */
[----:B0-----:R-:W-:Y:S07]  /*53920*/  HMMA.16816.F32.BF16 R8, R12, R48, R52 ;  /* 0x000000300c08723c */ /* 0x001fee0000041834 */
[----:B------:R-:W-:-:S02]  /*53930*/  IMAD.MOV.U32 R48, RZ, RZ, R57 ;  /* 0x000000ffff307224 */ /* 0x000fc400078e0039 */
[----:B------:R-:W-:Y:S02]  /*53940*/  IMAD.MOV.U32 R49, RZ, RZ, R56 ;  /* 0x000000ffff317224 */ /* 0x000fe400078e0038 */
[C---:B---3--:R-:W-:Y:S01]  /*53950*/  HMMA.16816.F32.BF16 R56, R12.reuse, R44, R24 ;  /* 0x0000002c0c38723c */ /* 0x048fe20000041818 */
[----:B------:R-:W-:Y:S11]  /*53960*/  STL.64 [R1+0x5868], R50 ;  /* 0x0058683201007387 */ /* 0x000ff60000100a00 */
[----:B------:R-:W-:Y:S04]  /*53970*/  STL.64 [R1+0x20], R8 ;  /* 0x0000200801007387 */ /* 0x000fe80000100a00 */
[----:B------:R-:W-:Y:S04]  /*53980*/  STL.64 [R1+0x28], R10 ;  /* 0x0000280a01007387 */ /* 0x000fe80000100a00 */
[----:B------:R-:W-:Y:S04]  /*53990*/  STL.64 [R1+0x5880], R48 ;  /* 0x0058803001007387 */ /* 0x000fe80000100a00 */
[----:B------:R-:W-:Y:S04]  /*539a0*/  STL.64 [R1+0x5310], R58 ;  /* 0x0053103a01007387 */ /* 0x000fe80000100a00 */
[----:B------:R0:W-:Y:S04]  /*539b0*/  STL.64 [R1+0x5308], R56 ;  /* 0x0053083801007387 */ /* 0x0001e80000100a00 */
[----:B------:R-:W1:Y:S04]  /*539c0*/  LDSM.16.MT88.4 R8, [R61+UR4+0x1080] ;  /* 0x001080043d08783b */ /* 0x000e680008004200 */
[----:B0-----:R-:W3:Y:S04]  /*539d0*/  LDL.LU.64 R56, [R1+0x70] ;  /* 0x0000700001387983 */ /* 0x001ee80000300a00 */
[----:B------:R-:W4:Y:S04]  /*539e0*/  LDL.LU.64 R58, [R1+0x78] ;  /* 0x00007800013a7983 */ /* 0x000f280000300a00 */
[----:B----4-:R-:W-:Y:S04]  /*539f0*/  STL.64 [R1+0x5878], R58 ;  /* 0x0058783a01007387 */ /* 0x010fe80000100a00 */
[----:B---3--:R0:W-:Y:S04]  /*53a00*/  STL.64 [R1+0x5870], R56 ;  /* 0x0058703801007387 */ /* 0x0081e80000100a00 */
[----:B------:R-:W3:Y:S04]  /*53a10*/  LDL.LU.64 R48, [R1+0xb80] ;  /* 0x000b800001307983 */ /* 0x000ee80000300a00 */
[----:B------:R-:W3:Y:S01]  /*53a20*/  LDL.LU.64 R50, [R1+0xb88] ;  /* 0x000b880001327983 */ /* 0x000ee20000300a00 */
[----:B--2---:R-:W-:Y:S03]  /*53a30*/  HMMA.16816.F32.BF16 R4, R12, R16, R4 ;  /* 0x000000100c04723c */ /* 0x004fe60000041804 */
[----:B0-----:R-:W2:Y:S04]  /*53a40*/  LDL.LU.64 R56, [R1+0xb00] ;  /* 0x000b000001387983 */ /* 0x001ea80000300a00 */
[----:B------:R-:W2:Y:S04]  /*53a50*/  LDL.LU.64 R58, [R1+0xb08] ;  /* 0x000b0800013a7983 */ /* 0x000ea80000300a00 */
[----:B------:R-:W4:Y:S04]  /*53a60*/  LDL.LU.64 R28, [R1+0xa60] ;  /* 0x000a6000011c7983 */ /* 0x000f280000300a00 */
[----:B------:R-:W4:Y:S04]  /*53a70*/  LDL.LU.64 R30, [R1+0xa68] ;  /* 0x000a6800011e7983 */ /* 0x000f280000300a00 */
[----:B------:R-:W4:Y:S04]  /*53a80*/  LDL.LU.64 R40, [R1+0x9b0] ;  /* 0x0009b00001287983 */ /* 0x000f280000300a00 */
[----:B------:R-:W4:Y:S04]  /*53a90*/  LDL.LU.64 R42, [R1+0x9b8] ;  /* 0x0009b800012a7983 */ /* 0x000f280000300a00 */
[----:B------:R-:W4:Y:S04]  /*53aa0*/  LDL.LU.64 R36, [R1+0x940] ;  /* 0x0009400001247983 */ /* 0x000f280000300a00 */
[----:B------:R-:W4:Y:S04]  /*53ab0*/  LDL.LU.64 R38, [R1+0x948] ;  /* 0x0009480001267983 */ /* 0x000f280000300a00 */
[----:B------:R-:W4:Y:S04]  /*53ac0*/  LDL.LU.64 R32, [R1+0x8f0] ;  /* 0x0008f00001207983 */ /* 0x000f280000300a00 */
[----:B------:R-:W4:Y:S01]  /*53ad0*/  LDL.LU.64 R34, [R1+0x8f8] ;  /* 0x0008f80001227983 */ /* 0x000f220000300a00 */
[----:B------:R-:W-:-:S03]  /*53ae0*/  IMAD.MOV.U32 R45, RZ, RZ, R4 ;  /* 0x000000ffff2d7224 */ /* 0x000fc600078e0004 */
[----:B------:R-:W4:Y:S01]  /*53af0*/  LDL.LU.64 R52, [R1+0x880] ;  /* 0x0008800001347983 */ /* 0x000f220000300a00 */
[----:B------:R-:W-:-:S03]  /*53b00*/  IMAD.MOV.U32 R44, RZ, RZ, R5 ;  /* 0x000000ffff2c7224 */ /* 0x000fc600078e0005 */
[----:B------:R-:W4:Y:S01]  /*53b10*/  LDL.LU.64 R54, [R1+0x888] ;  /* 0x0008880001367983 */ /* 0x000f220000300a00 */
[----:B------:R-:W-:-:S03]  /*53b20*/  IMAD.MOV.U32 R17, RZ, RZ, R6 ;  /* 0x000000ffff117224 */ /* 0x000fc600078e0006 */
[----:B------:R-:W4:Y:S01]  /*53b30*/  LDL.LU.64 R24, [R1+0x840] ;  /* 0x0008400001187983 */ /* 0x000f220000300a00 */
[----:B------:R-:W-:-:S03]  /*53b40*/  IMAD.MOV.U32 R16, RZ, RZ, R7 ;  /* 0x000000ffff107224 */ /* 0x000fc600078e0007 */
[----:B------:R-:W4:Y:S04]  /*53b50*/  LDL.LU.64 R26, [R1+0x848] ;  /* 0x00084800011a7983 */ /* 0x000f280000300a00 */
[----:B------:R-:W4:Y:S04]  /*53b60*/  LDL.LU.64 R4, [R1+0x820] ;  /* 0x0008200001047983 */ /* 0x000f280000300a00 */
[----:B------:R-:W4:Y:S04]  /*53b70*/  LDL.LU.64 R6, [R1+0x828] ;  /* 0x0008280001067983 */ /* 0x000f280000300a00 */
[----:B-1----:R-:W-:Y:S04]  /*53b80*/  STL.64 [R1+0x5718], R10 ;  /* 0x0057180a01007387 */ /* 0x002fe80000100a00 */
[----:B------:R0:W-:Y:S02]  /*53b90*/  STL.64 [R1+0x5710], R8 ;  /* 0x0057100801007387 */ /* 0x0001e40000100a00 */
[----:B0-----:R-:W-:-:S02]  /*53ba0*/  IMAD.MOV.U32 R8, RZ, RZ, R0 ;  /* 0x000000ffff087224 */ /* 0x001fc400078e0000 */
[----:B------:R-:W4:Y:S01]  /*53bb0*/  LDL.LU R0, [R1+0x588c] ;  /* 0x00588c0001007983 */ /* 0x000f220000300800 */
[----:B------:R-:W-:-:S03]  /*53bc0*/  IMAD.MOV.U32 R9, RZ, RZ, R2 ;  /* 0x000000ffff097224 */ /* 0x000fc600078e0002 */
[----:B------:R-:W4:Y:S01]  /*53bd0*/  LDL.LU R2, [R1+0x5888] ;  /* 0x0058880001027983 */ /* 0x000f220000300800 */
[----:B---3--:R-:W-:-:S15]  /*53be0*/  HMMA.16816.F32.BF16 R48, R12, R20, R48 ;  /* 0x000000140c30723c */ /* 0x008fde0000041830 */
[----:B------:R-:W-:-:S08]  /*53bf0*/  NOP ;  /* 0x0000000000007918 */ /* 0x000fd00000000000 */
[----:B------:R0:W-:Y:S04]  /*53c00*/  STL.64 [R1+0x7b0], R48 ;  /* 0x0007b03001007387 */ /* 0x0001e80000100a00 */
[----:B------:R2:W-:Y:S04]  /*53c10*/  STL.64 [R1+0x7b8], R50 ;  /* 0x0007b83201007387 */ /* 0x0005e80000100a00 */
[----:B0-----:R-:W2:Y:S02]  /*53c20*/  LDL.LU.64 R48, [R1+0x5880] ;  /* 0x0058800001307983 */ /* 0x001ea40000300a00 */
[----:B--2---:R-:W-:Y:S02]  /*53c30*/  HMMA.16816.F32.BF16 R48, R12, R48, R56 ;  /* 0x000000300c30723c */ /* 0x004fe40000041838 */
[----:B------:R-:W2:Y:S04]  /*53c40*/  LDL.LU.64 R58, [R1+0x5878] ;  /* 0x00587800013a7983 */ /* 0x000ea80000300a00 */
[----:B------:R-:W4:-:S15]  /*53c50*/  LDL.LU.64 R56, [R1+0x5870] ;  /* 0x0058700001387983 */ /* 0x000f1e0000300a00 */
[----:B------:R-:W-:-:S02]  /*53c60*/  NOP ;  /* 0x0000000000007918 */ /* 0x000fc40000000000 */
[----:B------:R-:W-:Y:S04]  /*53c70*/  STL.64 [R1+0x7a0], R48 ;  /* 0x0007a03001007387 */ /* 0x000fe80000100a00 */
[----:B------:R0:W-:Y:S04]  /*53c80*/  STL.64 [R1+0x7a8], R50 ;  /* 0x0007a83201007387 */ /* 0x0001e80000100a00 */
[----:B0-----:R-:W3:Y:S01]  /*53c90*/  LDL.LU.64 R50, [R1+0x5868] ;  /* 0x0058680001327983 */ /* 0x001ee20000300a00 */
[----:B----4-:R-:W-:-:S15]  /*53ca0*/  HMMA.16816.F32.BF16 R28, R12, R56, R28 ;  /* 0x000000380c1c723c */ /* 0x010fde000004181c */
[----:B------:R-:W-:-:S08]  /*53cb0*/  NOP ;  /* 0x0000000000007918 */ /* 0x000fd00000000000 */
[----:B------:R0:W-:Y:S04]  /*53cc0*/  STL.64 [R1+0x790], R28 ;  /* 0x0007901c01007387 */ /* 0x0001e80000100a00 */
[----:B------:R1:W-:Y:S04]  /*53cd0*/  STL.64 [R1+0x798], R30 ;  /* 0x0007981e01007387 */ /* 0x0003e80000100a00 */
[----:B0-----:R-:W1:Y:S02]  /*53ce0*/  LDL.LU.64 R28, [R1+0x5860] ;  /* 0x00586000011c7983 */ /* 0x001e640000300a00 */
[----:B-1----:R-:W-:Y:S02]  /*53cf0*/  HMMA.16816.F32.BF16 R28, R12, R28, R40 ;  /* 0x0000001c0c1c723c */ /* 0x002fe40000041828 */
[----:B------:R-:W4:Y:S04]  /*53d00*/  LDL.LU.64 R42, [R1+0x5858] ;  /* 0x00585800012a7983 */ /* 0x000f280000300a00 */
[----:B------:R-:W2:-:S15]  /*53d10*/  LDL.LU.64 R40, [R1+0x5850] ;  /* 0x0058500001287983 */ /* 0x000e9e0000300a00 */
[----:B------:R-:W-:-:S02]  /*53d20*/  NOP ;  /* 0x0000000000007918 */ /* 0x000fc40000000000 */
        /* <DEDUP_REMOVED lines=9> */
[----:B0-----:R-:W1:Y:S01]  /*53dc0*/  LDL.LU.64 R28, [R1+0x5830] ;  /* 0x00583000011c7983 */ /* 0x001e620000300a00 */
[C---:B------:R-:W-:Y:S06]  /*53dd0*/  HMMA.16816.F32.BF16 R8, R12.reuse, R8, R52 ;  /* 0x000000080c08723c */ /* 0x040fec0000041834 */
[----:B-1----:R-:W-:Y:S01]  /*53de0*/  HMMA.16816.F32.BF16 R28, R12, R28, R32 ;  /* 0x0000001c0c1c723c */ /* 0x002fe20000041820 */
[----:B------:R-:W3:Y:S04]  /*53df0*/  LDL.LU.64 R34, [R1+0x5828] ;  /* 0x0058280001227983 */ /* 0x000ee80000300a00 */
[----:B------:R-:W4:-:S15]  /*53e00*/  LDL.LU.64 R32, [R1+0x5820] ;  /* 0x0058200001207983 */ /* 0x000f1e0000300a00 */
[----:B------:R-:W-:-:S03]  /*53e10*/  NOP ;  /* 0x0000000000007918 */ /* 0x000fc60000000000 */
[----:B------:R-:W-:Y:S04]  /*53e20*/  STL.64 [R1+0x7d0], R28 ;  /* 0x0007d01c01007387 */ /* 0x000fe80000100a00 */
[----:B------:R0:W-:Y:S04]  /*53e30*/  STL.64 [R1+0x7d8], R30 ;  /* 0x0007d81e01007387 */ /* 0x0001e80000100a00 */
[----:B0-----:R-:W2:Y:S04]  /*53e40*/  LDL.LU.64 R30, [R1+0x5818] ;  /* 0x00581800011e7983 */ /* 0x001ea80000300a00 */
[----:B------:R-:W3:Y:S04]  /*53e50*/  LDL.LU.64 R28, [R1+0x5810] ;  /* 0x00581000011c7983 */ /* 0x000ee80000300a00 */
[----:B------:R-:W4:Y:S04]  /*53e60*/  LDL.LU.64 R54, [R1+0x5808] ;  /* 0x0058080001367983 */ /* 0x000f280000300a00 */
[----:B------:R-:W2:Y:S04]  /*53e70*/  LDL.LU.64 R52, [R1+0x5800] ;  /* 0x0058000001347983 */ /* 0x000ea80000300a00 */
[----:B------:R0:W-:Y:S04]  /*53e80*/  STL.64 [R1+0x7e0], R8 ;  /* 0x0007e00801007387 */ /* 0x0001e80000100a00 */
[----:B------:R1:W-:Y:S04]  /*53e90*/  STL.64 [R1+0x7e8], R10 ;  /* 0x0007e80a01007387 */ /* 0x0003e80000100a00 */
[----:B0-----:R-:W3:Y:S04]  /*53ea0*/  LDL.LU.64 R8, [R1+0x810] ;  /* 0x0008100001087983 */ /* 0x001ee80000300a00 */
[----:B-1----:R-:W3:Y:S01]  /*53eb0*/  LDL.LU.64 R10, [R1+0x818] ;  /* 0x00081800010a7983 */ /* 0x002ee20000300a00 */
[----:B--2---:R-:W-:-:S15]  /*53ec0*/  HMMA.16816.F32.BF16 R24, R12, R52, R24 ;  /* 0x000000340c18723c */ /* 0x004fde0000041818 */
[----:B------:R-:W-:-:S08]  /*53ed0*/  NOP ;  /* 0x0000000000007918 */ /* 0x000fd00000000000 */
[----:B------:R-:W-:Y:S04]  /*53ee0*/  STL.64 [R1+0x840], R24 ;  /* 0x0008401801007387 */ /* 0x000fe80000100a00 */
[----:B------:R0:W-:Y:S04]  /*53ef0*/  STL.64 [R1+0x848], R26 ;  /* 0x0008481a01007387 */ /* 0x0001e80000100a00 */
[----:B0-----:R-:W2:Y:S04]  /*53f00*/  LDL.LU.64 R26, [R1+0x57f8] ;  /* 0x0057f800011a7983 */ /* 0x001ea80000300a00 */
[----:B------:R-:W2:Y:S04]  /*53f10*/  LDL.LU.64 R24, [R1+0x57f0] ;  /* 0x0057f00001187983 */ /* 0x000ea80000300a00 */
[----:B----4-:R0:W-:Y:S04]  /*53f20*/  STL.64 [R1+0x5748], R54 ;  /* 0x0057483601007387 */ /* 0x0101e80000100a00 */
[----:B------:R-:W2:Y:S04]  /*53f30*/  LDL.LU.64 R52, [R1+0x830] ;  /* 0x0008300001347983 */ /* 0x000ea80000300a00 */
[----:B0-----:R-:W2:Y:S01]  /*53f40*/  LDL.LU.64 R54, [R1+0x838] ;  /* 0x0008380001367983 */ /* 0x001ea20000300a00 */
[C---:B---3--:R-:W-:Y:S06]  /*53f50*/  HMMA.16816.F32.BF16 R4, R12.reuse, R28, R4 ;  /* 0x0000001c0c04723c */ /* 0x048fec0000041804 */
[C---:B------:R-:W-:Y:S06]  /*53f60*/  HMMA.16816.F32.BF16 R8, R12.reuse, R32, R8 ;  /* 0x000000200c08723c */ /* 0x040fec0000041808 */
[----:B--2---:R-:W-:Y:S01]  /*53f70*/  HMMA.16816.F32.BF16 R52, R12, R24, R52 ;  /* 0x000000180c34723c */ /* 0x004fe20000041834 */
[----:B------:R0:W-:-:S15]  /*53f80*/  STL.64 [R1+0x5740], R26 ;  /* 0x0057401a01007387 */ /* 0x0001de0000100a00 */
[----:B------:R-:W-:-:S07]  /*53f90*/  NOP ;  /* 0x0000000000007918 */ /* 0x000fce0000000000 */
[----:B------:R1:W-:Y:S04]  /*53fa0*/  STL.64 [R1+0x860], R52 ;  /* 0x0008603401007387 */ /* 0x0003e80000100a00 */
[----:B------:R-:W-:Y:S04]  /*53fb0*/  STL.64 [R1+0x868], R54 ;  /* 0x0008683601007387 */ /* 0x000fe80000100a00 */
[----:B------:R-:W2:Y:S04]  /*53fc0*/  LDL.LU R24, [R1+0x290] ;  /* 0x0002900001187983 */ /* 0x000ea80000300800 */
[----:B------:R3:W-:Y:S04]  /*53fd0*/  STL.64 [R1+0x880], R4 ;  /* 0x0008800401007387 */ /* 0x0007e80000100a00 */
[----:B------:R4:W-:Y:S04]  /*53fe0*/  STL.64 [R1+0x888], R6 ;  /* 0x0008880601007387 */ /* 0x0009e80000100a00 */
[----:B------:R-:W2:Y:S04]  /*53ff0*/  LDL.LU R25, [R1+0x294] ;  /* 0x0002940001197983 */ /* 0x000ea80000300800 */
[----:B0-----:R-:W2:Y:S04]  /*54000*/  LDL.LU R26, [R1+0x298] ;  /* 0x00029800011a7983 */ /* 0x001ea80000300800 */
[----:B------:R-:W2:Y:S04]  /*54010*/  LDL.LU R27, [R1+0x29c] ;  /* 0x00029c00011b7983 */ /* 0x000ea80000300800 */
[----:B------:R0:W-:Y:S04]  /*54020*/  STL.64 [R1+0x5730], R30 ;  /* 0x0057301e01007387 */ /* 0x0001e80000100a00 */
[----:B------:R-:W2:Y:S01]  /*54030*/  LDL.LU R28, [R1+0x2a0] ;  /* 0x0002a000011c7983 */ /* 0x000ea20000300800 */
[----:B-1----:R-:W-:-:S03]  /*54040*/  IMAD.MOV.U32 R52, RZ, RZ, R34 ;  /* 0x000000ffff347224 */ /* 0x002fc600078e0022 */
[----:B------:R-:W2:Y:S01]  /*54050*/  LDL.LU R29, [R1+0x2a4] ;  /* 0x0002a400011d7983 */ /* 0x000ea20000300800 */
[----:B------:R-:W-:-:S03]  /*54060*/  IMAD.MOV.U32 R53, RZ, RZ, R35 ;  /* 0x000000ffff357224 */ /* 0x000fc600078e0023 */
[----:B---3--:R-:W3:Y:S04]  /*54070*/  LDL.LU.64 R4, [R1+0x800] ;  /* 0x0008000001047983 */ /* 0x008ee80000300a00 */
[----:B----4-:R-:W3:Y:S04]  /*54080*/  LDL.LU.64 R6, [R1+0x808] ;  /* 0x0008080001067983 */ /* 0x010ee80000300a00 */
[----:B------:R1:W-:Y:S04]  /*54090*/  STL.64 [R1+0x8a0], R8 ;  /* 0x0008a00801007387 */ /* 0x0003e80000100a00 */
[----:B------:R-:W4:Y:S04]  /*540a0*/  LDL.LU R34, [R1+0x57ec] ;  /* 0x0057ec0001227983 */ /* 0x000f280000300800 */
[----:B------:R-:W4:Y:S01]  /*540b0*/  LDL.LU R35, [R1+0x57e8] ;  /* 0x0057e80001237983 */ /* 0x000f220000300800 */
[----:B------:R-:W-:-:S02]  /*540c0*/  IMAD.MOV.U32 R54, RZ, RZ, R18 ;  /* 0x000000ffff367224 */ /* 0x000fc400078e0012 */
[----:B------:R-:W-:Y:S01]  /*540d0*/  IMAD.MOV.U32 R55, RZ, RZ, R19 ;  /* 0x000000ffff377224 */ /* 0x000fe200078e0013 */
[----:B------:R-:W2:Y:S01]  /*540e0*/  LDL.LU R18, [R1+0x57e4] ;  /* 0x0057e40001127983 */ /* 0x000ea20000300800 */
[----:B0-----:R-:W-:Y:S02]  /*540f0*/  IMAD.MOV.U32 R30, RZ, RZ, R2 ;  /* 0x000000ffff1e7224 */ /* 0x001fe400078e0002 */
[----:B-1----:R-:W-:Y:S01]  /*54100*/  IMAD.MOV.U32 R8, RZ, RZ, R46 ;  /* 0x000000ffff087224 */ /* 0x002fe200078e002e */
[----:B------:R-:W2:Y:S01]  /*54110*/  LDL.LU R19, [R1+0x57e0] ;  /* 0x0057e00001137983 */ /* 0x000ea20000300800 */
[----:B------:R-:W-:Y:S02]  /*54120*/  IMAD.MOV.U32 R31, RZ, RZ, R0 ;  /* 0x000000ffff1f7224 */ /* 0x000fe400078e0000 */
[----:B------:R-:W-:Y:S01]  /*54130*/  IMAD.MOV.U32 R2, RZ, RZ, R10 ;  /* 0x000000ffff027224 */ /* 0x000fe200078e000a */
[----:B------:R-:W2:Y:S01]  /*54140*/  LDL.LU R46, [R1+0x57dc] ;  /* 0x0057dc00012e7983 */ /* 0x000ea20000300800 */
[----:B------:R-:W-:-:S02]  /*54150*/  IMAD.MOV.U32 R9, RZ, RZ, R47 ;  /* 0x000000ffff097224 */ /* 0x000fc400078e002f */
[----:B------:R-:W-:Y:S01]  /*54160*/  IMAD.MOV.U32 R0, RZ, RZ, R11 ;  /* 0x000000ffff007224 */ /* 0x000fe200078e000b */
[----:B------:R-:W2:Y:S01]  /*54170*/  LDL.LU R47, [R1+0x57d8] ;  /* 0x0057d800012f7983 */ /* 0x000ea20000300800 */
[----:B------:R-:W-:Y:S02]  /*54180*/  IMAD.MOV.U32 R10, RZ, RZ, R50 ;  /* 0x000000ffff0a7224 */ /* 0x000fe400078e0032 */
[----:B------:R-:W-:Y:S01]  /*54190*/  IMAD.MOV.U32 R11, RZ, RZ, R51 ;  /* 0x000000ffff0b7224 */ /* 0x000fe200078e0033 */
[----:B------:R-:W2:Y:S04]  /*541a0*/  LDL.LU R50, [R1+0x57d4] ;  /* 0x0057d40001327983 */ /* 0x000ea80000300800 */
[----:B------:R-:W2:Y:S01]  /*541b0*/  LDL.LU R51, [R1+0x57d0] ;  /* 0x0057d00001337983 */ /* 0x000ea20000300800 */
[----:B---3--:R-:W-:Y:S03]  /*541c0*/  HMMA.16816.F32.BF16 R4, R12, R36, R4 ;  /* 0x000000240c04723c */ /* 0x008fe60000041804 */
[----:B----4-:R0:W-:Y:S04]  /*541d0*/  STL.64 [R1+0x5720], R34 ;  /* 0x0057202201007387 */ /* 0x0101e80000100a00 */
[----:B------:R-:W3:Y:S04]  /*541e0*/  LDL.LU.64 R32, [R1+0x7f0] ;  /* 0x0007f00001207983 */ /* 0x000ee80000300a00 */
[----:B0-----:R-:W3:-:S13]  /*541f0*/  LDL.LU.64 R34, [R1+0x7f8] ;  /* 0x0007f80001227983 */ /* 0x001eda0000300a00 */
[----:B------:R-:W-:Y:S01]  /*54200*/  IMAD.MOV.U32 R49, RZ, RZ, R6 ;  /* 0x000000ffff317224 */ /* 0x000fe200078e0006 */
[----:B------:R-:W-:Y:S01]  /*54210*/  STL [R1+0x52cc], R0 ;  /* 0x0052cc0001007387 */ /* 0x000fe20000100800 */
[----:B------:R-:W-:-:S03]  /*54220*/  IMAD.MOV.U32 R48, RZ, RZ, R7 ;  /* 0x000000ffff307224 */ /* 0x000fc600078e0007 */
[----:B------:R-:W-:Y:S04]  /*54230*/  STL [R1+0x52c8], R2 ;  /* 0x0052c80201007387 */ /* 0x000fe80000100800 */
[----:B------:R0:W-:Y:S04]  /*54240*/  STL.64 [R1+0x8e0], R4 ;  /* 0x0008e00401007387 */ /* 0x0001e80000100a00 */
[----:B------:R-:W2:Y:S04]  /*54250*/  LDL.LU.64 R6, [R1+0x57c8] ;  /* 0x0057c80001067983 */ /* 0x000ea80000300a00 */
[----:B0-----:R-:W2:Y:S01]  /*54260*/  LDL.LU.64 R4, [R1+0x57c0] ;  /* 0x0057c00001047983 */ /* 0x001ea20000300a00 */
[----:B------:R-:W0:Y:S01]  /*54270*/  S2R R20, SR_TID.X ;  /* 0x0000000000147919 */ /* 0x000e220000002100 */
[----:B------:R-:W1:Y:S02]  /*54280*/  S2R R21, SR_TID.X ;  /* 0x0000000000157919 */ /* 0x000e640000002100 */
[----:B------:R-:W-:Y:S04]  /*54290*/  STL.64 [R1+0x5750], R38 ;  /* 0x0057502601007387 */ /* 0x000fe80000100a00 */
[----:B------:R-:W-:Y:S04]  /*542a0*/  STL [R1+0x52d4], R48 ;  /* 0x0052d43001007387 */ /* 0x000fe80000100800 */
[----:B------:R-:W-:Y:S01]  /*542b0*/  STL [R1+0x52d0], R49 ;  /* 0x0052d03101007387 */ /* 0x000fe20000100800 */
[----:B0-----:R-:W-:Y:S01]  /*542c0*/  LOP3.LUT R20, R20, 0x7, RZ, 0xc0, !PT ;  /* 0x0000000714147812 */ /* 0x001fe200078ec0ff */
[----:B-1----:R-:W-:-:S04]  /*542d0*/  IMAD.SHL.U32 R57, R21, 0x2, RZ ;  /* 0x0000000215397824 */ /* 0x002fc800078e00ff */
[----:B------:R-:W-:Y:S02]  /*542e0*/  IMAD R20, R20, 0x110, RZ ;  /* 0x0000011014147824 */ /* 0x000fe400078e02ff */
[----:B------:R-:W-:-:S03]  /*542f0*/  IMAD.SHL.U32 R21, R21, 0x80, RZ ;  /* 0x0000008015157824 */ /* 0x000fc600078e00ff */
[----:B------:R-:W-:-:S04]  /*54300*/  LOP3.LUT R57, R20, 0x10, R57, 0x78, !PT ;  /* 0x0000001014397812 */ /* 0x000fc800078e7839 */
[----:B------:R-:W-:-:S04]  /*54310*/  LOP3.LUT R57, R57, 0x800, R21, 0xf8, !PT ;  /* 0x0000080039397812 */ /* 0x000fc800078ef815 */
[----:B------:R-:W-:Y:S01]  /*54320*/  LOP3.LUT R57, R57, 0x20, RZ, 0x3c, !PT ;  /* 0x0000002039397812 */ /* 0x000fe200078e3cff */
[----:B---3--:R-:W-:Y:S06]  /*54330*/  HMMA.16816.F32.BF16 R12, R12, R40, R32 ;  /* 0x000000280c0c723c */ /* 0x008fec0000041820 */
[----:B--2---:R-:W-:-:S15]  /*54340*/  HMMA.16816.F32.BF16 R28, R4, R50, R28 ;  /* 0x00000032041c723c */ /* 0x004fde000004181c */
[----:B------:R-:W-:-:S03]  /*54350*/  NOP ;  /* 0x0000000000007918 */ /* 0x000fc60000000000 */
[----:B------:R-:W-:Y:S01]  /*54360*/  IMAD.MOV.U32 R0, RZ, RZ, R14 ;  /* 0x000000ffff007224 */ /* 0x000fe200078e000e */
[----:B------:R0:W-:Y:S01]  /*54370*/  STL.64 [R1+0x8d0], R12 ;  /* 0x0008d00c01007387 */ /* 0x0001e20000100a00 */
[----:B------:R-:W-:Y:S02]  /*54380*/  IMAD.MOV.U32 R2, RZ, RZ, R15 ;  /* 0x000000ffff027224 */ /* 0x000fe400078e000f */
[C---:B0-----:R-:W-:Y:S01]  /*54390*/  HMMA.16816.F32.BF16 R12, R4.reuse, R46, R24 ;  /* 0x0000002e040c723c */ /* 0x041fe20000041818 */
[----:B------:R-:W-:Y:S04]  /*543a0*/  STL.64 [R1+0x5758], R42 ;  /* 0x0057582a01007387 */ /* 0x000fe80000100a00 */
[----:B------:R-:W-:Y:S04]  /*543b0*/  STL [R1+0x52dc], R2 ;  /* 0x0052dc0201007387 */ /* 0x000fe80000100800 */
[----:B------:R-:W-:Y:S04]  /*543c0*/  STL [R1+0x52d8], R0 ;  /* 0x0052d80001007387 */ /* 0x000fe80000100800 */
[----:B------:R-:W-:Y:S04]  /*543d0*/  STL.64 [R1+0x5760], R50 ;  /* 0x0057603201007387 */ /* 0x000fe80000100a00 */
[----:B------:R-:W-:Y:S04]  /*543e0*/  STL.64 [R1+0x2a0], R28 ;  /* 0x0002a01c01007387 */ /* 0x000fe80000100a00 */
[----:B------:R-:W-:Y:S04]  /*543f0*/  STL.64 [R1+0x2a8], R30 ;  /* 0x0002a81e01007387 */ /* 0x000fe80000100a00 */
[----:B------:R-:W-:Y:S04]  /*54400*/  STL.64 [R1+0x5770], R46 ;  /* 0x0057702e01007387 */ /* 0x000fe80000100a00 */
[----:B------:R-:W-:Y:S04]  /*54410*/  STL.64 [R1+0x5768], R44 ;  /* 0x0057682c01007387 */ /* 0x000fe80000100a00 */
[----:B------:R-:W-:Y:S04]  /*54420*/  STL.64 [R1+0x290], R12 ;  /* 0x0002900c01007387 */ /* 0x000fe80000100a00 */
[----:B------:R-:W-:Y:S04]  /*54430*/  STL.64 [R1+0x298], R14 ;  /* 0x0002980e01007387 */ /* 0x000fe80000100a00 */
[----:B------:R-:W0:Y:S04]  /*54440*/  LDSM.16.MT88.4 R12, [R57+UR4+0x1000] ;  /* 0x00100004390c783b */ /* 0x000e280008004200 */
[----:B------:R-:W-:Y:S04]  /*54450*/  STL.64 [R1+0x57a8], R58 ;  /* 0x0057a83a01007387 */ /* 0x000fe80000100a00 */
[----:B------:R-:W-:Y:S01]  /*54460*/  STL [R1+0x57a0], R57 ;  /* 0x0057a03901007387 */ /* 0x000fe20000100800 */
[C---:B------:R-:W-:Y:S03]  /*54470*/  HMMA.16816.F32.BF16 R8, R4.reuse, R22, R8 ;  /* 0x000000160408723c */ /* 0x040fe60000041808 */
[----:B0-----:R-:W-:Y:S04]  /*54480*/  STL.64 [R1+0x5668], R14 ;  /* 0x0056680e01007387 */ /* 0x001fe80000100a00 */
[----:B------:R0:W-:Y:S02]  /*54490*/  STL.64 [R1+0x5660], R12 ;  /* 0x0056600c01007387 */ /* 0x0001e40000100a00 */
[----:B0-----:R-:W-:Y:S06]  /*544a0*/  HMMA.16816.F32.BF16 R12, R4, R18, R52 ;  /* 0x00000012040c723c */ /* 0x001fec0000041834 */
[----:B------:R-:W-:Y:S04]  /*544b0*/  STL.64 [R1+0x5788], R18 ;  /* 0x0057881201007387 */ /* 0x000fe80000100a00 */
[----:B------:R-:W-:-:S13]  /*544c0*/  STL.64 [R1+0x5780], R16 ;  /* 0x0057801001007387 */ /* 0x000fda0000100a00 */
[----:B------:R0:W-:Y:S04]  /*544d0*/  STL.64 [R1+0x9a0], R12 ;  /* 0x0009a00c01007387 */ /* 0x0001e80000100a00 */
[----:B------:R1:W-:Y:S04]  /*544e0*/  STL.64 [R1+0x9a8], R14 ;  /* 0x0009a80e01007387 */ /* 0x0003e80000100a00 */
[----:B0-----:R-:W2:Y:S04]  /*544f0*/  LDL.LU R12, [R1+0x6e0] ;  /* 0x0006e000010c7983 */ /* 0x001ea80000300800 */
[----:B------:R-:W-:Y:S04]  /*54500*/  STL.64 [R1+0x740], R8 ;  /* 0x0007400801007387 */ /* 0x000fe80000100a00 */
[----:B------:R-:W-:Y:S04]  /*54510*/  STL.64 [R1+0x748], R10 ;  /* 0x0007480a01007387 */ /* 0x000fe80000100a00 */
[----:B------:R-:W2:Y:S04]  /*54520*/  LDL.LU R13, [R1+0x6e4] ;  /* 0x0006e400010d7983 */ /* 0x000ea80000300800 */
[----:B-1----:R-:W3:Y:S04]  /*54530*/  LDL.LU R14, [R1+0x6e8] ;  /* 0x0006e800010e7983 */ /* 0x002ee80000300800 */
[----:B------:R-:W3:Y:S04]  /*54540*/  LDL.LU R15, [R1+0x6ec] ;  /* 0x0006ec00010f7983 */ /* 0x000ee80000300800 */
[----:B---3--:R-:W-:Y:S04]  /*54550*/  STL.64 [R1+0x5798], R14 ;  /* 0x0057980e01007387 */ /* 0x008fe80000100a00 */
[----:B--2---:R0:W-:Y:S04]  /*54560*/  STL.64 [R1+0x5790], R12 ;  /* 0x0057900c01007387 */ /* 0x0041e80000100a00 */
[----:B------:R-:W2:Y:S04]  /*54570*/  LDL.LU R16, [R1+0x700] ;  /* 0x0007000001107983 */ /* 0x000ea80000300800 */
[----:B------:R-:W2:Y:S04]  /*54580*/  LDL.LU R17, [R1+0x704] ;  /* 0x0007040001117983 */ /* 0x000ea80000300800 */
[----:B------:R-:W3:Y:S04]  /*54590*/  LDL.LU R18, [R1+0x708] ;  /* 0x0007080001127983 */ /* 0x000ee80000300800 */
[----:B------:R-:W3:Y:S04]  /*545a0*/  LDL.LU R19, [R1+0x70c] ;  /* 0x00070c0001137983 */ /* 0x000ee80000300800 */
[----:B---3--:R-:W-:Y:S04]  /*545b0*/  STL.64 [R1+0x57b8], R18 ;  /* 0x0057b81201007387 */ /* 0x008fe80000100a00 */
[----:B--2---:R1:W-:Y:S04]  /*545c0*/  STL.64 [R1+0x57b0], R16 ;  /* 0x0057b01001007387 */ /* 0x0043e80000100a00 */
[----:B0-----:R-:W2:Y:S04]  /*545d0*/  LDL.LU R12, [R1+0x710] ;  /* 0x00071000010c7983 */ /* 0x001ea80000300800 */
[----:B------:R-:W2:Y:S04]  /*545e0*/  LDL.LU R13, [R1+0x714] ;  /* 0x00071400010d7983 */ /* 0x000ea80000300800 */
[----:B------:R-:W2:Y:S04]  /*545f0*/  LDL.LU R14, [R1+0x718] ;  /* 0x00071800010e7983 */ /* 0x000ea80000300800 */
[----:B------:R-:W2:Y:S04]  /*54600*/  LDL.LU R15, [R1+0x71c] ;  /* 0x00071c00010f7983 */ /* 0x000ea80000300800 */
[----:B------:R-:W3:Y:S04]  /*54610*/  LDL R58, [R1+0x88] ;  /* 0x00008800013a7983 */ /* 0x000ee80000100800 */
[----:B------:R-:W3:Y:S04]  /*54620*/  LDL R59, [R1+0x8c] ;  /* 0x00008c00013b7983 */ /* 0x000ee80000100800 */
[----:B-1----:R-:W3:Y:S04]  /*54630*/  LDL.LU R16, [R1+0x720] ;  /* 0x0007200001107983 */ /* 0x002ee80000300800 */
[----:B------:R-:W3:Y:S04]  /*54640*/  LDL.LU R17, [R1+0x724] ;  /* 0x0007240001117983 */ /* 0x000ee80000300800 */
[----:B------:R-:W3:Y:S04]  /*54650*/  LDL.LU R18, [R1+0x728] ;  /* 0x0007280001127983 */ /* 0x000ee80000300800 */
[----:B------:R-:W3:Y:S04]  /*54660*/  LDL.LU R19, [R1+0x72c] ;  /* 0x00072c0001137983 */ /* 0x000ee80000300800 */
[----:B------:R-:W4:Y:S04]  /*54670*/  LDL.LU R44, [R1+0x6f0] ;  /* 0x0006f000012c7983 */ /* 0x000f280000300800 */
[----:B------:R-:W4:Y:S04]  /*54680*/  LDL.LU R45, [R1+0x6f4] ;  /* 0x0006f400012d7983 */ /* 0x000f280000300800 */
[----:B------:R-:W4:Y:S04]  /*54690*/  LDL.LU R46, [R1+0x6f8] ;  /* 0x0006f800012e7983 */ /* 0x000f280000300800 */
[----:B------:R-:W4:Y:S04]  /*546a0*/  LDL.LU R47, [R1+0x6fc] ;  /* 0x0006fc00012f7983 */ /* 0x000f280000300800 */
[----:B------:R-:W4:Y:S04]  /*546b0*/  LDL.64 R50, [R1+0x58] ;  /* 0x0000580001327983 */ /* 0x000f280000100a00 */
[----:B------:R-:W4:Y:S04]  /*546c0*/  LDL.64 R42, [R1+0x18] ;  /* 0x00001800012a7983 */ /* 0x000f280000100a00 */
[----:B------:R-:W4:Y:S04]  /*546d0*/  LDL.LU R36, [R1+0x6d0] ;  /* 0x0006d00001247983 */ /* 0x000f280000300800 */
[----:B------:R-:W4:Y:S04]  /*546e0*/  LDL.LU R37, [R1+0x6d4] ;  /* 0x0006d40001257983 */ /* 0x000f280000300800 */
[----:B------:R-:W4:Y:S04]  /*546f0*/  LDL.LU R38, [R1+0x6d8] ;  /* 0x0006d80001267983 */ /* 0x000f280000300800 */
[----:B------:R-:W4:Y:S04]  /*54700*/  LDL.LU R39, [R1+0x6dc] ;  /* 0x0006dc0001277983 */ /* 0x000f280000300800 */
[----:B------:R-:W4:Y:S04]  /*54710*/  LDL.64 R54, [R1+0x8] ;  /* 0x0000080001367983 */ /* 0x000f280000100a00 */
        /* <DEDUP_REMOVED lines=16> */
[----:B------:R0:W-:Y:S04]  /*54820*/  STL.64 [R1+0x5700], R22 ;  /* 0x0057001601007387 */ /* 0x0001e80000100a00 */
[----:B0-----:R-:W4:Y:S04]  /*54830*/  LDL R22, [R1+0x68] ;  /* 0x0000680001167983 */ /* 0x001f280000100800 */
[----:B------:R-:W4:Y:S01]  /*54840*/  LDL R23, [R1+0x6c] ;  /* 0x00006c0001177983 */ /* 0x000f220000100800 */
[----:B---3--:R-:W-:Y:S03]  /*54850*/  HMMA.16816.F32.BF16 R56, R4, R58, R16 ;  /* 0x0000003a0438723c */ /* 0x008fe60000041810 */
[----:B------:R-:W4:Y:S04]  /*54860*/  LDL.LU.64 R18, [R1+0x57b8] ;  /* 0x0057b80001127983 */ /* 0x000f280000300a00 */
[----:B------:R-:W4:-:S15]  /*54870*/  LDL.LU.64 R16, [R1+0x57b0] ;  /* 0x0057b00001107983 */ /* 0x000f1e0000300a00 */
[----:B------:R-:W-:-:S01]  /*54880*/  NOP ;  /* 0x0000000000007918 */ /* 0x000fc20000000000 */
[----:B------:R-:W-:Y:S04]  /*54890*/  STL.64 [R1+0x730], R56 ;  /* 0x0007303801007387 */ /* 0x000fe80000100a00 */
[----:B------:R0:W-:Y:S04]  /*548a0*/  STL.64 [R1+0x738], R58 ;  /* 0x0007383a01007387 */ /* 0x0001e80000100a00 */
[----:B0-----:R-:W2:Y:S04]  /*548b0*/  LDL.LU.64 R58, [R1+0x57a8] ;  /* 0x0057a800013a7983 */ /* 0x001ea80000300a00 */
[----:B------:R-:W3:Y:S01]  /*548c0*/  LDL.LU R57, [R1+0x57a0] ;  /* 0x0057a00001397983 */ /* 0x000ee20000300800 */
[----:B--2---:R-:W-:-:S15]  /*548d0*/  HMMA.16816.F32.BF16 R12, R4, R58, R12 ;  /* 0x0000003a040c723c */ /* 0x004fde000004180c */
[----:B------:R-:W-:-:S08]  /*548e0*/  NOP ;  /* 0x0000000000007918 */ /* 0x000fd00000000000 */
[----:B------:R-:W-:Y:S04]  /*548f0*/  STL.64 [R1+0x720], R12 ;  /* 0x0007200c01007387 */ /* 0x000fe80000100a00 */
[----:B------:R0:W-:Y:S04]  /*54900*/  STL.64 [R1+0x728], R14 ;  /* 0x0007280e01007387 */ /* 0x0001e80000100a00 */
[----:B0-----:R-:W2:Y:S04]  /*54910*/  LDL.LU.64 R14, [R1+0x5798] ;  /* 0x00579800010e7983 */ /* 0x001ea80000300a00 */
[----:B------:R-:W2:Y:S01]  /*54920*/  LDL.LU.64 R12, [R1+0x5790] ;  /* 0x00579000010c7983 */ /* 0x000ea20000300a00 */
[C---:B----4-:R-:W-:Y:S06]  /*54930*/  HMMA.16816.F32.BF16 R20, R4.reuse, R22, R16 ;  /* 0x000000160414723c */ /* 0x050fec0000041810 */
[C---:B------:R-:W-:Y:S06]  /*54940*/  HMMA.16816.F32.BF16 R44, R4.reuse, R50, R44 ;  /* 0x00000032042c723c */ /* 0x040fec000004182c */
[----:B------:R-:W-:Y:S01]  /*54950*/  HMMA.16816.F32.BF16 R36, R4, R54, R36 ;  /* 0x000000360424723c */ /* 0x000fe20000041824 */
[----:B------:R-:W-:Y:S04]  /*54960*/  STL.64 [R1+0x56f0], R58 ;  /* 0x0056f03a01007387 */ /* 0x000fe80000100a00 */
[----:B------:R-:W4:Y:S04]  /*54970*/  LDL.LU.64 R18, [R1+0x5788] ;  /* 0x0057880001127983 */ /* 0x000f280000300a00 */
[----:B------:R-:W4:Y:S04]  /*54980*/  LDL.LU.64 R16, [R1+0x5780] ;  /* 0x0057800001107983 */ /* 0x000f280000300a00 */
[----:B------:R0:W-:Y:S04]  /*54990*/  STL.64 [R1+0x710], R20 ;  /* 0x0007101401007387 */ /* 0x0001e80000100a00 */
[----:B------:R1:W-:Y:S01]  /*549a0*/  STL.64 [R1+0x718], R22 ;  /* 0x0007181601007387 */ /* 0x0003e20000100a00 */
[----:B------:R-:W-:-:S03]  /*549b0*/  IMAD.MOV.U32 R2, RZ, RZ, R50 ;  /* 0x000000ffff027224 */ /* 0x000fc600078e0032 */
[----:B0-----:R-:W3:Y:S04]  /*549c0*/  LDL.LU R20, [R1+0x120] ;  /* 0x0001200001147983 */ /* 0x001ee80000300800 */
[----:B------:R-:W3:Y:S01]  /*549d0*/  LDL.LU R21, [R1+0x124] ;  /* 0x0001240001157983 */ /* 0x000ee20000300800 */
[----:B-1----:R-:W-:Y:S02]  /*549e0*/  IMAD.MOV.U32 R22, RZ, RZ, R3 ;  /* 0x000000ffff167224 */ /* 0x002fe400078e0003 */
[----:B------:R-:W-:Y:S01]  /*549f0*/  IMAD.MOV.U32 R23, RZ, RZ, R60 ;  /* 0x000000ffff177224 */ /* 0x000fe200078e003c */
[----:B------:R-:W4:Y:S04]  /*54a00*/  LDL.LU R3, [R1+0x577c] ;  /* 0x00577c0001037983 */ /* 0x000f280000300800 */
[----:B------:R-:W3:Y:S01]  /*54a10*/  LDL.LU R60, [R1+0x5778] ;  /* 0x00577800013c7983 */ /* 0x000ee20000300800 */
[----:B------:R-:W-:-:S03]  /*54a20*/  IMAD.MOV.U32 R0, RZ, RZ, R51 ;  /* 0x000000ffff007224 */ /* 0x000fc600078e0033 */
[----:B------:R-:W-:Y:S04]  /*54a30*/  STL.64 [R1+0x700], R44 ;  /* 0x0007002c01007387 */ /* 0x000fe80000100a00 */
[----:B------:R0:W-:Y:S04]  /*54a40*/  STL.64 [R1+0x708], R46 ;  /* 0x0007082e01007387 */ /* 0x0001e80000100a00 */
[----:B0-----:R-:W4:Y:S04]  /*54a50*/  LDL.LU.64 R46, [R1+0x5770] ;  /* 0x00577000012e7983 */ /* 0x001f280000300a00 */
[----:B------:R-:W4:Y:S04]  /*54a60*/  LDL.LU.64 R44, [R1+0x5768] ;  /* 0x00576800012c7983 */ /* 0x000f280000300a00 */
[----:B------:R-:W4:Y:S01]  /*54a70*/  LDL.LU.64 R50, [R1+0x5760] ;  /* 0x0057600001327983 */ /* 0x000f220000300a00 */
[----:B--2---:R-:W-:-:S15]  /*54a80*/  HMMA.16816.F32.BF16 R12, R4, R42, R12 ;  /* 0x0000002a040c723c */ /* 0x004fde000004180c */
[----:B------:R-:W-:-:S08]  /*54a90*/  NOP ;  /* 0x0000000000007918 */ /* 0x000fd00000000000 */
[----:B------:R0:W-:Y:S04]  /*54aa0*/  STL.64 [R1+0x6f0], R12 ;  /* 0x0006f00c01007387 */ /* 0x0001e80000100a00 */
[----:B------:R1:W-:Y:S01]  /*54ab0*/  STL.64 [R1+0x6f8], R14 ;  /* 0x0006f80e01007387 */ /* 0x0003e20000100a00 */
[----:B0-----:R-:W-:Y:S02]  /*54ac0*/  IMAD.MOV.U32 R13, RZ, RZ, R42 ;  /* 0x000000ffff0d7224 */ /* 0x001fe400078e002a */
[----:B------:R-:W-:Y:S02]  /*54ad0*/  IMAD.MOV.U32 R12, RZ, RZ, R43 ;  /* 0x000000ffff0c7224 */ /* 0x000fe400078e002b */
[----:B------:R-:W2:Y:S01]  /*54ae0*/  LDL.LU.64 R42, [R1+0x5758] ;  /* 0x00575800012a7983 */ /* 0x000ea20000300a00 */
[----:B-1----:R-:W-:-:S03]  /*54af0*/  IMAD.MOV.U32 R15, RZ, RZ, R54 ;  /* 0x000000ffff0f7224 */ /* 0x002fc600078e0036 */
[----:B------:R-:W-:Y:S01]  /*54b00*/  STL.64 [R1+0x6e0], R36 ;  /* 0x0006e02401007387 */ /* 0x000fe20000100a00 */
[----:B------:R-:W-:-:S03]  /*54b10*/  IMAD.MOV.U32 R14, RZ, RZ, R55 ;  /* 0x000000ffff0e7224 */ /* 0x000fc600078e0037 */
[----:B------:R0:W-:Y:S04]  /*54b20*/  STL.64 [R1+0x6e8], R38 ;  /* 0x0006e82601007387 */ /* 0x0001e80000100a00 */
[----:B0-----:R-:W3:Y:S04]  /*54b30*/  LDL.LU.64 R38, [R1+0x5750] ;  /* 0x0057500001267983 */ /* 0x001ee80000300a00 */
[----:B------:R-:W4:Y:S02]  /*54b40*/  LDL.LU.64 R54, [R1+0x5748] ;  /* 0x0057480001367983 */ /* 0x000f240000300a00 */
[----:B----4-:R-:W-:-:S15]  /*54b50*/  HMMA.16816.F32.BF16 R24, R4, R54, R24 ;  /* 0x000000360418723c */ /* 0x010fde0000041818 */
[----:B------:R-:W-:-:S08]  /*54b60*/  NOP ;  /* 0x0000000000007918 */ /* 0x000fd00000000000 */
[----:B------:R-:W-:Y:S04]  /*54b70*/  STL.64 [R1+0x6d0], R24 ;  /* 0x0006d01801007387 */ /* 0x000fe80000100a00 */
[----:B------:R0:W-:Y:S04]  /*54b80*/  STL.64 [R1+0x6d8], R26 ;  /* 0x0006d81a01007387 */ /* 0x0001e80000100a00 */
[----:B0-----:R-:W4:Y:S04]  /*54b90*/  LDL.LU.64 R26, [R1+0x5740] ;  /* 0x00574000011a7983 */ /* 0x001f280000300a00 */
[----:B------:R2:W-:Y:S04]  /*54ba0*/  STL.64 [R1+0x5690], R54 ;  /* 0x0056903601007387 */ /* 0x0005e80000100a00 */
[----:B------:R-:W3:Y:S04]  /*54bb0*/  LDL.LU R52, [R1+0x130] ;  /* 0x0001300001347983 */ /* 0x000ee80000300800 */
[----:B------:R-:W3:Y:S01]  /*54bc0*/  LDL.LU R53, [R1+0x134] ;  /* 0x0001340001357983 */ /* 0x000ee20000300800 */
[----:B--2---:R-:W-:-:S03]  /*54bd0*/  IMAD.MOV.U32 R54, RZ, RZ, R43 ;  /* 0x000000ffff367224 */ /* 0x004fc600078e002b */
[----:B------:R-:W2:Y:S01]  /*54be0*/  LDL.LU R43, [R1+0x573c] ;  /* 0x00573c00012b7983 */ /* 0x000ea20000300800 */
[----:B------:R-:W-:-:S03]  /*54bf0*/  IMAD.MOV.U32 R55, RZ, RZ, R42 ;  /* 0x000000ffff377224 */ /* 0x000fc600078e002a */
[----:B------:R-:W2:Y:S01]  /*54c00*/  LDL.LU R42, [R1+0x5738] ;  /* 0x00573800012a7983 */ /* 0x000ea20000300800 */
[----:B----4-:R-:W-:-:S15]  /*54c10*/  HMMA.16816.F32.BF16 R28, R4, R26, R28 ;  /* 0x0000001a041c723c */ /* 0x010fde000004181c */
[----:B------:R-:W-:-:S08]  /*54c20*/  NOP ;  /* 0x0000000000007918 */ /* 0x000fd00000000000 */
[----:B------:R-:W-:Y:S04]  /*54c30*/  STL.64 [R1+0x6c0], R28 ;  /* 0x0006c01c01007387 */ /* 0x000fe80000100a00 */
[----:B------:R0:W-:Y:S04]  /*54c40*/  STL.64 [R1+0x6c8], R30 ;  /* 0x0006c81e01007387 */ /* 0x0001e80000100a00 */
[----:B0-----:R-:W4:Y:S01]  /*54c50*/  LDL.LU.64 R30, [R1+0x5730] ;  /* 0x00573000011e7983 */ /* 0x001f220000300a00 */
[----:B---3--:R-:W-:Y:S02]  /*54c60*/  IMAD.MOV.U32 R24, RZ, RZ, R38 ;  /* 0x000000ffff187224 */ /* 0x008fe400078e0026 */
[----:B------:R-:W-:Y:S01]  /*54c70*/  IMAD.MOV.U32 R25, RZ, RZ, R39 ;  /* 0x000000ffff197224 */ /* 0x000fe200078e0027 */
[----:B------:R-:W-:Y:S04]  /*54c80*/  STL.64 [R1+0x5688], R26 ;  /* 0x0056881a01007387 */ /* 0x000fe80000100a00 */
[----:B------:R-:W3:Y:S04]  /*54c90*/  LDL.LU R38, [R1+0x572c] ;  /* 0x00572c0001267983 */ /* 0x000ee80000300800 */
[----:B------:R-:W3:Y:S01]  /*54ca0*/  LDL.LU R39, [R1+0x5728] ;  /* 0x0057280001277983 */ /* 0x000ee20000300800 */
[----:B----4-:R-:W-:-:S15]  /*54cb0*/  HMMA.16816.F32.BF16 R32, R4, R30, R32 ;  /* 0x0000001e0420723c */ /* 0x010fde0000041820 */
[----:B------:R-:W-:-:S08]  /*54cc0*/  NOP ;  /* 0x0000000000007918 */ /* 0x000fd00000000000 */
[----:B------:R-:W-:Y:S04]  /*54cd0*/  STL.64 [R1+0x6b0], R32 ;  /* 0x0006b02001007387 */ /* 0x000fe80000100a00 */
[----:B------:R0:W-:Y:S04]  /*54ce0*/  STL.64 [R1+0x6b8], R34 ;  /* 0x0006b82201007387 */ /* 0x0001e80000100a00 */
[----:B0-----:R-:W4:Y:S01]  /*54cf0*/  LDL.LU.64 R34, [R1+0x5720] ;  /* 0x0057200001227983 */ /* 0x001f220000300a00 */
[----:B------:R-:W-:Y:S02]  /*54d00*/  IMAD.MOV.U32 R26, RZ, RZ, R60 ;  /* 0x000000ffff1a7224 */ /* 0x000fe400078e003c */
[----:B------:R-:W-:-:S02]  /*54d10*/  IMAD.MOV.U32 R27, RZ, RZ, R3 ;  /* 0x000000ffff1b7224 */ /* 0x000fc400078e0003 */
[----:B--2---:R-:W-:Y:S01]  /*54d20*/  IMAD.MOV.U32 R32, RZ, RZ, R43 ;  /* 0x000000ffff207224 */ /* 0x004fe200078e002b */
[----:B----4-:R-:W-:-:S15]  /*54d30*/  HMMA.16816.F32.BF16 R8, R4, R34, R8 ;  /* 0x000000220408723c */ /* 0x010fde0000041808 */
[----:B------:R-:W-:-:S08]  /*54d40*/  NOP ;  /* 0x0000000000007918 */ /* 0x000fd00000000000 */
[----:B------:R0:W-:Y:S01]  /*54d50*/  STL.64 [R1+0x6a0], R8 ;  /* 0x0006a00801007387 */ /* 0x0001e20000100a00 */
[----:B------:R-:W-:Y:S02]  /*54d60*/  IMAD.MOV.U32 R60, RZ, RZ, R10 ;  /* 0x000000ffff3c7224 */ /* 0x000fe400078e000a */
[----:B------:R-:W-:Y:S02]  /*54d70*/  IMAD.MOV.U32 R3, RZ, RZ, R11 ;  /* 0x000000ffff037224 */ /* 0x000fe400078e000b */
[----:B------:R-:W2:Y:S04]  /*54d80*/  LDL.LU.64 R10, [R1+0x5718] ;  /* 0x00571800010a7983 */ /* 0x000ea80000300a00 */
[----:B0-----:R-:W2:Y:S04]  /*54d90*/  LDL.LU.64 R8, [R1+0x5710] ;  /* 0x0057100001087983 */ /* 0x001ea80000300a00 */
[----:B------:R0:W-:Y:S04]  /*54da0*/  STL.64 [R1+0x5678], R34 ;  /* 0x0056782201007387 */ /* 0x0001e80000100a00 */
[----:B------:R-:W4:Y:S04]  /*54db0*/  LDL.LU R43, [R1+0x5708] ;  /* 0x00570800012b7983 */ /* 0x000f280000300800 */
[----:B------:R-:W2:Y:S04]  /*54dc0*/  LDL.LU R33, [R1+0x684] ;  /* 0x0006840001217983 */ /* 0x000ea80000300800 */
[----:B0-----:R-:W2:Y:S04]  /*54dd0*/  LDL.LU R34, [R1+0x688] ;  /* 0x0006880001227983 */ /* 0x001ea80000300800 */
[----:B------:R-:W2:Y:S04]  /*54de0*/  LDL.LU R35, [R1+0x68c] ;  /* 0x00068c0001237983 */ /* 0x000ea80000300800 */
[----:B------:R0:W-:Y:S04]  /*54df0*/  STL [R1+0x51bc], R3 ;  /* 0x0051bc0301007387 */ /* 0x0001e80000100800 */
[----:B------:R1:W-:Y:S04]  /*54e00*/  STL [R1+0x51b8], R60 ;  /* 0x0051b83c01007387 */ /* 0x0003e80000100800 */
[----:B---3--:R-:W-:Y:S01]  /*54e10*/  STL.64 [R1+0x5670], R38 ;  /* 0x0056702601007387 */ /* 0x008fe20000100a00 */
[C---:B----4-:R-:W-:Y:S06]  /*54e20*/  HMMA.16816.F32.BF16 R24, R4.reuse, R42, R24 ;  /* 0x0000002a0418723c */ /* 0x050fec0000041818 */
[----:B--2---:R-:W-:Y:S06]  /*54e30*/  HMMA.16816.F32.BF16 R32, R4, R38, R32 ;  /* 0x000000260420723c */ /* 0x004fec0000041820 */
[----:B------:R-:W-:-:S12]  /*54e40*/  HMMA.16816.F32.BF16 R4, R8, R46, R20 ;  /* 0x0000002e0804723c */ /* 0x000fd80000041814 */
[----:B0-----:R-:W-:Y:S02]  /*54e50*/  IMAD.MOV.U32 R3, RZ, RZ, R26 ;  /* 0x000000ffff037224 */ /* 0x001fe400078e001a */
[----:B-1----:R-:W-:-:S03]  /*54e60*/  IMAD.MOV.U32 R60, RZ, RZ, R27 ;  /* 0x000000ffff3c7224 */ /* 0x002fc600078e001b */
[----:B------:R-:W-:Y:S04]  /*54e70*/  STL.64 [R1+0x690], R32 ;  /* 0x0006902001007387 */ /* 0x000fe80000100a00 */
[----:B------:R-:W-:Y:S04]  /*54e80*/  STL.64 [R1+0x698], R34 ;  /* 0x0006982201007387 */ /* 0x000fe80000100a00 */
[----:B------:R0:W-:Y:S02]  /*54e90*/  STL.64 [R1+0x280], R24 ;  /* 0x0002801801007387 */ /* 0x0001e40000100a00 */
[----:B0-----:R-:W-:Y:S02]  /*54ea0*/  HMMA.16816.F32.BF16 R24, R8, R50, R52 ;  /* 0x000000320818723c */ /* 0x001fe40000041834 */
[----:B------:R-:W-:Y:S01]  /*54eb0*/  STL.64 [R1+0x5680], R42 ;  /* 0x0056802a01007387 */ /* 0x000fe20000100a00 */
[----:B------:R-:W-:-:S03]  /*54ec0*/  IMAD.MOV.U32 R28, RZ, RZ, R4 ;  /* 0x000000ffff1c7224 */ /* 0x000fc600078e0004 */
[----:B------:R-:W-:Y:S01]  /*54ed0*/  STL [R1+0x51f4], R60 ;  /* 0x0051f43c01007387 */ /* 0x000fe20000100800 */
[----:B------:R-:W-:-:S03]  /*54ee0*/  IMAD.MOV.U32 R29, RZ, RZ, R5 ;  /* 0x000000ffff1d7224 */ /* 0x000fc600078e0005 */
[----:B------:R-:W-:Y:S04]  /*54ef0*/  STL [R1+0x51f0], R3 ;  /* 0x0051f00301007387 */ /* 0x000fe80000100800 */
[----:B------:R-:W-:Y:S09]  /*54f00*/  STL.64 [R1+0x5698], R50 ;  /* 0x0056983201007387 */ /* 0x000ff20000100a00 */
[----:B------:R0:W-:Y:S04]  /*54f10*/  STL.64 [R1+0x130], R24 ;  /* 0x0001301801007387 */ /* 0x0001e80000100a00 */
[----:B------:R1:W-:Y:S04]  /*54f20*/  STL.64 [R1+0x138], R26 ;  /* 0x0001381a01007387 */ /* 0x0003e80000100a00 */
[----:B------:R-:W-:Y:S04]  /*54f30*/  STL.64 [R1+0x688], R6 ;  /* 0x0006880601007387 */ /* 0x000fe80000100a00 */
[----:B------:R-:W-:Y:S04]  /*54f40*/  STL.64 [R1+0x56b8], R30 ;  /* 0x0056b81e01007387 */ /* 0x000fe80000100a00 */
[----:B------:R-:W-:Y:S04]  /*54f50*/  STL.64 [R1+0x56b0], R28 ;  /* 0x0056b01c01007387 */ /* 0x000fe80000100a00 */
[----:B------:R2:W-:Y:S04]  /*54f60*/  STL.64 [R1+0x56a8], R46 ;  /* 0x0056a82e01007387 */ /* 0x0005e80000100a00 */
[----:B------:R-:W-:Y:S04]  /*54f70*/  STL.64 [R1+0x56a0], R44 ;  /* 0x0056a02c01007387 */ /* 0x000fe80000100a00 */
[----:B0-----:R-:W3:Y:S04]  /*54f80*/  LDL.LU R24, [R1+0x460] ;  /* 0x0004600001187983 */ /* 0x001ee80000300800 */
[----:B------:R-:W3:Y:S04]  /*54f90*/  LDL.LU R25, [R1+0x464] ;  /* 0x0004640001197983 */ /* 0x000ee80000300800 */
[----:B-1----:R-:W4:Y:S04]  /*54fa0*/  LDL.LU R26, [R1+0x468] ;  /* 0x00046800011a7983 */ /* 0x002f280000300800 */
[----:B------:R-:W4:Y:S01]  /*54fb0*/  LDL.LU R27, [R1+0x46c] ;  /* 0x00046c00011b7983 */ /* 0x000f220000300800 */
[----:B------:R-:W-:-:S02]  /*54fc0*/  IMAD.MOV.U32 R54, RZ, RZ, R15 ;  /* 0x000000ffff367224 */ /* 0x000fc400078e000f */
[----:B------:R-:W-:Y:S01]  /*54fd0*/  IMAD.MOV.U32 R55, RZ, RZ, R14 ;  /* 0x000000ffff377224 */ /* 0x000fe200078e000e */
[----:B------:R-:W0:Y:S01]  /*54fe0*/  LDSM.16.MT88.4 R4, [R57+UR4+0x1080] ;  /* 0x001080043904783b */ /* 0x000e220008004200 */
[----:B--2---:R-:W-:Y:S02]  /*54ff0*/  IMAD.MOV.U32 R46, RZ, RZ, R13 ;  /* 0x000000ffff2e7224 */ /* 0x004fe400078e000d */
[----:B------:R-:W-:Y:S01]  /*55000*/  IMAD.MOV.U32 R47, RZ, RZ, R12 ;  /* 0x000000ffff2f7224 */ /* 0x000fe200078e000c */
[----:B----4-:R1:W-:Y:S04]  /*55010*/  STL.64 [R1+0x56c8], R26 ;  /* 0x0056c81a01007387 */ /* 0x0103e80000100a00 */
[----:B---3--:R-:W-:Y:S04]  /*55020*/  STL.64 [R1+0x56c0], R24 ;  /* 0x0056c01801007387 */ /* 0x008fe80000100a00 */
[----:B------:R-:W-:Y:S04]  /*55030*/  STL.64 [R1+0x56d0], R54 ;  /* 0x0056d03601007387 */ /* 0x000fe80000100a00 */
[----:B------:R2:W-:Y:S04]  /*55040*/  STL.64 [R1+0x56d8], R46 ;  /* 0x0056d82e01007387 */ /* 0x0005e80000100a00 */
[----:B------:R-:W3:Y:S04]  /*55050*/  LDL.LU R28, [R1+0x480] ;  /* 0x00048000011c7983 */ /* 0x000ee80000300800 */
[----:B------:R-:W3:Y:S04]  /*55060*/  LDL.LU R29, [R1+0x484] ;  /* 0x00048400011d7983 */ /* 0x000ee80000300800 */
[----:B------:R-:W4:Y:S04]  /*55070*/  LDL.LU R30, [R1+0x488] ;  /* 0x00048800011e7983 */ /* 0x000f280000300800 */
[----:B------:R-:W4:Y:S01]  /*55080*/  LDL.LU R31, [R1+0x48c] ;  /* 0x00048c00011f7983 */ /* 0x000f220000300800 */
[----:B-1----:R-:W-:-:S02]  /*55090*/  IMAD.MOV.U32 R26, RZ, RZ, R2 ;  /* 0x000000ffff1a7224 */ /* 0x002fc400078e0002 */
[----:B------:R-:W-:Y:S01]  /*550a0*/  IMAD.MOV.U32 R27, RZ, RZ, R0 ;  /* 0x000000ffff1b7224 */ /* 0x000fe200078e0000 */
[----:B----4-:R-:W-:Y:S04]  /*550b0*/  STL.64 [R1+0x56e8], R30 ;  /* 0x0056e81e01007387 */ /* 0x010fe80000100a00 */
[----:B---3--:R-:W-:Y:S04]  /*550c0*/  STL.64 [R1+0x56e0], R28 ;  /* 0x0056e01c01007387 */ /* 0x008fe80000100a00 */
[----:B------:R1:W-:Y:S04]  /*550d0*/  STL.64 [R1+0x56f8], R26 ;  /* 0x0056f81a01007387 */ /* 0x0003e80000100a00 */
[----:B--2---:R-:W2:Y:S04]  /*550e0*/  LDL.64 R46, [R1+0x68] ;  /* 0x00006800012e7983 */ /* 0x004ea80000100a00 */
[----:B------:R-:W3:Y:S04]  /*550f0*/  LDL.LU R52, [R1+0x490] ;  /* 0x0004900001347983 */ /* 0x000ee80000300800 */
[----:B------:R-:W3:Y:S04]  /*55100*/  LDL.LU R53, [R1+0x494] ;  /* 0x0004940001357983 */ /* 0x000ee80000300800 */
[----:B------:R-:W3:Y:S04]  /*55110*/  LDL.LU R54, [R1+0x498] ;  /* 0x0004980001367983 */ /* 0x000ee80000300800 */
[----:B------:R-:W3:Y:S04]  /*55120*/  LDL.LU R55, [R1+0x49c] ;  /* 0x00049c0001377983 */ /* 0x000ee80000300800 */
[----:B------:R-:W4:Y:S04]  /*55130*/  LDL.LU R12, [R1+0x4d0] ;  /* 0x0004d000010c7983 */ /* 0x000f280000300800 */
[----:B------:R-:W4:Y:S04]  /*55140*/  LDL.LU R13, [R1+0x4d4] ;  /* 0x0004d400010d7983 */ /* 0x000f280000300800 */
[----:B------:R-:W4:Y:S04]  /*55150*/  LDL.LU R14, [R1+0x4d8] ;  /* 0x0004d800010e7983 */ /* 0x000f280000300800 */
[----:B------:R-:W4:Y:S04]  /*55160*/  LDL.LU R15, [R1+0x4dc] ;  /* 0x0004dc00010f7983 */ /* 0x000f280000300800 */
[----:B------:R-:W2:Y:S04]  /*55170*/  LDL.LU R20, [R1+0x4e0] ;  /* 0x0004e00001147983 */ /* 0x000ea80000300800 */
[----:B------:R-:W2:Y:S04]  /*55180*/  LDL.LU R21, [R1+0x4e4] ;  /* 0x0004e40001157983 */ /* 0x000ea80000300800 */
[----:B------:R-:W2:Y:S04]  /*55190*/  LDL.LU R22, [R1+0x4e8] ;  /* 0x0004e80001167983 */ /* 0x000ea80000300800 */
[----:B------:R-:W2:Y:S04]  /*551a0*/  LDL.LU R23, [R1+0x4ec] ;  /* 0x0004ec0001177983 */ /* 0x000ea80000300800 */
[----:B------:R-:W3:Y:S04]  /*551b0*/  LDL.LU R24, [R1+0x4c0] ;  /* 0x0004c00001187983 */ /* 0x000ee80000300800 */
[----:B------:R-:W3:Y:S04]  /*551c0*/  LDL.LU R25, [R1+0x4c4] ;  /* 0x0004c40001197983 */ /* 0x000ee80000300800 */
[----:B-1----:R-:W3:Y:S04]  /*551d0*/  LDL.LU R26, [R1+0x4c8] ;  /* 0x0004c800011a7983 */ /* 0x002ee80000300800 */
[----:B------:R-:W3:Y:S04]  /*551e0*/  LDL.LU R27, [R1+0x4cc] ;  /* 0x0004cc00011b7983 */ /* 0x000ee80000300800 */
[----:B------:R-:W3:Y:S04]  /*551f0*/  LDL.64 R58, [R1+0x88] ;  /* 0x00008800013a7983 */ /* 0x000ee80000100a00 */
        /* <DEDUP_REMOVED lines=20> */
[----:B0-----:R-:W-:Y:S04]  /*55340*/  STL.64 [R1+0x55c8], R6 ;  /* 0x0055c80601007387 */ /* 0x001fe80000100a00 */
[----:B------:R0:W-:Y:S04]  /*55350*/  STL.64 [R1+0x55c0], R4 ;  /* 0x0055c00401007387 */ /* 0x0001e80000100a00 */
[----:B0-----:R-:W4:Y:S04]  /*55360*/  LDL.LU R4, [R1+0x4a0] ;  /* 0x0004a00001047983 */ /* 0x001f280000300800 */
[----:B------:R-:W4:Y:S04]  /*55370*/  LDL.LU R5, [R1+0x4a4] ;  /* 0x0004a40001057983 */ /* 0x000f280000300800 */
[----:B------:R-:W4:Y:S04]  /*55380*/  LDL.LU R6, [R1+0x4a8] ;  /* 0x0004a80001067983 */ /* 0x000f280000300800 */
[----:B------:R-:W4:Y:S01]  /*55390*/  LDL.LU R7, [R1+0x4ac] ;  /* 0x0004ac0001077983 */ /* 0x000f220000300800 */
[----:B--2---:R-:W-:-:S15]  /*553a0*/  HMMA.16816.F32.BF16 R20, R8, R18, R20 ;  /* 0x000000120814723c */ /* 0x004fde0000041814 */
[----:B------:R-:W-:-:S08]  /*553b0*/  NOP ;  /* 0x0000000000007918 */ /* 0x000fd00000000000 */
[----:B------:R-:W-:Y:S04]  /*553c0*/  STL.64 [R1+0x960], R20 ;  /* 0x0009601401007387 */ /* 0x000fe80000100a00 */
[----:B------:R0:W-:Y:S04]  /*553d0*/  STL.64 [R1+0x968], R22 ;  /* 0x0009681601007387 */ /* 0x0001e80000100a00 */
[----:B0-----:R-:W4:Y:S01]  /*553e0*/  LDL.LU.64 R22, [R1+0x5700] ;  /* 0x0057000001167983 */ /* 0x001f220000300a00 */
[----:B---3--:R-:W-:Y:S06]  /*553f0*/  HMMA.16816.F32.BF16 R24, R8, R58, R24 ;  /* 0x0000003a0818723c */ /* 0x008fec0000041818 */
[----:B------:R-:W-:-:S02]  /*55400*/  IMAD.MOV.U32 R2, RZ, RZ, R58 ;  /* 0x000000ffff027224 */ /* 0x000fc400078e003a */
[----:B------:R-:W-:Y:S01]  /*55410*/  IMAD.MOV.U32 R0, RZ, RZ, R59 ;  /* 0x000000ffff007224 */ /* 0x000fe200078e003b */
[----:B----4-:R-:W-:-:S15]  /*55420*/  HMMA.16816.F32.BF16 R12, R8, R22, R12 ;  /* 0x00000016080c723c */ /* 0x010fde000004180c */
[----:B------:R-:W-:-:S08]  /*55430*/  NOP ;  /* 0x0000000000007918 */ /* 0x000fd00000000000 */
[----:B------:R0:W-:Y:S04]  /*55440*/  STL.64 [R1+0x4e0], R12 ;  /* 0x0004e00c01007387 */ /* 0x0001e80000100a00 */
[----:B------:R1:W-:Y:S04]  /*55450*/  STL.64 [R1+0x4e8], R14 ;  /* 0x0004e80e01007387 */ /* 0x0003e80000100a00 */
[----:B0-----:R-:W2:Y:S04]  /*55460*/  LDL.LU R12, [R1+0x420] ;  /* 0x00042000010c7983 */ /* 0x001ea80000300800 */
[----:B------:R-:W2:Y:S04]  /*55470*/  LDL.LU R13, [R1+0x424] ;  /* 0x00042400010d7983 */ /* 0x000ea80000300800 */
[----:B-1----:R-:W2:Y:S04]  /*55480*/  LDL.LU R14, [R1+0x428] ;  /* 0x00042800010e7983 */ /* 0x002ea80000300800 */
[----:B------:R-:W2:Y:S04]  /*55490*/  LDL.LU R15, [R1+0x42c] ;  /* 0x00042c00010f7983 */ /* 0x000ea80000300800 */
[----:B------:R-:W-:Y:S04]  /*554a0*/  STL.64 [R1+0x4d0], R24 ;  /* 0x0004d01801007387 */ /* 0x000fe80000100a00 */
[----:B------:R0:W-:Y:S04]  /*554b0*/  STL.64 [R1+0x4d8], R26 ;  /* 0x0004d81a01007387 */ /* 0x0001e80000100a00 */
[----:B0-----:R-:W3:Y:S04]  /*554c0*/  LDL.LU.64 R26, [R1+0x56f8] ;  /* 0x0056f800011a7983 */ /* 0x001ee80000300a00 */
[----:B------:R-:W4:Y:S01]  /*554d0*/  LDL.LU.64 R58, [R1+0x56f0] ;  /* 0x0056f000013a7983 */ /* 0x000f220000300a00 */
[C---:B------:R-:W-:Y:S06]  /*554e0*/  HMMA.16816.F32.BF16 R4, R8.reuse, R46, R4 ;  /* 0x0000002e0804723c */ /* 0x040fec0000041804 */
[----:B------:R-:W-:Y:S01]  /*554f0*/  IMAD.MOV.U32 R3, RZ, RZ, R47 ;  /* 0x000000ffff037224 */ /* 0x000fe200078e002f */
[C---:B----4-:R-:W-:Y:S06]  /*55500*/  HMMA.16816.F32.BF16 R28, R8.reuse, R58, R28 ;  /* 0x0000003a081c723c */ /* 0x050fec000004181c */
[----:B---3--:R-:W-:-:S15]  /*55510*/  HMMA.16816.F32.BF16 R24, R8, R26, R52 ;  /* 0x0000001a0818723c */ /* 0x008fde0000041834 */
[----:B------:R-:W-:-:S02]  /*55520*/  NOP ;  /* 0x0000000000007918 */ /* 0x000fc40000000000 */
[----:B------:R-:W-:Y:S04]  /*55530*/  STL.64 [R1+0x4c0], R28 ;  /* 0x0004c01c01007387 */ /* 0x000fe80000100a00 */
[----:B------:R0:W-:Y:S04]  /*55540*/  STL.64 [R1+0x4c8], R30 ;  /* 0x0004c81e01007387 */ /* 0x0001e80000100a00 */
[----:B0-----:R-:W3:Y:S04]  /*55550*/  LDL.LU.64 R30, [R1+0x56e8] ;  /* 0x0056e800011e7983 */ /* 0x001ee80000300a00 */
[----:B------:R-:W3:Y:S04]  /*55560*/  LDL.LU.64 R28, [R1+0x56e0] ;  /* 0x0056e000011c7983 */ /* 0x000ee80000300a00 */
[----:B------:R0:W-:Y:S04]  /*55570*/  STL.64 [R1+0x4b0], R4 ;  /* 0x0004b00401007387 */ /* 0x0001e80000100a00 */
[----:B------:R-:W-:Y:S01]  /*55580*/  STL.64 [R1+0x4b8], R6 ;  /* 0x0004b80601007387 */ /* 0x000fe20000100a00 */
[----:B0-----:R-:W-:-:S03]  /*55590*/  IMAD.MOV.U32 R4, RZ, RZ, R46 ;  /* 0x000000ffff047224 */ /* 0x001fc600078e002e */
[----:B------:R-:W3:Y:S04]  /*555a0*/  LDL.LU.64 R46, [R1+0x56d8] ;  /* 0x0056d800012e7983 */ /* 0x000ee80000300a00 */
[----:B------:R-:W4:Y:S04]  /*555b0*/  LDL.LU.64 R54, [R1+0x56d0] ;  /* 0x0056d00001367983 */ /* 0x000f280000300a00 */
[----:B------:R-:W-:Y:S04]  /*555c0*/  STL.64 [R1+0x4a0], R24 ;  /* 0x0004a01801007387 */ /* 0x000fe80000100a00 */
[----:B------:R0:W-:Y:S04]  /*555d0*/  STL.64 [R1+0x4a8], R26 ;  /* 0x0004a81a01007387 */ /* 0x0001e80000100a00 */
[----:B0-----:R-:W2:Y:S04]  /*555e0*/  LDL.LU.64 R26, [R1+0x56c8] ;  /* 0x0056c800011a7983 */ /* 0x001ea80000300a00 */
[----:B------:R-:W2:Y:S01]  /*555f0*/  LDL.LU.64 R24, [R1+0x56c0] ;  /* 0x0056c00001187983 */ /* 0x000ea20000300a00 */
[C---:B---3--:R-:W-:Y:S03]  /*55600*/  HMMA.16816.F32.BF16 R44, R8.reuse, R46, R28 ;  /* 0x0000002e082c723c */ /* 0x048fe6000004181c */
[----:B------:R-:W3:Y:S04]  /*55610*/  LDL.LU.64 R30, [R1+0x56b8] ;  /* 0x0056b800011e7983 */ /* 0x000ee80000300a00 */
[----:B------:R-:W3:Y:S01]  /*55620*/  LDL.LU.64 R28, [R1+0x56b0] ;  /* 0x0056b000011c7983 */ /* 0x000ee20000300a00 */
[----:B----4-:R-:W-:-:S15]  /*55630*/  HMMA.16816.F32.BF16 R52, R8, R54, R48 ;  /* 0x000000360834723c */ /* 0x010fde0000041830 */
[----:B------:R-:W-:Y:S04]  /*55640*/  STL.64 [R1+0x490], R44 ;  /* 0x0004902c01007387 */ /* 0x000fe80000100a00 */
[----:B------:R0:W-:Y:S04]  /*55650*/  STL.64 [R1+0x498], R46 ;  /* 0x0004982e01007387 */ /* 0x0001e80000100a00 */
[----:B0-----:R-:W4:Y:S04]  /*55660*/  LDL.LU.64 R46, [R1+0x56a8] ;  /* 0x0056a800012e7983 */ /* 0x001f280000300a00 */
[----:B------:R-:W4:Y:S04]  /*55670*/  LDL.LU.64 R44, [R1+0x56a0] ;  /* 0x0056a000012c7983 */ /* 0x000f280000300a00 */
[----:B------:R-:W4:Y:S04]  /*55680*/  LDL.LU.64 R50, [R1+0x5698] ;  /* 0x0056980001327983 */ /* 0x000f280000300a00 */
[----:B------:R-:W-:Y:S04]  /*55690*/  STL.64 [R1+0x480], R52 ;  /* 0x0004803401007387 */ /* 0x000fe80000100a00 */
[----:B------:R0:W-:Y:S04]  /*556a0*/  STL.64 [R1+0x488], R54 ;  /* 0x0004883601007387 */ /* 0x0001e80000100a00 */
[----:B0-----:R-:W2:Y:S02]  /*556b0*/  LDL.LU.64 R54, [R1+0x5690] ;  /* 0x0056900001367983 */ /* 0x001ea40000300a00 */
[----:B--2---:R-:W-:-:S15]  /*556c0*/  HMMA.16816.F32.BF16 R24, R8, R54, R24 ;  /* 0x000000360818723c */ /* 0x004fde0000041818 */
[----:B------:R-:W-:-:S08]  /*556d0*/  NOP ;  /* 0x0000000000007918 */ /* 0x000fd00000000000 */
[----:B------:R-:W-:Y:S04]  /*556e0*/  STL.64 [R1+0x470], R24 ;  /* 0x0004701801007387 */ /* 0x000fe80000100a00 */
[----:B------:R0:W-:Y:S04]  /*556f0*/  STL.64 [R1+0x478], R26 ;  /* 0x0004781a01007387 */ /* 0x0001e80000100a00 */
[----:B0-----:R-:W2:Y:S01]  /*55700*/  LDL.LU.64 R26, [R1+0x5688] ;  /* 0x00568800011a7983 */ /* 0x001ea20000300a00 */
[C---:B---3--:R-:W-:Y:S03]  /*55710*/  HMMA.16816.F32.BF16 R32, R8.reuse, R30, R32 ;  /* 0x0000001e0820723c */ /* 0x048fe60000041820 */
[----:B------:R0:W-:Y:S04]  /*55720*/  STL.64 [R1+0x55e0], R54 ;  /* 0x0055e03601007387 */ /* 0x0001e80000100a00 */
[----:B------:R-:W3:Y:S04]  /*55730*/  LDL.LU R52, [R1+0x260] ;  /* 0x0002600001347983 */ /* 0x000ee80000300800 */
[----:B------:R-:W3:Y:S04]  /*55740*/  LDL.LU R53, [R1+0x264] ;  /* 0x0002640001357983 */ /* 0x000ee80000300800 */
[----:B0-----:R-:W3:Y:S04]  /*55750*/  LDL.LU R54, [R1+0x268] ;  /* 0x0002680001367983 */ /* 0x001ee80000300800 */
[----:B------:R-:W3:Y:S01]  /*55760*/  LDL.LU R55, [R1+0x26c] ;  /* 0x00026c0001377983 */ /* 0x000ee20000300800 */
[----:B--2---:R-:W-:-:S15]  /*55770*/  HMMA.16816.F32.BF16 R40, R8, R26, R40 ;  /* 0x0000001a0828723c */ /* 0x004fde0000041828 */
[----:B------:R-:W-:-:S08]  /*55780*/  NOP ;  /* 0x0000000000007918 */ /* 0x000fd00000000000 */
[----:B------:R-:W-:Y:S04]  /*55790*/  STL.64 [R1+0x460], R40 ;  /* 0x0004602801007387 */ /* 0x000fe80000100a00 */
[----:B------:R0:W-:Y:S04]  /*557a0*/  STL.64 [R1+0x468], R42 ;  /* 0x0004682a01007387 */ /* 0x0001e80000100a00 */
[----:B0-----:R-:W2:Y:S04]  /*557b0*/  LDL.LU.64 R42, [R1+0x5680] ;  /* 0x00568000012a7983 */ /* 0x001ea80000300a00 */
[----:B------:R-:W-:Y:S04]  /*557c0*/  STL.64 [R1+0x450], R32 ;  /* 0x0004502001007387 */ /* 0x000fe80000100a00 */
[----:B------:R0:W-:Y:S04]  /*557d0*/  STL.64 [R1+0x458], R34 ;  /* 0x0004582201007387 */ /* 0x0001e80000100a00 */
[----:B0-----:R-:W4:Y:S04]  /*557e0*/  LDL.LU.64 R34, [R1+0x5678] ;  /* 0x0056780001227983 */ /* 0x001f280000300a00 */
[----:B------:R-:W-:Y:S04]  /*557f0*/  STL.64 [R1+0x55d8], R30 ;  /* 0x0055d81e01007387 */ /* 0x000fe80000100a00 */
[----:B------:R0:W-:Y:S04]  /*55800*/  STL.64 [R1+0x55d0], R28 ;  /* 0x0055d01c01007387 */ /* 0x0001e80000100a00 */
[----:B0-----:R-:W3:Y:S04]  /*55810*/  LDL.LU R28, [R1+0x270] ;  /* 0x00027000011c7983 */ /* 0x001ee80000300800 */
[----:B------:R-:W3:Y:S04]  /*55820*/  LDL.LU R29, [R1+0x274] ;  /* 0x00027400011d7983 */ /* 0x000ee80000300800 */
[----:B------:R-:W3:Y:S04]  /*55830*/  LDL.LU R30, [R1+0x278] ;  /* 0x00027800011e7983 */ /* 0x000ee80000300800 */
[----:B------:R-:W3:Y:S01]  /*55840*/  LDL.LU R31, [R1+0x27c] ;  /* 0x00027c00011f7983 */ /* 0x000ee20000300800 */
[----:B----4-:R-:W-:-:S15]  /*55850*/  HMMA.16816.F32.BF16 R36, R8, R34, R36 ;  /* 0x000000220824723c */ /* 0x010fde0000041824 */
[----:B------:R-:W-:-:S08]  /*55860*/  NOP ;  /* 0x0000000000007918 */ /* 0x000fd00000000000 */
[----:B------:R-:W-:Y:S04]  /*55870*/  STL.64 [R1+0x440], R36 ;  /* 0x0004402401007387 */ /* 0x000fe80000100a00 */
[----:B------:R0:W-:Y:S04]  /*55880*/  STL.64 [R1+0x448], R38 ;  /* 0x0004482601007387 */ /* 0x0001e80000100a00 */
[----:B0-----:R-:W4:Y:S04]  /*55890*/  LDL.LU.64 R38, [R1+0x5670] ;  /* 0x0056700001267983 */ /* 0x001f280000300a00 */
[----:B------:R0:W-:Y:S04]  /*558a0*/  STL.64 [R1+0x55e8], R34 ;  /* 0x0055e82201007387 */ /* 0x0001e80000100a00 */
[----:B------:R-:W2:Y:S04]  /*558b0*/  LDL.LU R32, [R1+0x110] ;  /* 0x0001100001207983 */ /* 0x000ea80000300800 */
[----:B------:R-:W2:Y:S04]  /*558c0*/  LDL.LU R33, [R1+0x114] ;  /* 0x0001140001217983 */ /* 0x000ea80000300800 */
[----:B0-----:R-:W2:Y:S04]  /*558d0*/  LDL.LU R34, [R1+0x118] ;  /* 0x0001180001227983 */ /* 0x001ea80000300800 */
[----:B------:R-:W2:Y:S01]  /*558e0*/  LDL.LU R35, [R1+0x11c] ;  /* 0x00011c0001237983 */ /* 0x000ea20000300800 */
[----:B----4-:R-:W-:-:S15]  /*558f0*/  HMMA.16816.F32.BF16 R12, R8, R38, R12 ;  /* 0x00000026080c723c */ /* 0x010fde000004180c */
[----:B------:R-:W-:-:S08]  /*55900*/  NOP ;  /* 0x0000000000007918 */ /* 0x000fd00000000000 */
[----:B------:R-:W-:Y:S04]  /*55910*/  STL.64 [R1+0x430], R12 ;  /* 0x0004300c01007387 */ /* 0x000fe80000100a00 */
[----:B------:R0:W-:Y:S04]  /*55920*/  STL.64 [R1+0x438], R14 ;  /* 0x0004380e01007387 */ /* 0x0001e80000100a00 */
[----:B0-----:R-:W3:Y:S04]  /*55930*/  LDL.LU.64 R14, [R1+0x5668] ;  /* 0x00566800010e7983 */ /* 0x001ee80000300a00 */
[----:B------:R-:W3:Y:S01]  /*55940*/  LDL.LU.64 R12, [R1+0x5660] ;  /* 0x00566000010c7983 */ /* 0x000ee20000300a00 */
[----:B--2---:R-:W-:Y:S03]  /*55950*/  HMMA.16816.F32.BF16 R8, R8, R42, R32 ;  /* 0x0000002a0808723c */ /* 0x004fe60000041820 */
[----:B------:R-:W-:Y:S04]  /*55960*/  STL.64 [R1+0x55f0], R38 ;  /* 0x0055f02601007387 */ /* 0x000fe80000100a00 */
[----:B------:R-:W-:-:S15]  /*55970*/  STL.64 [R1+0x55f8], R42 ;  /* 0x0055f82a01007387 */ /* 0x000fde0000100a00 */
[----:B------:R-:W-:-:S01]  /*55980*/  NOP ;  /* 0x0000000000007918 */ /* 0x000fc20000000000 */
[----:B------:R-:W-:Y:S04]  /*55990*/  STL.64 [R1+0x120], R8 ;  /* 0x0001200801007387 */ /* 0x000fe80000100a00 */
[----:B------:R3:W-:Y:S04]  /*559a0*/  STL.64 [R1+0x128], R10 ;  /* 0x0001280a01007387 */ /* 0x0007e80000100a00 */
[----:B------:R-:W-:Y:S01]  /*559b0*/  STL.64 [R1+0x5600], R50 ;  /* 0x0056003201007387 */ /* 0x000fe20000100a00 */
[----:B---3--:R-:W-:-:S15]  /*559c0*/  HMMA.16816.F32.BF16 R8, R12, R50, R28 ;  /* 0x000000320c08723c */ /* 0x008fde000004181c */
[----:B------:R-:W-:-:S08]  /*559d0*/  NOP ;  /* 0x0000000000007918 */ /* 0x000fd00000000000 */
[----:B------:R-:W-:Y:S04]  /*559e0*/  STL.64 [R1+0x270], R8 ;  /* 0x0002700801007387 */ /* 0x000fe80000100a00 */
[----:B------:R0:W-:Y:S02]  /*559f0*/  STL.64 [R1+0x278], R10 ;  /* 0x0002780a01007387 */ /* 0x0001e40000100a00 */
[----:B0-----:R-:W-:-:S15]  /*55a00*/  HMMA.16816.F32.BF16 R8, R12, R46, R52 ;  /* 0x0000002e0c08723c */ /* 0x001fde0000041834 */
[----:B------:R-:W-:-:S09]  /*55a10*/  NOP ;  /* 0x0000000000007918 */ /* 0x000fd20000000000 */
[----:B------:R-:W-:Y:S02]  /*55a20*/  IMAD.MOV.U32 R24, RZ, RZ, R8 ;  /* 0x000000ffff187224 */ /* 0x000fe400078e0008 */
[----:B------:R-:W-:Y:S01]  /*55a30*/  IMAD.MOV.U32 R25, RZ, RZ, R9 ;  /* 0x000000ffff197224 */ /* 0x000fe200078e0009 */
[----:B------:R-:W-:Y:S04]  /*55a40*/  STL.64 [R1+0x268], R10 ;  /* 0x0002680a01007387 */ /* 0x000fe80000100a00 */
[----:B------:R-:W-:Y:S04]  /*55a50*/  STL.64 [R1+0x5610], R26 ;  /* 0x0056101a01007387 */ /* 0x000fe80000100a00 */
[----:B------:R-:W-:Y:S04]  /*55a60*/  STL.64 [R1+0x5608], R24 ;  /* 0x0056081801007387 */ /* 0x000fe80000100a00 */
[----:B------:R-:W-:Y:S04]  /*55a70*/  STL.64 [R1+0x55b8], R46 ;  /* 0x0055b82e01007387 */ /* 0x000fe80000100a00 */
[----:B------:R0:W-:Y:S04]  /*55a80*/  STL.64 [R1+0x55b0], R44 ;  /* 0x0055b02c01007387 */ /* 0x0001e80000100a00 */
[----:B0-----:R-:W2:Y:S04]  /*55a90*/  LDL.LU R44, [R1+0x250] ;  /* 0x00025000012c7983 */ /* 0x001ea80000300800 */
[----:B------:R-:W2:Y:S04]  /*55aa0*/  LDL.LU R45, [R1+0x254] ;  /* 0x00025400012d7983 */ /* 0x000ea80000300800 */
[----:B------:R-:W3:Y:S04]  /*55ab0*/  LDL.LU R46, [R1+0x258] ;  /* 0x00025800012e7983 */ /* 0x000ee80000300800 */
[----:B------:R-:W3:Y:S04]  /*55ac0*/  LDL.LU R47, [R1+0x25c] ;  /* 0x00025c00012f7983 */ /* 0x000ee80000300800 */
[----:B---3--:R-:W-:Y:S04]  /*55ad0*/  STL.64 [R1+0x5620], R46 ;  /* 0x0056202e01007387 */ /* 0x008fe80000100a00 */
[----:B--2---:R-:W-:Y:S04]  /*55ae0*/  STL.64 [R1+0x5618], R44 ;  /* 0x0056182c01007387 */ /* 0x004fe80000100a00 */
[----:B------:R-:W2:Y:S04]  /*55af0*/  LDL.LU R28, [R1+0x5f0] ;  /* 0x0005f000011c7983 */ /* 0x000ea80000300800 */
[----:B------:R-:W2:Y:S04]  /*55b00*/  LDL.LU R29, [R1+0x5f4] ;  /* 0x0005f400011d7983 */ /* 0x000ea80000300800 */
[----:B------:R-:W3:Y:S04]  /*55b10*/  LDL.LU R30, [R1+0x5f8] ;  /* 0x0005f800011e7983 */ /* 0x000ee80000300800 */
[----:B------:R-:W3:Y:S04]  /*55b20*/  LDL.LU R31, [R1+0x5fc] ;  /* 0x0005fc00011f7983 */ /* 0x000ee80000300800 */
[----:B---3--:R-:W-:Y:S04]  /*55b30*/  STL.64 [R1+0x5630], R30 ;  /* 0x0056301e01007387 */ /* 0x008fe80000100a00 */
[----:B--2---:R0:W-:Y:S04]  /*55b40*/  STL.64 [R1+0x5628], R28 ;  /* 0x0056281c01007387 */ /* 0x0041e80000100a00 */
[----:B------:R-:W2:Y:S04]  /*55b50*/  LDL.LU R48, [R1+0x620] ;  /* 0x0006200001307983 */ /* 0x000ea80000300800 */
[----:B------:R-:W2:Y:S04]  /*55b60*/  LDL.LU R49, [R1+0x624] ;  /* 0x0006240001317983 */ /* 0x000ea80000300800 */
[----:B------:R-:W3:Y:S04]  /*55b70*/  LDL.LU R50, [R1+0x628] ;  /* 0x0006280001327983 */ /* 0x000ee80000300800 */
[----:B------:R-:W3:Y:S01]  /*55b80*/  LDL.LU R51, [R1+0x62c] ;  /* 0x00062c0001337983 */ /* 0x000ee20000300800 */
[----:B------:R-:W-:-:S02]  /*55b90*/  IMAD.MOV.U32 R26, RZ, RZ, R4 ;  /* 0x000000ffff1a7224 */ /* 0x000fc400078e0004 */
[----:B------:R-:W-:Y:S01]  /*55ba0*/  IMAD.MOV.U32 R27, RZ, RZ, R3 ;  /* 0x000000ffff1b7224 */ /* 0x000fe200078e0003 */
[----:B---3--:R-:W-:Y:S04]  /*55bb0*/  STL.64 [R1+0x5640], R50 ;  /* 0x0056403201007387 */ /* 0x008fe80000100a00 */
[----:B--2---:R-:W-:Y:S04]  /*55bc0*/  STL.64 [R1+0x5638], R48 ;  /* 0x0056383001007387 */ /* 0x004fe80000100a00 */
[----:B------:R-:W-:Y:S04]  /*55bd0*/  STL.64 [R1+0x5648], R26 ;  /* 0x0056481a01007387 */ /* 0x000fe80000100a00 */
[----:B0-----:R-:W2:Y:S04]  /*55be0*/  LDL.LU R28, [R1+0x640] ;  /* 0x00064000011c7983 */ /* 0x001ea80000300800 */
[----:B------:R-:W2:Y:S04]  /*55bf0*/  LDL.LU R29, [R1+0x644] ;  /* 0x00064400011d7983 */ /* 0x000ea80000300800 */
[----:B------:R-:W3:Y:S04]  /*55c00*/  LDL.LU R30, [R1+0x648] ;  /* 0x00064800011e7983 */ /* 0x000ee80000300800 */
[----:B------:R-:W3:Y:S04]  /*55c10*/  LDL.LU R31, [R1+0x64c] ;  /* 0x00064c00011f7983 */ /* 0x000ee80000300800 */
[----:B------:R-:W4:Y:S04]  /*55c20*/  LDL.LU R4, [R1+0x670] ;  /* 0x0006700001047983 */ /* 0x000f280000300800 */
[----:B------:R-:W4:Y:S04]  /*55c30*/  LDL.LU R5, [R1+0x674] ;  /* 0x0006740001057983 */ /* 0x000f280000300800 */
[----:B------:R-:W4:Y:S04]  /*55c40*/  LDL.LU R6, [R1+0x678] ;  /* 0x0006780001067983 */ /* 0x000f280000300800 */
[----:B------:R-:W4:Y:S01]  /*55c50*/  LDL.LU R7, [R1+0x67c] ;  /* 0x00067c0001077983 */ /* 0x000f220000300800 */
[----:B------:R-:W0:Y:S02]  /*55c60*/  S2R R21, SR_TID.X ;  /* 0x0000000000157919 */ /* 0x000e240000002100 */
[----:B0-----:R-:W-:Y:S01]  /*55c70*/  LOP3.LUT R20, R21, 0x7, RZ, 0xc0, !PT ;  /* 0x0000000715147812 */ /* 0x001fe200078ec0ff */
[----:B---3--:R-:W-:Y:S04]  /*55c80*/  STL.64 [R1+0x5658], R30 ;  /* 0x0056581e01007387 */ /* 0x008fe80000100a00 */
[----:B--2---:R0:W-:Y:S04]  /*55c90*/  STL.64 [R1+0x5650], R28 ;  /* 0x0056501c01007387 */ /* 0x0041e80000100a00 */
[----:B0-----:R-:W2:Y:S04]  /*55ca0*/  LDL.LU R28, [R1+0x660] ;  /* 0x00066000011c7983 */ /* 0x001ea80000300800 */
[----:B------:R-:W2:Y:S04]  /*55cb0*/  LDL.LU R29, [R1+0x664] ;  /* 0x00066400011d7983 */ /* 0x000ea80000300800 */
[----:B------:R-:W2:Y:S04]  /*55cc0*/  LDL.LU R30, [R1+0x668] ;  /* 0x00066800011e7983 */ /* 0x000ea80000300800 */
[----:B------:R-:W2:Y:S04]  /*55cd0*/  LDL.LU R31, [R1+0x66c] ;  /* 0x00066c00011f7983 */ /* 0x000ea80000300800 */
[----:B------:R-:W3:Y:S04]  /*55ce0*/  LDL.LU R24, [R1+0x650] ;  /* 0x0006500001187983 */ /* 0x000ee80000300800 */
[----:B------:R-:W3:Y:S04]  /*55cf0*/  LDL.LU R25, [R1+0x654] ;  /* 0x0006540001197983 */ /* 0x000ee80000300800 */
[----:B------:R-:W3:Y:S04]  /*55d00*/  LDL.LU R26, [R1+0x658] ;  /* 0x00065800011a7983 */ /* 0x000ee80000300800 */
[----:B------:R-:W3:Y:S01]  /*55d10*/  LDL.LU R27, [R1+0x65c] ;  /* 0x00065c00011b7983 */ /* 0x000ee20000300800 */
[----:B------:R-:W-:-:S02]  /*55d20*/  IMAD R20, R20, 0x110, RZ ;  /* 0x0000011014147824 */ /* 0x000fc400078e02ff */
[C---:B------:R-:W-:Y:S01]  /*55d30*/  IMAD.SHL.U32 R57, R21.reuse, 0x2, RZ ;  /* 0x0000000215397824 */ /* 0x040fe200078e00ff */
[----:B----4-:R-:W-:Y:S01]  /*55d40*/  HMMA.16816.F32.BF16 R4, R12, R18, R4 ;  /* 0x000000120c04723c */ /* 0x010fe20000041804 */
[----:B------:R-:W-:Y:S01]  /*55d50*/  IMAD.SHL.U32 R21, R21, 0x80, RZ ;  /* 0x0000008015157824 */ /* 0x000fe200078e00ff */
[----:B------:R-:W4:Y:S02]  /*55d60*/  LDL.LU R44, [R1+0x630] ;  /* 0x00063000012c7983 */ /* 0x000f240000300800 */
[----:B------:R-:W-:Y:S02]  /*55d70*/  LOP3.LUT R57, R20, 0x10, R57, 0x78, !PT ;  /* 0x0000001014397812 */ /* 0x000fe400078e7839 */
[----:B------:R-:W4:Y:S02]  /*55d80*/  LDL.LU R45, [R1+0x634] ;  /* 0x00063400012d7983 */ /* 0x000f240000300800 */
[----:B------:R-:W-:Y:S02]  /*55d90*/  LOP3.LUT R57, R57, 0x800, R21, 0xf8, !PT ;  /* 0x0000080039397812 */ /* 0x000fe400078ef815 */
[----:B------:R-:W4:Y:S02]  /*55da0*/  LDL.LU R46, [R1+0x638] ;  /* 0x00063800012e7983 */ /* 0x000f240000300800 */
[----:B------:R-:W-:-:S02]  /*55db0*/  LOP3.LUT R57, R57, 0x40, RZ, 0x3c, !PT ;  /* 0x0000004039397812 */ /* 0x000fc400078e3cff */
[----:B------:R-:W4:Y:S04]  /*55dc0*/  LDL.LU R47, [R1+0x63c] ;  /* 0x00063c00012f7983 */ /* 0x000f280000300800 */
[----:B------:R-:W0:Y:S04]  /*55dd0*/  LDSM.16.MT88.4 R8, [R57+UR4+0x1000] ;  /* 0x001000043908783b */ /* 0x000e280008004200 */
[----:B------:R-:W4:Y:S04]  /*55de0*/  LDL.64 R42, [R1+0x58] ;  /* 0x00005800012a7983 */ /* 0x000f280000100a00 */
[----:B------:R-:W4:Y:S04]  /*55df0*/  LDL.64 R38, [R1+0x18] ;  /* 0x0000180001267983 */ /* 0x000f280000100a00 */
[----:B------:R-:W4:Y:S04]  /*55e00*/  LDL.LU R32, [R1+0x600] ;  /* 0x0006000001207983 */ /* 0x000f280000300800 */
[----:B------:R-:W4:Y:S04]  /*55e10*/  LDL.LU R33, [R1+0x604] ;  /* 0x0006040001217983 */ /* 0x000f280000300800 */
[----:B------:R-:W4:Y:S04]  /*55e20*/  LDL.LU R34, [R1+0x608] ;  /* 0x0006080001227983 */ /* 0x000f280000300800 */
[----:B------:R-:W4:Y:S04]  /*55e30*/  LDL.LU R35, [R1+0x60c] ;  /* 0x00060c0001237983 */ /* 0x000f280000300800 */
[----:B------:R-:W4:Y:S01]  /*55e40*/  LDL.64 R54, [R1+0x8] ;  /* 0x0000080001367983 */ /* 0x000f220000100a00 */
[----:B------:R-:W-:-:S02]  /*55e50*/  IMAD.MOV.U32 R50, RZ, RZ, R2 ;  /* 0x000000ffff327224 */ /* 0x000fc400078e0002 */
[----:B------:R-:W-:Y:S01]  /*55e60*/  IMAD.MOV.U32 R51, RZ, RZ, R0 ;  /* 0x000000ffff337224 */ /* 0x000fe200078e0000 */
[----:B0-----:R-:W-:Y:S04]  /*55e70*/  STL.64 [R1+0x54f8], R10 ;  /* 0x0054f80a01007387 */ /* 0x001fe80000100a00 */
[----:B------:R0:W-:Y:S04]  /*55e80*/  STL.64 [R1+0x54f0], R8 ;  /* 0x0054f00801007387 */ /* 0x0001e80000100a00 */
[----:B0-----:R-:W4:Y:S04]  /*55e90*/  LDL.LU R8, [R1+0x610] ;  /* 0x0006100001087983 */ /* 0x001f280000300800 */
[----:B------:R-:W4:Y:S04]  /*55ea0*/  LDL.LU R9, [R1+0x614] ;  /* 0x0006140001097983 */ /* 0x000f280000300800 */
[----:B------:R-:W4:Y:S04]  /*55eb0*/  LDL.LU R10, [R1+0x618] ;  /* 0x00061800010a7983 */ /* 0x000f280000300800 */
[----:B------:R-:W4:Y:S04]  /*55ec0*/  LDL.LU R11, [R1+0x61c] ;  /* 0x00061c00010b7983 */ /* 0x000f280000300800 */
[----:B------:R0:W-:Y:S04]  /*55ed0*/  STL.64 [R1+0x990], R4 ;  /* 0x0009900401007387 */ /* 0x0001e80000100a00 */
[----:B------:R1:W-:Y:S04]  /*55ee0*/  STL.64 [R1+0x998], R6 ;  /* 0x0009980601007387 */ /* 0x0003e80000100a00 */
[----:B0-----:R-:W4:Y:S04]  /*55ef0*/  LDL.LU R4, [R1+0x5e0] ;  /* 0x0005e00001047983 */ /* 0x001f280000300800 */
[----:B------:R-:W4:Y:S04]  /*55f00*/  LDL.LU R5, [R1+0x5e4] ;  /* 0x0005e40001057983 */ /* 0x000f280000300800 */
[----:B-1----:R-:W4:Y:S04]  /*55f10*/  LDL.LU R6, [R1+0x5e8] ;  /* 0x0005e80001067983 */ /* 0x002f280000300800 */
[----:B------:R-:W4:Y:S04]  /*55f20*/  LDL.LU R7, [R1+0x5ec] ;  /* 0x0005ec0001077983 */ /* 0x000f280000300800 */
[----:B------:R-:W-:Y:S04]  /*55f30*/  STL.64 [R1+0x55a8], R18 ;  /* 0x0055a81201007387 */ /* 0x000fe80000100a00 */
[----:B------:R0:W-:Y:S04]  /*55f40*/  STL.64 [R1+0x55a0], R16 ;  /* 0x0055a01001007387 */ /* 0x0001e80000100a00 */
[----:B0-----:R-:W4:Y:S04]  /*55f50*/  LDL.LU R16, [R1+0x5b0] ;  /* 0x0005b00001107983 */ /* 0x001f280000300800 */
[----:B------:R-:W4:Y:S04]  /*55f60*/  LDL.LU R17, [R1+0x5b4] ;  /* 0x0005b40001117983 */ /* 0x000f280000300800 */
[----:B------:R-:W4:Y:S04]  /*55f70*/  LDL.LU R18, [R1+0x5b8] ;  /* 0x0005b80001127983 */ /* 0x000f280000300800 */
[----:B------:R-:W4:Y:S01]  /*55f80*/  LDL.LU R19, [R1+0x5bc] ;  /* 0x0005bc0001137983 */ /* 0x000f220000300800 */
[C---:B--2---:R-:W-:Y:S06]  /*55f90*/  HMMA.16816.F32.BF16 R28, R12.reuse, R22, R28 ;  /* 0x000000160c1c723c */ /* 0x044fec000004181c */
[----:B---3--:R-:W-:-:S15]  /*55fa0*/  HMMA.16816.F32.BF16 R48, R12, R50, R24 ;  /* 0x000000320c30723c */ /* 0x008fde0000041818 */
[----:B------:R-:W-:-:S02]  /*55fb0*/  NOP ;  /* 0x0000000000007918 */ /* 0x000fc40000000000 */
[----:B------:R-:W-:Y:S04]  /*55fc0*/  STL.64 [R1+0x670], R28 ;  /* 0x0006701c01007387 */ /* 0x000fe80000100a00 */
[----:B------:R0:W-:Y:S04]  /*55fd0*/  STL.64 [R1+0x678], R30 ;  /* 0x0006781e01007387 */ /* 0x0001e80000100a00 */
[----:B0-----:R-:W2:Y:S04]  /*55fe0*/  LDL.LU.64 R30, [R1+0x5658] ;  /* 0x00565800011e7983 */ /* 0x001ea80000300a00 */
[----:B------:R-:W2:Y:S04]  /*55ff0*/  LDL.LU.64 R28, [R1+0x5650] ;  /* 0x00565000011c7983 */ /* 0x000ea80000300a00 */
[----:B------:R-:W3:Y:S04]  /*56000*/  LDL.LU.64 R26, [R1+0x5648] ;  /* 0x00564800011a7983 */ /* 0x000ee80000300a00 */
[----:B------:R-:W-:Y:S04]  /*56010*/  STL.64 [R1+0x660], R48 ;  /* 0x0006603001007387 */ /* 0x000fe80000100a00 */
[----:B------:R0:W-:Y:S04]  /*56020*/  STL.64 [R1+0x668], R50 ;  /* 0x0006683201007387 */ /* 0x0001e80000100a00 */
[----:B0-----:R-:W3:Y:S04]  /*56030*/  LDL.LU.64 R50, [R1+0x5640] ;  /* 0x0056400001327983 */ /* 0x001ee80000300a00 */
[----:B------:R-:W3:Y:S01]  /*56040*/  LDL.LU.64 R48, [R1+0x5638] ;  /* 0x0056380001307983 */ /* 0x000ee20000300a00 */
[----:B----4-:R-:W-:Y:S01]  /*56050*/  HMMA.16816.F32.BF16 R32, R12, R54, R32 ;  /* 0x000000360c20723c */ /* 0x010fe20000041820 */
[----:B------:R-:W-:-:S02]  /*56060*/  IMAD.MOV.U32 R2, RZ, RZ, R42 ;  /* 0x000000ffff027224 */ /* 0x000fc400078e002a */
[----:B------:R-:W-:Y:S02]  /*56070*/  IMAD.MOV.U32 R0, RZ, RZ, R43 ;  /* 0x000000ffff007224 */ /* 0x000fe400078e002b */
[----:B------:R-:W-:Y:S01]  /*56080*/  IMAD.MOV.U32 R3, RZ, RZ, R39 ;  /* 0x000000ffff037224 */ /* 0x000fe200078e0027 */
[C---:B------:R-:W-:Y:S06]  /*56090*/  HMMA.16816.F32.BF16 R8, R12.reuse, R38, R8 ;  /* 0x000000260c08723c */ /* 0x040fec0000041808 */
[C---:B--2---:R-:W-:Y:S06]  /*560a0*/  HMMA.16816.F32.BF16 R28, R12.reuse, R58, R28 ;  /* 0x0000003a0c1c723c */ /* 0x044fec000004181c */
[C---:B---3--:R-:W-:Y:S06]  /*560b0*/  HMMA.16816.F32.BF16 R24, R12.reuse, R26, R44 ;  /* 0x0000001a0c18723c */ /* 0x048fec000004182c */
[----:B------:R-:W-:Y:S11]  /*560c0*/  HMMA.16816.F32.BF16 R48, R12, R42, R48 ;  /* 0x0000002a0c30723c */ /* 0x000ff60000041830 */
[----:B------:R-:W-:Y:S04]  /*560d0*/  STL.64 [R1+0x650], R28 ;  /* 0x0006501c01007387 */ /* 0x000fe80000100a00 */
[----:B------:R0:W-:Y:S04]  /*560e0*/  STL.64 [R1+0x658], R30 ;  /* 0x0006581e01007387 */ /* 0x0001e80000100a00 */
[----:B0-----:R-:W2:Y:S04]  /*560f0*/  LDL.LU.64 R30, [R1+0x5630] ;  /* 0x00563000011e7983 */ /* 0x001ea80000300a00 */
[----:B------:R-:W2:Y:S04]  /*56100*/  LDL.LU.64 R28, [R1+0x5628] ;  /* 0x00562800011c7983 */ /* 0x000ea80000300a00 */
[----:B------:R-:W-:Y:S04]  /*56110*/  STL.64 [R1+0x5578], R58 ;  /* 0x0055783a01007387 */ /* 0x000fe80000100a00 */
[----:B------:R0:W-:Y:S04]  /*56120*/  STL [R1+0x5570], R57 ;  /* 0x0055703901007387 */ /* 0x0001e80000100800 */
[----:B------:R-:W3:Y:S04]  /*56130*/  LDL.LU R56, [R1+0x5c0] ;  /* 0x0005c00001387983 */ /* 0x000ee80000300800 */
[----:B0-----:R-:W3:Y:S04]  /*56140*/  LDL.LU R57, [R1+0x5c4] ;  /* 0x0005c40001397983 */ /* 0x001ee80000300800 */
[----:B------:R-:W3:Y:S04]  /*56150*/  LDL.LU R58, [R1+0x5c8] ;  /* 0x0005c800013a7983 */ /* 0x000ee80000300800 */
[----:B------:R-:W3:Y:S04]  /*56160*/  LDL.LU R59, [R1+0x5cc] ;  /* 0x0005cc00013b7983 */ /* 0x000ee80000300800 */
[----:B------:R-:W4:Y:S04]  /*56170*/  LDL.LU.64 R46, [R1+0x5620] ;  /* 0x00562000012e7983 */ /* 0x000f280000300a00 */
[----:B------:R-:W4:Y:S04]  /*56180*/  LDL.LU.64 R44, [R1+0x5618] ;  /* 0x00561800012c7983 */ /* 0x000f280000300a00 */
[----:B------:R-:W-:Y:S04]  /*56190*/  STL.64 [R1+0x640], R24 ;  /* 0x0006401801007387 */ /* 0x000fe80000100a00 */
[----:B------:R0:W-:Y:S04]  /*561a0*/  STL.64 [R1+0x648], R26 ;  /* 0x0006481a01007387 */ /* 0x0001e80000100a00 */
[----:B0-----:R-:W3:Y:S04]  /*561b0*/  LDL.LU.64 R26, [R1+0x5610] ;  /* 0x00561000011a7983 */ /* 0x001ee80000300a00 */
[----:B------:R-:W4:Y:S04]  /*561c0*/  LDL.LU.64 R24, [R1+0x5608] ;  /* 0x0056080001187983 */ /* 0x000f280000300a00 */
[----:B------:R-:W-:Y:S04]  /*561d0*/  STL.64 [R1+0x630], R48 ;  /* 0x0006303001007387 */ /* 0x000fe80000100a00 */
[----:B------:R0:W-:Y:S04]  /*561e0*/  STL.64 [R1+0x638], R50 ;  /* 0x0006383201007387 */ /* 0x0001e80000100a00 */
[----:B0-----:R-:W4:Y:S04]  /*561f0*/  LDL.LU.64 R50, [R1+0x5600] ;  /* 0x0056000001327983 */ /* 0x001f280000300a00 */
[----:B------:R-:W4:Y:S04]  /*56200*/  LDL.LU.64 R42, [R1+0x55f8] ;  /* 0x0055f800012a7983 */ /* 0x000f280000300a00 */
[----:B------:R0:W-:Y:S04]  /*56210*/  STL.64 [R1+0x620], R8 ;  /* 0x0006200801007387 */ /* 0x0001e80000100a00 */
[----:B------:R1:W-:Y:S01]  /*56220*/  STL.64 [R1+0x628], R10 ;  /* 0x0006280a01007387 */ /* 0x0003e20000100a00 */
[----:B0-----:R-:W-:-:S03]  /*56230*/  IMAD.MOV.U32 R8, RZ, RZ, R38 ;  /* 0x000000ffff087224 */ /* 0x001fc600078e0026 */
[----:B------:R-:W4:Y:S01]  /*56240*/  LDL.LU.64 R38, [R1+0x55f0] ;  /* 0x0055f00001267983 */ /* 0x000f220000300a00 */
[----:B------:R-:W-:-:S03]  /*56250*/  IMAD.MOV.U32 R9, RZ, RZ, R55 ;  /* 0x000000ffff097224 */ /* 0x000fc600078e0037 */
[----:B------:R-:W-:Y:S01]  /*56260*/  STL.64 [R1+0x610], R32 ;  /* 0x0006102001007387 */ /* 0x000fe20000100a00 */
[----:B-1----:R-:W-:-:S03]  /*56270*/  IMAD.MOV.U32 R10, RZ, RZ, R54 ;  /* 0x000000ffff0a7224 */ /* 0x002fc600078e0036 */
[----:B------:R0:W-:Y:S04]  /*56280*/  STL.64 [R1+0x618], R34 ;  /* 0x0006182201007387 */ /* 0x0001e80000100a00 */
[----:B0-----:R-:W4:Y:S04]  /*56290*/  LDL.LU.64 R34, [R1+0x55e8] ;  /* 0x0055e80001227983 */ /* 0x001f280000300a00 */
[----:B------:R-:W2:Y:S02]  /*562a0*/  LDL.LU.64 R54, [R1+0x55e0] ;  /* 0x0055e00001367983 */ /* 0x000ea40000300a00 */
[----:B--2---:R-:W-:-:S15]  /*562b0*/  HMMA.16816.F32.BF16 R28, R12, R54, R28 ;  /* 0x000000360c1c723c */ /* 0x004fde000004181c */
[----:B------:R-:W-:-:S08]  /*562c0*/  NOP ;  /* 0x0000000000007918 */ /* 0x000fd00000000000 */
[----:B------:R-:W-:Y:S04]  /*562d0*/  STL.64 [R1+0x600], R28 ;  /* 0x0006001c01007387 */ /* 0x000fe80000100a00 */
[----:B------:R0:W-:Y:S04]  /*562e0*/  STL.64 [R1+0x608], R30 ;  /* 0x0006081e01007387 */ /* 0x0001e80000100a00 */
[----:B0-----:R-:W2:Y:S04]  /*562f0*/  LDL.LU.64 R30, [R1+0x55d8] ;  /* 0x0055d800011e7983 */ /* 0x001ea80000300a00 */
[----:B------:R-:W2:Y:S04]  /*56300*/  LDL.LU.64 R28, [R1+0x55d0] ;  /* 0x0055d000011c7983 */ /* 0x000ea80000300a00 */
[----:B------:R0:W-:Y:S04]  /*56310*/  STL.64 [R1+0x5520], R54 ;  /* 0x0055203601007387 */ /* 0x0001e80000100a00 */
[----:B------:R-:W2:Y:S04]  /*56320*/  LDL.LU R52, [R1+0x5d0] ;  /* 0x0005d00001347983 */ /* 0x000ea80000300800 */
[----:B------:R-:W2:Y:S04]  /*56330*/  LDL.LU R53, [R1+0x5d4] ;  /* 0x0005d40001357983 */ /* 0x000ea80000300800 */
[----:B0-----:R-:W2:Y:S04]  /*56340*/  LDL.LU R54, [R1+0x5d8] ;  /* 0x0005d80001367983 */ /* 0x001ea80000300800 */
[----:B------:R-:W2:Y:S01]  /*56350*/  LDL.LU R55, [R1+0x5dc] ;  /* 0x0005dc0001377983 */ /* 0x000ea20000300800 */
[----:B---3--:R-:W-:-:S15]  /*56360*/  HMMA.16816.F32.BF16 R4, R12, R26, R4 ;  /* 0x0000001a0c04723c */ /* 0x008fde0000041804 */
[----:B------:R-:W-:-:S08]  /*56370*/  NOP ;  /* 0x0000000000007918 */ /* 0x000fd00000000000 */
[----:B------:R-:W-:Y:S04]  /*56380*/  STL.64 [R1+0x5f0], R4 ;  /* 0x0005f00401007387 */ /* 0x000fe80000100a00 */
[----:B------:R0:W-:Y:S04]  /*56390*/  STL.64 [R1+0x5f8], R6 ;  /* 0x0005f80601007387 */ /* 0x0001e80000100a00 */
[----:B0-----:R-:W3:Y:S04]  /*563a0*/  LDL.LU.64 R6, [R1+0x55c8] ;  /* 0x0055c80001067983 */ /* 0x001ee80000300a00 */
[----:B------:R-:W3:Y:S04]  /*563b0*/  LDL.LU.64 R4, [R1+0x55c0] ;  /* 0x0055c00001047983 */ /* 0x000ee80000300a00 */
[----:B------:R-:W-:Y:S04]  /*563c0*/  STL.64 [R1+0x5518], R26 ;  /* 0x0055181a01007387 */ /* 0x000fe80000100a00 */
[----:B----4-:R0:W-:Y:S01]  /*563d0*/  STL.64 [R1+0x5510], R24 ;  /* 0x0055101801007387 */ /* 0x0101e20000100a00 */
[C---:B------:R-:W-:Y:S03]  /*563e0*/  HMMA.16816.F32.BF16 R16, R12.reuse, R38, R16 ;  /* 0x000000260c10723c */ /* 0x040fe60000041810 */
[----:B--2---:R-:W-:Y:S03]  /*563f0*/  STL.64 [R1+0x5508], R30 ;  /* 0x0055081e01007387 */ /* 0x004fe60000100a00 */
[----:B0-----:R-:W-:Y:S01]  /*56400*/  HMMA.16816.F32.BF16 R24, R12, R30, R52 ;  /* 0x0000001e0c18723c */ /* 0x001fe20000041834 */
[----:B------:R-:W-:-:S15]  /*56410*/  STL.64 [R1+0x5500], R28 ;  /* 0x0055001c01007387 */ /* 0x000fde0000100a00 */
[----:B------:R-:W-:-:S07]  /*56420*/  NOP ;  /* 0x0000000000007918 */ /* 0x000fce0000000000 */
[----:B------:R-:W-:Y:S04]  /*56430*/  STL.64 [R1+0x5e0], R24 ;  /* 0x0005e01801007387 */ /* 0x000fe80000100a00 */
[----:B------:R0:W-:Y:S02]  /*56440*/  STL.64 [R1+0x5e8], R26 ;  /* 0x0005e81a01007387 */ /* 0x0001e40000100a00 */
[C---:B0-----:R-:W-:Y:S06]  /*56450*/  HMMA.16816.F32.BF16 R24, R12.reuse, R34, R56 ;  /* 0x000000220c18723c */ /* 0x041fec0000041838 */
[----:B------:R-:W-:Y:S01]  /*56460*/  HMMA.16816.F32.BF16 R12, R12, R42, R44 ;  /* 0x0000002a0c0c723c */ /* 0x000fe2000004182c */
[----:B------:R-:W-:-:S15]  /*56470*/  STL.64 [R1+0x5560], R34 ;  /* 0x0055602201007387 */ /* 0x000fde0000100a00 */
[----:B------:R-:W-:-:S01]  /*56480*/  NOP ;  /* 0x0000000000007918 */ /* 0x000fc20000000000 */
[----:B------:R0:W-:Y:S04]  /*56490*/  STL.64 [R1+0x5d0], R24 ;  /* 0x0005d01801007387 */ /* 0x0001e80000100a00 */
[----:B------:R1:W-:Y:S04]  /*564a0*/  STL.64 [R1+0x5d8], R26 ;  /* 0x0005d81a01007387 */ /* 0x0003e80000100a00 */
[----:B------:R2:W-:Y:S04]  /*564b0*/  STL.64 [R1+0x5528], R38 ;  /* 0x0055282601007387 */ /* 0x0005e80000100a00 */
[----:B------:R-:W-:Y:S04]  /*564c0*/  STL.64 [R1+0x5c0], R16 ;  /* 0x0005c01001007387 */ /* 0x000fe80000100a00 */
[----:B------:R-:W-:Y:S04]  /*564d0*/  STL.64 [R1+0x5c8], R18 ;  /* 0x0005c81201007387 */ /* 0x000fe80000100a00 */
[----:B------:R4:W-:Y:S04]  /*564e0*/  STL.64 [R1+0x5530], R42 ;  /* 0x0055302a01007387 */ /* 0x0009e80000100a00 */
[----:B0-----:R-:W3:Y:S04]  /*564f0*/  LDL.LU R24, [R1+0x3e0] ;  /* 0x0003e00001187983 */ /* 0x001ee80000300800 */
[----:B------:R-:W-:Y:S04]  /*56500*/  STL.64 [R1+0x250], R12 ;  /* 0x0002500c01007387 */ /* 0x000fe80000100a00 */
[----:B------:R-:W-:Y:S04]  /*56510*/  STL.64 [R1+0x258], R14 ;  /* 0x0002580e01007387 */ /* 0x000fe80000100a00 */
[----:B------:R-:W3:Y:S04]  /*56520*/  LDL.LU R25, [R1+0x3e4] ;  /* 0x0003e40001197983 */ /* 0x000ee80000300800 */
[----:B-1----:R-:W2:Y:S04]  /*56530*/  LDL.LU R26, [R1+0x3e8] ;  /* 0x0003e800011a7983 */ /* 0x002ea80000300800 */
[----:B------:R-:W2:Y:S01]  /*56540*/  LDL.LU R27, [R1+0x3ec] ;  /* 0x0003ec00011b7983 */ /* 0x000ea20000300800 */
[----:B------:R-:W-:-:S02]  /*56550*/  IMAD.MOV.U32 R54, RZ, RZ, R10 ;  /* 0x000000ffff367224 */ /* 0x000fc400078e000a */
[----:B------:R-:W-:Y:S01]  /*56560*/  IMAD.MOV.U32 R55, RZ, RZ, R9 ;  /* 0x000000ffff377224 */ /* 0x000fe200078e0009 */
[----:B--2---:R-:W-:Y:S04]  /*56570*/  STL.64 [R1+0x5540], R26 ;  /* 0x0055401a01007387 */ /* 0x004fe80000100a00 */
[----:B---3--:R-:W-:Y:S04]  /*56580*/  STL.64 [R1+0x5538], R24 ;  /* 0x0055381801007387 */ /* 0x008fe80000100a00 */
[----:B------:R-:W-:Y:S04]  /*56590*/  STL.64 [R1+0x5548], R54 ;  /* 0x0055483601007387 */ /* 0x000fe80000100a00 */
[----:B------:R-:W2:Y:S04]  /*565a0*/  LDL.LU R36, [R1+0x3f0] ;  /* 0x0003f00001247983 */ /* 0x000ea80000300800 */
[----:B------:R-:W2:Y:S04]  /*565b0*/  LDL.LU R37, [R1+0x3f4] ;  /* 0x0003f40001257983 */ /* 0x000ea80000300800 */
[----:B------:R-:W3:Y:S04]  /*565c0*/  LDL.LU R38, [R1+0x3f8] ;  /* 0x0003f80001267983 */ /* 0x000ee80000300800 */
[----:B------:R-:W3:Y:S01]  /*565d0*/  LDL.LU R39, [R1+0x3fc] ;  /* 0x0003fc0001277983 */ /* 0x000ee20000300800 */
[----:B----4-:R-:W-:-:S02]  /*565e0*/  IMAD.MOV.U32 R42, RZ, RZ, R8 ;  /* 0x000000ffff2a7224 */ /* 0x010fc400078e0008 */
[----:B------:R-:W-:Y:S01]  /*565f0*/  IMAD.MOV.U32 R43, RZ, RZ, R3 ;  /* 0x000000ffff2b7224 */ /* 0x000fe200078e0003 */
[----:B---3--:R-:W-:Y:S04]  /*56600*/  STL.64 [R1+0x5558], R38 ;  /* 0x0055582601007387 */ /* 0x008fe80000100a00 */
[----:B--2---:R-:W-:Y:S04]  /*56610*/  STL.64 [R1+0x5550], R36 ;  /* 0x0055502401007387 */ /* 0x004fe80000100a00 */
[----:B------:R-:W-:Y:S04]  /*56620*/  STL.64 [R1+0x5568], R42 ;  /* 0x0055682a01007387 */ /* 0x000fe80000100a00 */
[----:B------:R-:W2:Y:S04]  /*56630*/  LDL.LU R32, [R1+0xa0] ;  /* 0x0000a00001207983 */ /* 0x000ea80000300800 */
[----:B------:R-:W2:Y:S04]  /*56640*/  LDL.LU R33, [R1+0xa4] ;  /* 0x0000a40001217983 */ /* 0x000ea80000300800 */
[----:B------:R-:W3:Y:S04]  /*56650*/  LDL.LU R34, [R1+0xa8] ;  /* 0x0000a80001227983 */ /* 0x000ee80000300800 */
        /* <DEDUP_REMOVED lines=13> */
[----:B---3--:R-:W-:Y:S04]  /*56730*/  STL.64 [R1+0x5588], R34 ;  /* 0x0055882201007387 */ /* 0x008fe80000100a00 */
[----:B--2---:R0:W-:Y:S04]  /*56740*/  STL.64 [R1+0x5580], R32 ;  /* 0x0055802001007387 */ /* 0x0041e80000100a00 */
[----:B0-----:R-:W2:Y:S04]  /*56750*/  LDL.LU R32, [R1+0xc0] ;  /* 0x0000c00001207983 */ /* 0x001ea80000300800 */
[----:B------:R-:W2:Y:S04]  /*56760*/  LDL.LU R33, [R1+0xc4] ;  /* 0x0000c40001217983 */ /* 0x000ea80000300800 */
[----:B------:R-:W3:Y:S04]  /*56770*/  LDL.LU R34, [R1+0xc8] ;  /* 0x0000c80001227983 */ /* 0x000ee80000300800 */
[----:B------:R-:W3:Y:S01]  /*56780*/  LDL.LU R35, [R1+0xcc] ;  /* 0x0000cc0001237983 */ /* 0x000ee20000300800 */
[C---:B----4-:R-:W-:Y:S03]  /*56790*/  HMMA.16816.F32.BF16 R44, R4.reuse, R50, R44 ;  /* 0x00000032042c723c */ /* 0x050fe6000004182c */
[----:B---3--:R-:W-:Y:S04]  /*567a0*/  STL.64 [R1+0x5598], R34 ;  /* 0x0055982201007387 */ /* 0x008fe80000100a00 */
[----:B--2---:R0:W-:Y:S04]  /*567b0*/  STL.64 [R1+0x5590], R32 ;  /* 0x0055902001007387 */ /* 0x0041e80000100a00 */
[----:B0-----:R-:W2:Y:S04]  /*567c0*/  LDL.LU R32, [R1+0xd0] ;  /* 0x0000d00001207983 */ /* 0x001ea80000300800 */
[----:B------:R-:W2:Y:S04]  /*567d0*/  LDL.LU R33, [R1+0xd4] ;  /* 0x0000d40001217983 */ /* 0x000ea80000300800 */
[----:B------:R-:W2:Y:S04]  /*567e0*/  LDL.LU R34, [R1+0xd8] ;  /* 0x0000d80001227983 */ /* 0x000ea80000300800 */
[----:B------:R-:W2:Y:S04]  /*567f0*/  LDL.LU R35, [R1+0xdc] ;  /* 0x0000dc0001237983 */ /* 0x000ea80000300800 */
[----:B------:R-:W3:Y:S04]  /*56800*/  LDL.64 R58, [R1+0x88] ;  /* 0x00008800013a7983 */ /* 0x000ee80000100a00 */
        /* <DEDUP_REMOVED lines=17> */
[----:B------:R-:W-:Y:S04]  /*56920*/  STL.64 [R1+0x5b0], R44 ;  /* 0x0005b02c01007387 */ /* 0x000fe80000100a00 */
[----:B------:R0:W-:Y:S04]  /*56930*/  STL.64 [R1+0x5b8], R46 ;  /* 0x0005b82e01007387 */ /* 0x0001e80000100a00 */
[----:B0-----:R-:W2:Y:S04]  /*56940*/  LDL.LU.64 R46, [R1+0x55b8] ;  /* 0x0055b800012e7983 */ /* 0x001ea80000300a00 */
[----:B------:R-:W4:Y:S01]  /*56950*/  LDL.LU.64 R44, [R1+0x55b0] ;  /* 0x0055b000012c7983 */ /* 0x000f220000300a00 */
[----:B--2---:R-:W-:-:S15]  /*56960*/  HMMA.16816.F32.BF16 R16, R4, R46, R16 ;  /* 0x0000002e0410723c */ /* 0x004fde0000041810 */
[----:B------:R-:W-:-:S08]  /*56970*/  NOP ;  /* 0x0000000000007918 */ /* 0x000fd00000000000 */
[----:B------:R-:W-:Y:S04]  /*56980*/  STL.64 [R1+0x420], R16 ;  /* 0x0004201001007387 */ /* 0x000fe80000100a00 */
[----:B------:R0:W-:Y:S04]  /*56990*/  STL.64 [R1+0x428], R18 ;  /* 0x0004281201007387 */ /* 0x0001e80000100a00 */
[----:B0-----:R-:W2:Y:S04]  /*569a0*/  LDL.LU.64 R18, [R1+0x55a8] ;  /* 0x0055a80001127983 */ /* 0x001ea80000300a00 */
[----:B------:R-:W4:Y:S01]  /*569b0*/  LDL.LU.64 R16, [R1+0x55a0] ;  /* 0x0055a00001107983 */ /* 0x000f220000300a00 */
[C---:B------:R-:W-:Y:S06]  /*569c0*/  HMMA.16816.F32.BF16 R20, R4.reuse, R22, R32 ;  /* 0x000000160414723c */ /* 0x040fec0000041820 */
[----:B--2---:R-:W-:-:S15]  /*569d0*/  HMMA.16816.F32.BF16 R8, R4, R18, R8 ;  /* 0x000000120408723c */ /* 0x004fde0000041808 */
[----:B------:R-:W-:-:S08]  /*569e0*/  NOP ;  /* 0x0000000000007918 */ /* 0x000fd00000000000 */
[----:B------:R0:W-:Y:S04]  /*569f0*/  STL.64 [R1+0x950], R8 ;  /* 0x0009500801007387 */ /* 0x0001e80000100a00 */
[----:B------:R1:W-:Y:S04]  /*56a00*/  STL.64 [R1+0x958], R10 ;  /* 0x0009580a01007387 */ /* 0x0003e80000100a00 */
[----:B0-----:R-:W2:Y:S04]  /*56a10*/  LDL.LU R8, [R1+0x3c0] ;  /* 0x0003c00001087983 */ /* 0x001ea80000300800 */
[----:B------:R-:W2:Y:S04]  /*56a20*/  LDL.LU R9, [R1+0x3c4] ;  /* 0x0003c40001097983 */ /* 0x000ea80000300800 */
[----:B-1----:R-:W2:Y:S04]  /*56a30*/  LDL.LU R10, [R1+0x3c8] ;  /* 0x0003c800010a7983 */ /* 0x002ea80000300800 */
[----:B------:R-:W2:Y:S04]  /*56a40*/  LDL.LU R11, [R1+0x3cc] ;  /* 0x0003cc00010b7983 */ /* 0x000ea80000300800 */
[----:B------:R-:W4:Y:S04]  /*56a50*/  LDL.LU.64 R34, [R1+0x5598] ;  /* 0x0055980001227983 */ /* 0x000f280000300a00 */
[----:B------:R-:W4:Y:S04]  /*56a60*/  LDL.LU.64 R32, [R1+0x5590] ;  /* 0x0055900001207983 */ /* 0x000f280000300a00 */
[----:B------:R0:W-:Y:S04]  /*56a70*/  STL.64 [R1+0x940], R20 ;  /* 0x0009401401007387 */ /* 0x0001e80000100a00 */
[----:B------:R1:W-:Y:S01]  /*56a80*/  STL.64 [R1+0x948], R22 ;  /* 0x0009481601007387 */ /* 0x0003e20000100a00 */
[----:B------:R-:W-:-:S03]  /*56a90*/  IMAD.MOV.U32 R54, RZ, RZ, R2 ;  /* 0x000000ffff367224 */ /* 0x000fc600078e0002 */
[----:B0-----:R-:W2:Y:S04]  /*56aa0*/  LDL.LU R20, [R1+0x3b0] ;  /* 0x0003b00001147983 */ /* 0x001ea80000300800 */
[----:B------:R-:W2:Y:S04]  /*56ab0*/  LDL.LU R21, [R1+0x3b4] ;  /* 0x0003b40001157983 */ /* 0x000ea80000300800 */
[----:B-1----:R-:W2:Y:S01]  /*56ac0*/  LDL.LU R22, [R1+0x3b8] ;  /* 0x0003b80001167983 */ /* 0x002ea20000300800 */
[----:B------:R-:W-:-:S03]  /*56ad0*/  IMAD.MOV.U32 R55, RZ, RZ, R0 ;  /* 0x000000ffff377224 */ /* 0x000fc600078e0000 */
[----:B------:R-:W2:Y:S01]  /*56ae0*/  LDL.LU R23, [R1+0x3bc] ;  /* 0x0003bc0001177983 */ /* 0x000ea20000300800 */
[----:B---3--:R-:W-:Y:S02]  /*56af0*/  IMAD.MOV.U32 R2, RZ, RZ, R58 ;  /* 0x000000ffff027224 */ /* 0x008fe400078e003a */
[----:B------:R-:W-:Y:S01]  /*56b00*/  IMAD.MOV.U32 R0, RZ, RZ, R59 ;  /* 0x000000ffff007224 */ /* 0x000fe200078e003b */
[----:B----4-:R-:W-:-:S15]  /*56b10*/  HMMA.16816.F32.BF16 R32, R4, R58, R32 ;  /* 0x0000003a0420723c */ /* 0x010fde0000041820 */
[----:B------:R-:W-:-:S08]  /*56b20*/  NOP ;  /* 0x0000000000007918 */ /* 0x000fd00000000000 */
[----:B------:R-:W-:Y:S04]  /*56b30*/  STL.64 [R1+0x930], R32 ;  /* 0x0009302001007387 */ /* 0x000fe80000100a00 */
[----:B------:R0:W-:Y:S04]  /*56b40*/  STL.64 [R1+0x938], R34 ;  /* 0x0009382201007387 */ /* 0x0001e80000100a00 */
[----:B0-----:R-:W3:Y:S04]  /*56b50*/  LDL.LU.64 R34, [R1+0x5588] ;  /* 0x0055880001227983 */ /* 0x001ee80000300a00 */
[----:B------:R-:W3:Y:S04]  /*56b60*/  LDL.LU.64 R32, [R1+0x5580] ;  /* 0x0055800001207983 */ /* 0x000ee80000300a00 */
[----:B------:R-:W4:Y:S04]  /*56b70*/  LDL.LU.64 R58, [R1+0x5578] ;  /* 0x00557800013a7983 */ /* 0x000f280000300a00 */
[----:B------:R-:W2:Y:S01]  /*56b80*/  LDL.LU R57, [R1+0x5570] ;  /* 0x0055700001397983 */ /* 0x000ea20000300800 */
[----:B------:R-:W-:Y:S01]  /*56b90*/  IMAD.MOV.U32 R3, RZ, RZ, R15 ;  /* 0x000000ffff037224 */ /* 0x000fe200078e000f */
[C---:B------:R-:W-:Y:S06]  /*56ba0*/  HMMA.16816.F32.BF16 R52, R4.reuse, R54, R36 ;  /* 0x000000360434723c */ /* 0x040fec0000041824 */
[C---:B---3--:R-:W-:Y:S06]  /*56bb0*/  HMMA.16816.F32.BF16 R32, R4.reuse, R14, R32 ;  /* 0x0000000e0420723c */ /* 0x048fec0000041820 */
[----:B----4-:R-:W-:-:S15]  /*56bc0*/  HMMA.16816.F32.BF16 R40, R4, R58, R40 ;  /* 0x0000003a0428723c */ /* 0x010fde0000041828 */
[----:B------:R-:W-:-:S08]  /*56bd0*/  NOP ;  /* 0x0000000000007918 */ /* 0x000fd00000000000 */
[----:B------:R-:W-:Y:S04]  /*56be0*/  STL.64 [R1+0x920], R40 ;  /* 0x0009202801007387 */ /* 0x000fe80000100a00 */
[----:B------:R0:W-:Y:S04]  /*56bf0*/  STL.64 [R1+0x928], R42 ;  /* 0x0009282a01007387 */ /* 0x0001e80000100a00 */
[----:B0-----:R-:W3:Y:S04]  /*56c00*/  LDL.LU.64 R42, [R1+0x5568] ;  /* 0x00556800012a7983 */ /* 0x001ee80000300a00 */
[----:B------:R0:W-:Y:S02]  /*56c10*/  STL.64 [R1+0x910], R32 ;  /* 0x0009102001007387 */ /* 0x0001e40000100a00 */
[----:B0-----:R-:W-:-:S02]  /*56c20*/  IMAD.MOV.U32 R32, RZ, RZ, R14 ;  /* 0x000000ffff207224 */ /* 0x001fc400078e000e */
[----:B--2---:R-:W0:Y:S04]  /*56c30*/  LDSM.16.MT88.4 R12, [R57+UR4+0x1080] ;  /* 0x00108004390c783b */ /* 0x004e280008004200 */
[----:B------:R1:W-:Y:S04]  /*56c40*/  STL.64 [R1+0x918], R34 ;  /* 0x0009182201007387 */ /* 0x0003e80000100a00 */
[----:B-1----:R-:W2:Y:S04]  /*56c50*/  LDL.LU.64 R34, [R1+0x5560] ;  /* 0x0055600001227983 */ /* 0x002ea80000300a00 */
[----:B0-----:R-:W-:Y:S04]  /*56c60*/  STL.64 [R1+0x5440], R14 ;  /* 0x0054400e01007387 */ /* 0x001fe80000100a00 */
[----:B------:R0:W-:Y:S04]  /*56c70*/  STL.64 [R1+0x5438], R12 ;  /* 0x0054380c01007387 */ /* 0x0001e80000100a00 */
[----:B0-----:R-:W4:Y:S04]  /*56c80*/  LDL.LU R12, [R1+0x230] ;  /* 0x00023000010c7983 */ /* 0x001f280000300800 */
[----:B------:R-:W4:Y:S04]  /*56c90*/  LDL.LU R13, [R1+0x234] ;  /* 0x00023400010d7983 */ /* 0x000f280000300800 */
[----:B------:R-:W4:Y:S04]  /*56ca0*/  LDL.LU R14, [R1+0x238] ;  /* 0x00023800010e7983 */ /* 0x000f280000300800 */
[----:B------:R-:W4:Y:S04]  /*56cb0*/  LDL.LU R15, [R1+0x23c] ;  /* 0x00023c00010f7983 */ /* 0x000f280000300800 */
[----:B------:R-:W2:Y:S04]  /*56cc0*/  LDL.LU.64 R38, [R1+0x5558] ;  /* 0x0055580001267983 */ /* 0x000ea80000300a00 */
[----:B------:R-:W2:Y:S04]  /*56cd0*/  LDL.LU.64 R36, [R1+0x5550] ;  /* 0x0055500001247983 */ /* 0x000ea80000300a00 */
[----:B------:R-:W-:Y:S04]  /*56ce0*/  STL.64 [R1+0x900], R52 ;  /* 0x0009003401007387 */ /* 0x000fe80000100a00 */
[----:B------:R0:W-:Y:S04]  /*56cf0*/  STL.64 [R1+0x908], R54 ;  /* 0x0009083601007387 */ /* 0x0001e80000100a00 */
[----:B0-----:R-:W2:Y:S01]  /*56d00*/  LDL.LU.64 R54, [R1+0x5548] ;  /* 0x0055480001367983 */ /* 0x001ea20000300a00 */
[----:B---3--:R-:W-:Y:S03]  /*56d10*/  HMMA.16816.F32.BF16 R40, R4, R42, R24 ;  /* 0x0000002a0428723c */ /* 0x008fe60000041818 */
[----:B------:R-:W3:Y:S04]  /*56d20*/  LDL.LU.64 R26, [R1+0x5540] ;  /* 0x00554000011a7983 */ /* 0x000ee80000300a00 */
[----:B------:R-:W3:-:S15]  /*56d30*/  LDL.LU.64 R24, [R1+0x5538] ;  /* 0x0055380001187983 */ /* 0x000ede0000300a00 */
[----:B------:R-:W-:-:S01]  /*56d40*/  NOP ;  /* 0x0000000000007918 */ /* 0x000fc20000000000 */
[----:B------:R-:W-:Y:S04]  /*56d50*/  STL.64 [R1+0x410], R40 ;  /* 0x0004102801007387 */ /* 0x000fe80000100a00 */
[----:B------:R0:W-:Y:S04]  /*56d60*/  STL.64 [R1+0x418], R42 ;  /* 0x0004182a01007387 */ /* 0x0001e80000100a00 */
[----:B0-----:R-:W4:Y:S01]  /*56d70*/  LDL.LU.64 R42, [R1+0x5530] ;  /* 0x00553000012a7983 */ /* 0x001f220000300a00 */
[----:B--2---:R-:W-:Y:S03]  /*56d80*/  HMMA.16816.F32.BF16 R52, R4, R54, R36 ;  /* 0x000000360434723c */ /* 0x004fe60000041824 */
[----:B------:R-:W2:-:S15]  /*56d90*/  LDL.LU.64 R38, [R1+0x5528] ;  /* 0x0055280001267983 */ /* 0x000e9e0000300a00 */
[----:B------:R-:W-:-:S05]  /*56da0*/  NOP ;  /* 0x0000000000007918 */ /* 0x000fca0000000000 */
[----:B------:R-:W-:Y:S04]  /*56db0*/  STL.64 [R1+0x400], R52 ;  /* 0x0004003401007387 */ /* 0x000fe80000100a00 */
[----:B------:R0:W-:Y:S04]  /*56dc0*/  STL.64 [R1+0x408], R54 ;  /* 0x0004083601007387 */ /* 0x0001e80000100a00 */
[----:B0-----:R-:W3:Y:S02]  /*56dd0*/  LDL.LU.64 R54, [R1+0x5520] ;  /* 0x0055200001367983 */ /* 0x001ee40000300a00 */
[----:B---3--:R-:W-:-:S15]  /*56de0*/  HMMA.16816.F32.BF16 R24, R4, R54, R24 ;  /* 0x000000360418723c */ /* 0x008fde0000041818 */
[----:B------:R-:W-:-:S08]  /*56df0*/  NOP ;  /* 0x0000000000007918 */ /* 0x000fd00000000000 */
[----:B------:R-:W-:Y:S04]  /*56e00*/  STL.64 [R1+0x3f0], R24 ;  /* 0x0003f01801007387 */ /* 0x000fe80000100a00 */
[----:B------:R0:W-:Y:S04]  /*56e10*/  STL.64 [R1+0x3f8], R26 ;  /* 0x0003f81a01007387 */ /* 0x0001e80000100a00 */
[----:B0-----:R-:W3:Y:S04]  /*56e20*/  LDL.LU.64 R26, [R1+0x5518] ;  /* 0x00551800011a7983 */ /* 0x001ee80000300a00 */
[----:B------:R-:W4:Y:S01]  /*56e30*/  LDL.LU.64 R24, [R1+0x5510] ;  /* 0x0055100001187983 */ /* 0x000f220000300a00 */
[----:B---3--:R-:W-:-:S15]  /*56e40*/  HMMA.16816.F32.BF16 R28, R4, R26, R28 ;  /* 0x0000001a041c723c */ /* 0x008fde000004181c */
[----:B------:R-:W-:-:S08]  /*56e50*/  NOP ;  /* 0x0000000000007918 */ /* 0x000fd00000000000 */
[----:B------:R-:W-:Y:S04]  /*56e60*/  STL.64 [R1+0x3e0], R28 ;  /* 0x0003e01c01007387 */ /* 0x000fe80000100a00 */
[----:B------:R0:W-:Y:S04]  /*56e70*/  STL.64 [R1+0x3e8], R30 ;  /* 0x0003e81e01007387 */ /* 0x0001e80000100a00 */
[----:B0-----:R-:W3:Y:S04]  /*56e80*/  LDL.LU.64 R30, [R1+0x5508] ;  /* 0x00550800011e7983 */ /* 0x001ee80000300a00 */
[----:B------:R-:W2:Y:S01]  /*56e90*/  LDL.LU.64 R28, [R1+0x5500] ;  /* 0x00550000011c7983 */ /* 0x000ea20000300a00 */
[C---:B------:R-:W-:Y:S03]  /*56ea0*/  HMMA.16816.F32.BF16 R20, R4.reuse, R34, R20 ;  /* 0x000000220414723c */ /* 0x040fe60000041814 */
[----:B------:R-:W-:Y:S04]  /*56eb0*/  STL.64 [R1+0x5458], R26 ;  /* 0x0054581a01007387 */ /* 0x000fe80000100a00 */
[----:B----4-:R0:W-:Y:S04]  /*56ec0*/  STL.64 [R1+0x5450], R24 ;  /* 0x0054501801007387 */ /* 0x0101e80000100a00 */
[----:B0-----:R-:W4:Y:S04]  /*56ed0*/  LDL.LU R24, [R1+0x240] ;  /* 0x0002400001187983 */ /* 0x001f280000300800 */
[----:B------:R-:W4:Y:S04]  /*56ee0*/  LDL.LU R25, [R1+0x244] ;  /* 0x0002440001197983 */ /* 0x000f280000300800 */
[----:B------:R-:W4:Y:S04]  /*56ef0*/  LDL.LU R26, [R1+0x248] ;  /* 0x00024800011a7983 */ /* 0x000f280000300800 */
[----:B------:R-:W4:Y:S01]  /*56f00*/  LDL.LU R27, [R1+0x24c] ;  /* 0x00024c00011b7983 */ /* 0x000f220000300800 */
[----:B---3--:R-:W-:-:S15]  /*56f10*/  HMMA.16816.F32.BF16 R8, R4, R30, R8 ;  /* 0x0000001e0408723c */ /* 0x008fde0000041808 */
[----:B------:R-:W-:-:S08]  /*56f20*/  NOP ;  /* 0x0000000000007918 */ /* 0x000fd00000000000 */
[----:B------:R-:W-:Y:S04]  /*56f30*/  STL.64 [R1+0x3d0], R8 ;  /* 0x0003d00801007387 */ /* 0x000fe80000100a00 */
[----:B------:R0:W-:Y:S04]  /*56f40*/  STL.64 [R1+0x3d8], R10 ;  /* 0x0003d80a01007387 */ /* 0x0001e80000100a00 */
[----:B0-----:R-:W3:Y:S04]  /*56f50*/  LDL.LU.64 R10, [R1+0x54f8] ;  /* 0x0054f800010a7983 */ /* 0x001ee80000300a00 */
[----:B------:R-:W3:Y:S04]  /*56f60*/  LDL.LU.64 R8, [R1+0x54f0] ;  /* 0x0054f00001087983 */ /* 0x000ee80000300a00 */
[----:B------:R-:W-:Y:S04]  /*56f70*/  STL.64 [R1+0x5468], R30 ;  /* 0x0054681e01007387 */ /* 0x000fe80000100a00 */
[----:B--2---:R0:W-:Y:S04]  /*56f80*/  STL.64 [R1+0x5460], R28 ;  /* 0x0054601c01007387 */ /* 0x0041e80000100a00 */
[----:B0-----:R-:W2:Y:S04]  /*56f90*/  LDL.LU R28, [R1+0x3a0] ;  /* 0x0003a000011c7983 */ /* 0x001ea80000300800 */
[----:B------:R-:W2:Y:S04]  /*56fa0*/  LDL.LU R29, [R1+0x3a4] ;  /* 0x0003a400011d7983 */ /* 0x000ea80000300800 */
[----:B------:R-:W2:Y:S04]  /*56fb0*/  LDL.LU R30, [R1+0x3a8] ;  /* 0x0003a800011e7983 */ /* 0x000ea80000300800 */
[----:B------:R-:W2:Y:S04]  /*56fc0*/  LDL.LU R31, [R1+0x3ac] ;  /* 0x0003ac00011f7983 */ /* 0x000ea80000300800 */
[----:B------:R-:W-:Y:S04]  /*56fd0*/  STL.64 [R1+0x3c0], R20 ;  /* 0x0003c01401007387 */ /* 0x000fe80000100a00 */
[----:B------:R0:W-:Y:S04]  /*56fe0*/  STL.64 [R1+0x3c8], R22 ;  /* 0x0003c81601007387 */ /* 0x0001e80000100a00 */
[----:B0-----:R-:W4:Y:S04]  /*56ff0*/  LDL.LU.64 R22, [R1+0x54e8] ;  /* 0x0054e80001167983 */ /* 0x001f280000300a00 */
[----:B------:R-:W4:Y:S04]  /*57000*/  LDL.LU.64 R20, [R1+0x54e0] ;  /* 0x0054e00001147983 */ /* 0x000f280000300a00 */
[----:B------:R-:W-:Y:S04]  /*57010*/  STL.64 [R1+0x5470], R34 ;  /* 0x0054702201007387 */ /* 0x000fe80000100a00 */
[----:B------:R-:W-:Y:S01]  /*57020*/  STL.64 [R1+0x5478], R38 ;  /* 0x0054782601007387 */ /* 0x000fe20000100a00 */
[----:B---3--:R-:W-:Y:S06]  /*57030*/  HMMA.16816.F32.BF16 R12, R8, R46, R12 ;  /* 0x0000002e080c723c */ /* 0x008fec000004180c */
[C---:B--2---:R-:W-:Y:S06]  /*57040*/  HMMA.16816.F32.BF16 R28, R4.reuse, R38, R28 ;  /* 0x00000026041c723c */ /* 0x044fec000004181c */
[----:B----4-:R-:W-:Y:S06]  /*57050*/  HMMA.16816.F32.BF16 R20, R4, R42, R20 ;  /* 0x0000002a0414723c */ /* 0x010fec0000041814 */
[----:B------:R-:W-:Y:S11]  /*57060*/  HMMA.16816.F32.BF16 R4, R8, R50, R24 ;  /* 0x000000320804723c */ /* 0x000ff60000041818 */
[----:B------:R-:W-:Y:S04]  /*57070*/  STL.64 [R1+0x3b0], R28 ;  /* 0x0003b01c01007387 */ /* 0x000fe80000100a00 */
[----:B------:R-:W-:Y:S03]  /*57080*/  STL.64 [R1+0x3b8], R30 ;  /* 0x0003b81e01007387 */ /* 0x000fe60000100a00 */
[----:B------:R-:W-:-:S02]  /*57090*/  IMAD.MOV.U32 R52, RZ, RZ, R20 ;  /* 0x000000ffff347224 */ /* 0x000fc400078e0014 */
[----:B------:R-:W-:Y:S01]  /*570a0*/  IMAD.MOV.U32 R53, RZ, RZ, R21 ;  /* 0x000000ffff357224 */ /* 0x000fe200078e0015 */
[----:B------:R-:W-:Y:S04]  /*570b0*/  STL.64 [R1+0x3a8], R22 ;  /* 0x0003a81601007387 */ /* 0x000fe80000100a00 */
[----:B------:R-:W-:Y:S04]  /*570c0*/  STL.64 [R1+0x5488], R54 ;  /* 0x0054883601007387 */ /* 0x000fe80000100a00 */
[----:B------:R-:W-:Y:S04]  /*570d0*/  STL.64 [R1+0x5480], R52 ;  /* 0x0054803401007387 */ /* 0x000fe80000100a00 */
[----:B------:R-:W-:Y:S04]  /*570e0*/  STL.64 [R1+0x5448], R42 ;  /* 0x0054482a01007387 */ /* 0x000fe80000100a00 */
[----:B------:R-:W-:Y:S04]  /*570f0*/  STL.64 [R1+0x5490], R50 ;  /* 0x0054903201007387 */ /* 0x000fe80000100a00 */
        /* <DEDUP_REMOVED lines=28> */
[----:B------:R-:W3:Y:S01]  /*572c0*/  LDL.LU R7, [R1+0x56c] ;  /* 0x00056c0001077983 */ /* 0x000ee20000300800 */
[----:B------:R-:W0:Y:S01]  /*572d0*/  S2R R57, SR_TID.X ;  /* 0x0000000000397919 */ /* 0x000e220000002100 */
[----:B------:R-:W4:Y:S01]  /*572e0*/  S2R R56, SR_TID.X ;  /* 0x0000000000387919 */ /* 0x000f220000002100 */
[----:B0-----:R-:W-:Y:S01]  /*572f0*/  LOP3.LUT R57, R57, 0x7, RZ, 0xc0, !PT ;  /* 0x0000000739397812 */ /* 0x001fe200078ec0ff */
[----:B---3--:R0:W-:Y:S04]  /*57300*/  STL.64 [R1+0x54d8], R6 ;  /* 0x0054d80601007387 */ /* 0x0081e80000100a00 */
[----:B--2---:R-:W-:Y:S04]  /*57310*/  STL.64 [R1+0x54d0], R4 ;  /* 0x0054d00401007387 */ /* 0x004fe80000100a00 */
[----:B-1----:R-:W2:Y:S04]  /*57320*/  LDL.LU R24, [R1+0x570] ;  /* 0x0005700001187983 */ /* 0x002ea80000300800 */
[----:B------:R-:W2:Y:S04]  /*57330*/  LDL.LU R25, [R1+0x574] ;  /* 0x0005740001197983 */ /* 0x000ea80000300800 */
[----:B------:R-:W2:Y:S04]  /*57340*/  LDL.LU R26, [R1+0x578] ;  /* 0x00057800011a7983 */ /* 0x000ea80000300800 */
[----:B------:R-:W2:Y:S04]  /*57350*/  LDL.LU R27, [R1+0x57c] ;  /* 0x00057c00011b7983 */ /* 0x000ea80000300800 */
[----:B------:R-:W3:Y:S04]  /*57360*/  LDL.LU R40, [R1+0x5a0] ;  /* 0x0005a00001287983 */ /* 0x000ee80000300800 */
[----:B------:R-:W3:Y:S04]  /*57370*/  LDL.LU R41, [R1+0x5a4] ;  /* 0x0005a40001297983 */ /* 0x000ee80000300800 */
[----:B------:R-:W3:Y:S04]  /*57380*/  LDL.LU R42, [R1+0x5a8] ;  /* 0x0005a800012a7983 */ /* 0x000ee80000300800 */
[----:B------:R-:W3:Y:S04]  /*57390*/  LDL.LU R43, [R1+0x5ac] ;  /* 0x0005ac00012b7983 */ /* 0x000ee80000300800 */
[----:B------:R-:W2:Y:S04]  /*573a0*/  LDL.LU R12, [R1+0x590] ;  /* 0x00059000010c7983 */ /* 0x000ea80000300800 */
[----:B------:R-:W2:Y:S04]  /*573b0*/  LDL.LU R13, [R1+0x594] ;  /* 0x00059400010d7983 */ /* 0x000ea80000300800 */
[----:B------:R-:W2:Y:S04]  /*573c0*/  LDL.LU R14, [R1+0x598] ;  /* 0x00059800010e7983 */ /* 0x000ea80000300800 */
[----:B------:R-:W2:Y:S04]  /*573d0*/  LDL.LU R15, [R1+0x59c] ;  /* 0x00059c00010f7983 */ /* 0x000ea80000300800 */
[----:B0-----:R-:W2:Y:S04]  /*573e0*/  LDL.64 R6, [R1+0x98] ;  /* 0x0000980001067983 */ /* 0x001ea80000100a00 */
[----:B------:R-:W2:Y:S04]  /*573f0*/  LDL.LU R48, [R1+0x580] ;  /* 0x0005800001307983 */ /* 0x000ea80000300800 */
[----:B------:R-:W2:Y:S04]  /*57400*/  LDL.LU R49, [R1+0x584] ;  /* 0x0005840001317983 */ /* 0x000ea80000300800 */
[----:B------:R-:W2:Y:S04]  /*57410*/  LDL.LU R50, [R1+0x588] ;  /* 0x0005880001327983 */ /* 0x000ea80000300800 */
[----:B------:R-:W2:Y:S01]  /*57420*/  LDL.LU R51, [R1+0x58c] ;  /* 0x00058c0001337983 */ /* 0x000ea20000300800 */
[----:B------:R-:W-:-:S02]  /*57430*/  IMAD R57, R57, 0x110, RZ ;  /* 0x0000011039397824 */ /* 0x000fc400078e02ff */
[C---:B----4-:R-:W-:Y:S01]  /*57440*/  IMAD.SHL.U32 R33, R56.reuse, 0x2, RZ ;  /* 0x0000000238217824 */ /* 0x050fe200078e00ff */
[----:B------:R-:W4:Y:S01]  /*57450*/  LDL.64 R38, [R1+0x58] ;  /* 0x0000580001267983 */ /* 0x000f220000100a00 */
[----:B------:R-:W-:-:S03]  /*57460*/  IMAD.SHL.U32 R56, R56, 0x80, RZ ;  /* 0x0000008038387824 */ /* 0x000fc600078e00ff */
[----:B------:R-:W-:Y:S01]  /*57470*/  LOP3.LUT R57, R57, 0x10, R33, 0x78, !PT ;  /* 0x0000001039397812 */ /* 0x000fe200078e7821 */
[----:B------:R-:W4:Y:S03]  /*57480*/  LDL.LU R32, [R1+0x540] ;  /* 0x0005400001207983 */ /* 0x000f260000300800 */
[----:B------:R-:W-:Y:S01]  /*57490*/  LOP3.LUT R57, R57, 0x800, R56, 0xf8, !PT ;  /* 0x0000080039397812 */ /* 0x000fe200078ef838 */
[----:B------:R-:W-:Y:S01]  /*574a0*/  IMAD.MOV.U32 R54, RZ, RZ, R2 ;  /* 0x000000ffff367224 */ /* 0x000fe200078e0002 */
[----:B------:R-:W4:Y:S02]  /*574b0*/  LDL.LU R33, [R1+0x544] ;  /* 0x0005440001217983 */ /* 0x000f240000300800 */
[----:B------:R-:W-:Y:S01]  /*574c0*/  LOP3.LUT R57, R57, 0x60, RZ, 0x3c, !PT ;  /* 0x0000006039397812 */ /* 0x000fe200078e3cff */
[----:B------:R-:W-:Y:S01]  /*574d0*/  IMAD.MOV.U32 R55, RZ, RZ, R0 ;  /* 0x000000ffff377224 */ /* 0x000fe200078e0000 */
[----:B------:R-:W4:Y:S04]  /*574e0*/  LDL.LU R34, [R1+0x548] ;  /* 0x0005480001227983 */ /* 0x000f280000300800 */
[----:B------:R-:W0:Y:S04]  /*574f0*/  LDSM.16.MT88.4 R20, [R57+UR4+0x1000] ;  /* 0x001000043914783b */ /* 0x000e280008004200 */
[----:B------:R-:W4:Y:S04]  /*57500*/  LDL.LU R35, [R1+0x54c] ;  /* 0x00054c0001237983 */ /* 0x000f280000300800 */
[----:B------:R-:W4:Y:S04]  /*57510*/  LDL.64 R30, [R1+0x18] ;  /* 0x00001800011e7983 */ /* 0x000f280000100a00 */
[----:B------:R-:W-:Y:S04]  /*57520*/  STL.64 [R1+0x5430], R46 ;  /* 0x0054302e01007387 */ /* 0x000fe80000100a00 */
[----:B------:R1:W-:Y:S04]  /*57530*/  STL.64 [R1+0x5428], R44 ;  /* 0x0054282c01007387 */ /* 0x0003e80000100a00 */
[----:B-1----:R-:W4:Y:S04]  /*57540*/  LDL.LU R44, [R1+0x510] ;  /* 0x00051000012c7983 */ /* 0x002f280000300800 */
        /* <DEDUP_REMOVED lines=9> */
[C---:B---3--:R-:W-:Y:S06]  /*575e0*/  HMMA.16816.F32.BF16 R40, R8.reuse, R18, R40 ;  /* 0x000000120828723c */ /* 0x048fec0000041828 */
[----:B--2---:R-:W-:-:S15]  /*575f0*/  HMMA.16816.F32.BF16 R12, R8, R6, R12 ;  /* 0x00000006080c723c */ /* 0x004fde000004180c */
[----:B------:R-:W-:-:S02]  /*57600*/  NOP ;  /* 0x0000000000007918 */ /* 0x000fc40000000000 */
[----:B------:R0:W-:Y:S01]  /*57610*/  STL.64 [R1+0x980], R40 ;  /* 0x0009802801007387 */ /* 0x0001e20000100a00 */
[C---:B------:R-:W-:Y:S03]  /*57620*/  HMMA.16816.F32.BF16 R52, R8.reuse, R54, R48 ;  /* 0x000000360834723c */ /* 0x040fe60000041830 */
[----:B------:R1:W-:Y:S04]  /*57630*/  STL.64 [R1+0x988], R42 ;  /* 0x0009882a01007387 */ /* 0x0003e80000100a00 */
[----:B0-----:R-:W2:Y:S04]  /*57640*/  LDL.LU R40, [R1+0x770] ;  /* 0x0007700001287983 */ /* 0x001ea80000300800 */
[----:B------:R-:W2:Y:S04]  /*57650*/  LDL.LU R41, [R1+0x774] ;  /* 0x0007740001297983 */ /* 0x000ea80000300800 */
[----:B-1----:R-:W2:Y:S04]  /*57660*/  LDL.LU R42, [R1+0x778] ;  /* 0x00077800012a7983 */ /* 0x002ea80000300800 */
[----:B------:R-:W2:Y:S04]  /*57670*/  LDL.LU R43, [R1+0x77c] ;  /* 0x00077c00012b7983 */ /* 0x000ea80000300800 */
[----:B------:R0:W-:Y:S04]  /*57680*/  STL.64 [R1+0x5420], R18 ;  /* 0x0054201201007387 */ /* 0x0001e80000100a00 */
[----:B------:R-:W-:Y:S04]  /*57690*/  STL.64 [R1+0x5418], R16 ;  /* 0x0054181001007387 */ /* 0x000fe80000100a00 */
[----:B0-----:R-:W3:Y:S04]  /*576a0*/  LDL.64 R18, [R1+0x8] ;  /* 0x0000080001127983 */ /* 0x001ee80000100a00 */
[----:B------:R0:W-:Y:S04]  /*576b0*/  STL.64 [R1+0x5a0], R12 ;  /* 0x0005a00c01007387 */ /* 0x0001e80000100a00 */
[----:B------:R-:W-:Y:S01]  /*576c0*/  STL.64 [R1+0x5a8], R14 ;  /* 0x0005a80e01007387 */ /* 0x000fe20000100a00 */
[----:B------:R-:W-:Y:S01]  /*576d0*/  HMMA.16816.F32.BF16 R24, R8, R58, R24 ;  /* 0x0000003a0818723c */ /* 0x000fe20000041818 */
[----:B0-----:R-:W-:-:S02]  /*576e0*/  IMAD.MOV.U32 R13, RZ, RZ, R6 ;  /* 0x000000ffff0d7224 */ /* 0x001fc400078e0006 */
[----:B------:R-:W-:Y:S02]  /*576f0*/  IMAD.MOV.U32 R12, RZ, RZ, R7 ;  /* 0x000000ffff0c7224 */ /* 0x000fe400078e0007 */
[----:B------:R-:W2:Y:S04]  /*57700*/  LDL.LU.64 R6, [R1+0x54d8] ;  /* 0x0054d80001067983 */ /* 0x000ea80000300a00 */
[----:B------:R-:W2:Y:S04]  /*57710*/  LDL.LU.64 R4, [R1+0x54d0] ;  /* 0x0054d00001047983 */ /* 0x000ea80000300a00 */
[----:B------:R-:W2:Y:S04]  /*57720*/  LDL.LU.64 R50, [R1+0x54c8] ;  /* 0x0054c80001327983 */ /* 0x000ea80000300a00 */
[----:B------:R-:W-:Y:S04]  /*57730*/  STL.64 [R1+0x590], R52 ;  /* 0x0005903401007387 */ /* 0x000fe80000100a00 */
[----:B------:R0:W-:Y:S04]  /*57740*/  STL.64 [R1+0x598], R54 ;  /* 0x0005983601007387 */ /* 0x0001e80000100a00 */
[----:B0-----:R-:W3:Y:S04]  /*57750*/  LDL.LU.64 R54, [R1+0x54c0] ;  /* 0x0054c00001367983 */ /* 0x001ee80000300a00 */
[----:B------:R-:W3:Y:S04]  /*57760*/  LDL.LU.64 R52, [R1+0x54b8] ;  /* 0x0054b80001347983 */ /* 0x000ee80000300a00 */
[----:B------:R-:W-:Y:S04]  /*57770*/  STL.64 [R1+0x580], R24 ;  /* 0x0005801801007387 */ /* 0x000fe80000100a00 */
[----:B------:R0:W-:Y:S04]  /*57780*/  STL.64 [R1+0x588], R26 ;  /* 0x0005881a01007387 */ /* 0x0001e80000100a00 */
[----:B0-----:R-:W3:Y:S04]  /*57790*/  LDL.LU.64 R26, [R1+0x54b0] ;  /* 0x0054b000011a7983 */ /* 0x001ee80000300a00 */
[----:B------:R-:W3:Y:S01]  /*577a0*/  LDL.LU.64 R24, [R1+0x54a8] ;  /* 0x0054a80001187983 */ /* 0x000ee20000300a00 */
[----:B----4-:R-:W-:Y:S03]  /*577b0*/  HMMA.16816.F32.BF16 R32, R8, R30, R32 ;  /* 0x0000001e0820723c */ /* 0x010fe60000041820 */
[----:B------:R-:W-:Y:S01]  /*577c0*/  STL.64 [R1+0x53f8], R58 ;  /* 0x0053f83a01007387 */ /* 0x000fe20000100a00 */
[----:B------:R-:W-:-:S02]  /*577d0*/  IMAD.MOV.U32 R15, RZ, RZ, R38 ;  /* 0x000000ffff0f7224 */ /* 0x000fc400078e0026 */
[----:B------:R-:W-:Y:S02]  /*577e0*/  IMAD.MOV.U32 R14, RZ, RZ, R39 ;  /* 0x000000ffff0e7224 */ /* 0x000fe400078e0027 */
[----:B------:R-:W-:Y:S02]  /*577f0*/  IMAD.MOV.U32 R36, RZ, RZ, R30 ;  /* 0x000000ffff247224 */ /* 0x000fe400078e001e */
[----:B------:R-:W-:Y:S01]  /*57800*/  IMAD.MOV.U32 R3, RZ, RZ, R31 ;  /* 0x000000ffff037224 */ /* 0x000fe200078e001f */
[C---:B--2---:R-:W-:Y:S01]  /*57810*/  HMMA.16816.F32.BF16 R48, R8.reuse, R50, R4 ;  /* 0x000000320830723c */ /* 0x044fe20000041804 */
[----:B------:R-:W2:Y:S04]  /*57820*/  LDL.LU.64 R6, [R1+0x54a0] ;  /* 0x0054a00001067983 */ /* 0x000ea80000300a00 */
[----:B------:R-:W2:Y:S01]  /*57830*/  LDL.LU.64 R4, [R1+0x5498] ;  /* 0x0054980001047983 */ /* 0x000ea20000300a00 */
[----:B---3--:R-:W-:-:S15]  /*57840*/  HMMA.16816.F32.BF16 R52, R8, R38, R52 ;  /* 0x000000260834723c */ /* 0x008fde0000041834 */
[----:B------:R-:W-:-:S02]  /*57850*/  NOP ;  /* 0x0000000000007918 */ /* 0x000fc40000000000 */
[----:B------:R-:W-:Y:S04]  /*57860*/  STL.64 [R1+0x570], R48 ;  /* 0x0005703001007387 */ /* 0x000fe80000100a00 */
[----:B------:R0:W-:Y:S04]  /*57870*/  STL.64 [R1+0x578], R50 ;  /* 0x0005783201007387 */ /* 0x0001e80000100a00 */
[----:B0-----:R-:W3:Y:S04]  /*57880*/  LDL.LU.64 R50, [R1+0x5490] ;  /* 0x0054900001327983 */ /* 0x001ee80000300a00 */
[----:B------:R-:W-:Y:S01]  /*57890*/  STL.64 [R1+0x560], R52 ;  /* 0x0005603401007387 */ /* 0x000fe20000100a00 */
[----:B------:R-:W-:Y:S03]  /*578a0*/  HMMA.16816.F32.BF16 R24, R8, R18, R24 ;  /* 0x000000120818723c */ /* 0x000fe60000041818 */
[----:B------:R0:W-:Y:S04]  /*578b0*/  STL.64 [R1+0x568], R54 ;  /* 0x0005683601007387 */ /* 0x0001e80000100a00 */
[----:B0-----:R-:W4:Y:S04]  /*578c0*/  LDL.LU.64 R54, [R1+0x5488] ;  /* 0x0054880001367983 */ /* 0x001f280000300a00 */
[----:B------:R-:W2:Y:S04]  /*578d0*/  LDL.LU.64 R52, [R1+0x5480] ;  /* 0x0054800001347983 */ /* 0x000ea80000300a00 */
[----:B------:R-:W3:Y:S04]  /*578e0*/  LDL.LU.64 R38, [R1+0x5478] ;  /* 0x0054780001267983 */ /* 0x000ee80000300a00 */
[----:B------:R-:W-:Y:S04]  /*578f0*/  STL.64 [R1+0x550], R32 ;  /* 0x0005502001007387 */ /* 0x000fe80000100a00 */
[----:B------:R0:W-:Y:S04]  /*57900*/  STL.64 [R1+0x558], R34 ;  /* 0x0005582201007387 */ /* 0x0001e80000100a00 */
[----:B0-----:R-:W3:Y:S04]  /*57910*/  LDL.LU.64 R34, [R1+0x5470] ;  /* 0x0054700001227983 */ /* 0x001ee80000300a00 */
[----:B------:R-:W3:Y:S04]  /*57920*/  LDL.LU.64 R30, [R1+0x5468] ;  /* 0x00546800011e7983 */ /* 0x000ee80000300a00 */
[----:B------:R-:W3:Y:S04]  /*57930*/  LDL.LU.64 R28, [R1+0x5460] ;  /* 0x00546000011c7983 */ /* 0x000ee80000300a00 */
[----:B------:R-:W-:Y:S04]  /*57940*/  STL.64 [R1+0x540], R24 ;  /* 0x0005401801007387 */ /* 0x000fe80000100a00 */
[----:B------:R0:W-:Y:S04]  /*57950*/  STL.64 [R1+0x548], R26 ;  /* 0x0005481a01007387 */ /* 0x0001e80000100a00 */
[----:B0-----:R-:W3:Y:S04]  /*57960*/  LDL.LU.64 R26, [R1+0x5458] ;  /* 0x00545800011a7983 */ /* 0x001ee80000300a00 */
[----:B------:R-:W3:Y:S01]  /*57970*/  LDL.LU.64 R24, [R1+0x5450] ;  /* 0x0054500001187983 */ /* 0x000ee20000300a00 */
[----:B------:R-:W-:-:S02]  /*57980*/  IMAD.MOV.U32 R2, RZ, RZ, R18 ;  /* 0x000000ffff027224 */ /* 0x000fc400078e0012 */
[----:B------:R-:W-:Y:S02]  /*57990*/  IMAD.MOV.U32 R0, RZ, RZ, R19 ;  /* 0x000000ffff007224 */ /* 0x000fe400078e0013 */
[----:B----4-:R-:W-:Y:S06]  /*579a0*/  HMMA.16816.F32.BF16 R16, R8, R54, R20 ;  /* 0x000000360810723c */ /* 0x010fec0000041814 */
[----:B------:R-:W-:Y:S04]  /*579b0*/  STL.64 [R1+0x53b8], R54 ;  /* 0x0053b83601007387 */ /* 0x000fe80000100a00 */
[----:B--2---:R-:W-:-:S13]  /*579c0*/  STL.64 [R1+0x53b0], R52 ;  /* 0x0053b03401007387 */ /* 0x004fda0000100a00 */
[----:B------:R-:W-:Y:S04]  /*579d0*/  STL.64 [R1+0x530], R16 ;  /* 0x0005301001007387 */ /* 0x000fe80000100a00 */
[----:B------:R0:W-:Y:S01]  /*579e0*/  STL.64 [R1+0x538], R18 ;  /* 0x0005381201007387 */ /* 0x0001e20000100a00 */
[C---:B---3--:R-:W-:Y:S06]  /*579f0*/  HMMA.16816.F32.BF16 R4, R8.reuse, R30, R4 ;  /* 0x0000001e0804723c */ /* 0x048fec0000041804 */
[----:B0-----:R-:W-:Y:S06]  /*57a00*/  HMMA.16816.F32.BF16 R16, R8, R26, R44 ;  /* 0x0000001a0810723c */ /* 0x001fec000004182c */
[----:B------:R-:W-:Y:S04]  /*57a10*/  STL.64 [R1+0x53c8], R26 ;  /* 0x0053c81a01007387 */ /* 0x000fe80000100a00 */
[----:B------:R-:W-:-:S13]  /*57a20*/  STL.64 [R1+0x53c0], R24 ;  /* 0x0053c01801007387 */ /* 0x000fda0000100a00 */
[----:B------:R-:W-:Y:S04]  /*57a30*/  STL.64 [R1+0x520], R16 ;  /* 0x0005201001007387 */ /* 0x000fe80000100a00 */
[----:B------:R-:W-:Y:S04]  /*57a40*/  STL.64 [R1+0x528], R18 ;  /* 0x0005281201007387 */ /* 0x000fe80000100a00 */
[----:B------:R-:W-:Y:S04]  /*57a50*/  STL.64 [R1+0x53a8], R30 ;  /* 0x0053a81e01007387 */ /* 0x000fe80000100a00 */
[----:B------:R-:W-:Y:S04]  /*57a60*/  STL.64 [R1+0x53a0], R28 ;  /* 0x0053a01c01007387 */ /* 0x000fe80000100a00 */
[----:B------:R-:W-:Y:S04]  /*57a70*/  STL.64 [R1+0x510], R4 ;  /* 0x0005100401007387 */ /* 0x000fe80000100a00 */
[----:B------:R-:W-:Y:S04]  /*57a80*/  STL.64 [R1+0x518], R6 ;  /* 0x0005180601007387 */ /* 0x000fe80000100a00 */
[----:B------:R-:W0:Y:S04]  /*57a90*/  LDSM.16.MT88.4 R4, [R57+UR4+0x1080] ;  /* 0x001080043904783b */ /* 0x000e280008004200 */
[----:B0-----:R0:W-:Y:S04]  /*57aa0*/  STL.64 [R1+0x5320], R6 ;  /* 0x0053200601007387 */ /* 0x0011e80000100a00 */
[----:B------:R-:W-:Y:S04]  /*57ab0*/  STL.64 [R1+0x5318], R4 ;  /* 0x0053180401007387 */ /* 0x000fe80000100a00 */
[----:B0-----:R-:W2:Y:S04]  /*57ac0*/  LDL.LU.64 R6, [R1+0x88] ;  /* 0x0000880001067983 */ /* 0x001ea80000300a00 */
[----:B--2---:R0:W-:Y:S04]  /*57ad0*/  STL.64 [R1+0x5400], R6 ;  /* 0x0054000601007387 */ /* 0x0041e80000100a00 */
[----:B------:R-:W2:Y:S01]  /*57ae0*/  LDL.LU R20, [R1+0x2f0] ;  /* 0x0002f00001147983 */ /* 0x000ea20000300800 */
[----:B0-----:R-:W-:-:S15]  /*57af0*/  HMMA.16816.F32.BF16 R4, R8, R34, R40 ;  /* 0x000000220804723c */ /* 0x001fde0000041828 */
[----:B------:R-:W-:-:S08]  /*57b00*/  NOP ;  /* 0x0000000000007918 */ /* 0x000fd00000000000 */
[----:B------:R-:W-:Y:S04]  /*57b10*/  STL.64 [R1+0x970], R4 ;  /* 0x0009700401007387 */ /* 0x000fe80000100a00 */
[----:B------:R-:W-:Y:S04]  /*57b20*/  STL.64 [R1+0x978], R6 ;  /* 0x0009780601007387 */ /* 0x000fe80000100a00 */
        /* <DEDUP_REMOVED lines=24> */
[----:B------:R-:W3:Y:S04]  /*57cb0*/  LDL.LU R19, [R1+0x38c] ;  /* 0x00038c0001137983 */ /* 0x000ee80000300800 */
[----:B------:R-:W4:Y:S04]  /*57cc0*/  LDL.LU R40, [R1+0x760] ;  /* 0x0007600001287983 */ /* 0x000f280000300800 */
[----:B------:R-:W4:Y:S04]  /*57cd0*/  LDL.LU R41, [R1+0x764] ;  /* 0x0007640001297983 */ /* 0x000f280000300800 */
[----:B------:R-:W4:Y:S04]  /*57ce0*/  LDL.LU R42, [R1+0x768] ;  /* 0x00076800012a7983 */ /* 0x000f280000300800 */
[----:B------:R-:W4:Y:S01]  /*57cf0*/  LDL.LU R43, [R1+0x76c] ;  /* 0x00076c00012b7983 */ /* 0x000f220000300800 */
[----:B------:R-:W-:-:S02]  /*57d00*/  IMAD.MOV.U32 R59, RZ, RZ, R12 ;  /* 0x000000ffff3b7224 */ /* 0x000fc400078e000c */
[----:B------:R-:W-:Y:S01]  /*57d10*/  IMAD.MOV.U32 R58, RZ, RZ, R13 ;  /* 0x000000ffff3a7224 */ /* 0x000fe200078e000d */
[----:B------:R-:W2:Y:S01]  /*57d20*/  LDL.LU R12, [R1+0x4f0] ;  /* 0x0004f000010c7983 */ /* 0x000ea20000300800 */
[----:B------:R-:W-:Y:S02]  /*57d30*/  IMAD.MOV.U32 R23, RZ, RZ, R14 ;  /* 0x000000ffff177224 */ /* 0x000fe400078e000e */
[----:B------:R-:W-:Y:S01]  /*57d40*/  IMAD.MOV.U32 R22, RZ, RZ, R15 ;  /* 0x000000ffff167224 */ /* 0x000fe200078e000f */
[----:B------:R-:W2:Y:S04]  /*57d50*/  LDL.LU R13, [R1+0x4f4] ;  /* 0x0004f400010d7983 */ /* 0x000ea80000300800 */
[----:B------:R-:W2:Y:S04]  /*57d60*/  LDL.LU R14, [R1+0x4f8] ;  /* 0x0004f800010e7983 */ /* 0x000ea80000300800 */
        /* <DEDUP_REMOVED lines=9> */
[----:B------:R0:W-:Y:S04]  /*57e00*/  STL.64 [R1+0x53f0], R22 ;  /* 0x0053f01601007387 */ /* 0x0001e80000100a00 */
        /* <DEDUP_REMOVED lines=16> */
[----:B------:R-:W3:Y:S01]  /*57f10*/  LDL.LU R35, [R1+0x33c] ;  /* 0x00033c0001237983 */ /* 0x000ee20000300800 */
[----:B----4-:R-:W-:-:S15]  /*57f20*/  HMMA.16816.F32.BF16 R40, R8, R38, R40 ;  /* 0x000000260828723c */ /* 0x010fde0000041828 */
[----:B------:R-:W-:-:S08]  /*57f30*/  NOP ;  /* 0x0000000000007918 */ /* 0x000fd00000000000 */
[----:B------:R-:W-:Y:S04]  /*57f40*/  STL.64 [R1+0x770], R40 ;  /* 0x0007702801007387 */ /* 0x000fe80000100a00 */
[----:B------:R0:W-:Y:S04]  /*57f50*/  STL.64 [R1+0x778], R42 ;  /* 0x0007782a01007387 */ /* 0x0001e80000100a00 */
[----:B0-----:R-:W2:Y:S04]  /*57f60*/  LDL.LU.64 R42, [R1+0x5448] ;  /* 0x00544800012a7983 */ /* 0x001ea80000300a00 */
[----:B------:R-:W-:Y:S01]  /*57f70*/  STL.64 [R1+0x5390], R38 ;  /* 0x0053902601007387 */ /* 0x000fe20000100a00 */
[----:B--2---:R-:W-:Y:S03]  /*57f80*/  HMMA.16816.F32.BF16 R8, R8, R42, R12 ;  /* 0x0000002a0808723c */ /* 0x004fe6000004180c */
[----:B------:R-:W3:Y:S04]  /*57f90*/  LDL.LU.64 R14, [R1+0x5440] ;  /* 0x00544000010e7983 */ /* 0x000ee80000300a00 */
[----:B------:R-:W3:Y:S04]  /*57fa0*/  LDL.LU.64 R12, [R1+0x5438] ;  /* 0x00543800010c7983 */ /* 0x000ee80000300a00 */
[----:B------:R-:W-:-:S12]  /*57fb0*/  STL.64 [R1+0x5388], R42 ;  /* 0x0053882a01007387 */ /* 0x000fd80000100a00 */
[----:B------:R-:W-:Y:S04]  /*57fc0*/  STL.64 [R1+0x500], R8 ;  /* 0x0005000801007387 */ /* 0x000fe80000100a00 */
[----:B------:R0:W-:Y:S04]  /*57fd0*/  STL.64 [R1+0x508], R10 ;  /* 0x0005080a01007387 */ /* 0x0001e80000100a00 */
[----:B0-----:R-:W2:Y:S01]  /*57fe0*/  LDL.LU.64 R10, [R1+0x68] ;  /* 0x00006800010a7983 */ /* 0x001ea20000300a00 */
        /* <DEDUP_REMOVED lines=10> */
[----:B0-----:R-:W3:Y:S01]  /*58090*/  LDL.LU.64 R18, [R1+0x5420] ;  /* 0x0054200001127983 */ /* 0x001ee20000300a00 */
[C---:B------:R-:W-:Y:S03]  /*580a0*/  HMMA.16816.F32.BF16 R56, R12.reuse, R58, R4 ;  /* 0x0000003a0c38723c */ /* 0x040fe60000041804 */
[----:B------:R-:W4:Y:S03]  /*580b0*/  LDL.LU.64 R16, [R1+0x5418] ;  /* 0x0054180001107983 */ /* 0x000f260000300a00 */
[----:B---3--:R-:W-:-:S15]  /*580c0*/  HMMA.16816.F32.BF16 R28, R12, R18, R28 ;  /* 0x000000120c1c723c */ /* 0x008fde000004181c */
[----:B------:R-:W-:-:S08]  /*580d0*/  NOP ;  /* 0x0000000000007918 */ /* 0x000fd00000000000 */
[----:B------:R-:W-:Y:S04]  /*580e0*/  STL.64 [R1+0x8f0], R28 ;  /* 0x0008f01c01007387 */ /* 0x000fe80000100a00 */
[----:B------:R0:W-:Y:S04]  /*580f0*/  STL.64 [R1+0x8f8], R30 ;  /* 0x0008f81e01007387 */ /* 0x0001e80000100a00 */
[----:B0-----:R-:W3:Y:S04]  /*58100*/  LDL.LU.64 R30, [R1+0x5410] ;  /* 0x00541000011e7983 */ /* 0x001ee80000300a00 */
[----:B------:R-:W3:Y:S04]  /*58110*/  LDL.LU.64 R28, [R1+0x5408] ;  /* 0x00540800011c7983 */ /* 0x000ee80000300a00 */
[----:B------:R-:W3:Y:S04]  /*58120*/  LDL.LU.64 R6, [R1+0x5400] ;  /* 0x0054000001067983 */ /* 0x000ee80000300a00 */
[----:B------:R-:W-:Y:S04]  /*58130*/  STL.64 [R1+0x370], R56 ;  /* 0x0003703801007387 */ /* 0x000fe80000100a00 */
[----:B------:R0:W-:Y:S04]  /*58140*/  STL.64 [R1+0x378], R58 ;  /* 0x0003783a01007387 */ /* 0x0001e80000100a00 */
[----:B0-----:R-:W2:Y:S01]  /*58150*/  LDL.LU.64 R58, [R1+0x53f8] ;  /* 0x0053f800013a7983 */ /* 0x001ea20000300a00 */
[C---:B---3--:R-:W-:Y:S06]  /*58160*/  HMMA.16816.F32.BF16 R28, R12.reuse, R6, R28 ;  /* 0x000000060c1c723c */ /* 0x048fec000004181c */
[----:B--2---:R-:W-:-:S15]  /*58170*/  HMMA.16816.F32.BF16 R20, R12, R58, R20 ;  /* 0x0000003a0c14723c */ /* 0x004fde0000041814 */
[----:B------:R-:W-:-:S02]  /*58180*/  NOP ;  /* 0x0000000000007918 */ /* 0x000fc40000000000 */
        /* <DEDUP_REMOVED lines=8> */
[----:B0-----:R-:W3:Y:S01]  /*58210*/  LDL.LU.64 R22, [R1+0x53f0] ;  /* 0x0053f00001167983 */ /* 0x001ee20000300a00 */
[----:B------:R-:W-:-:S15]  /*58220*/  HMMA.16816.F32.BF16 R32, R12, R10, R32 ;  /* 0x0000000a0c20723c */ /* 0x000fde0000041820 */
[----:B------:R-:W-:-:S08]  /*58230*/  NOP ;  /* 0x0000000000007918 */ /* 0x000fd00000000000 */
[----:B------:R0:W-:Y:S04]  /*58240*/  STL.64 [R1+0x340], R32 ;  /* 0x0003402001007387 */ /* 0x0001e80000100a00 */
[----:B------:R1:W-:Y:S04]  /*58250*/  STL.64 [R1+0x348], R34 ;  /* 0x0003482201007387 */ /* 0x0003e80000100a00 */
[----:B0-----:R-:W4:Y:S04]  /*58260*/  LDL.LU R32, [R1+0x2d0] ;  /* 0x0002d00001207983 */ /* 0x001f280000300800 */
[----:B------:R-:W4:Y:S04]  /*58270*/  LDL.LU R33, [R1+0x2d4] ;  /* 0x0002d40001217983 */ /* 0x000f280000300800 */
[----:B-1----:R-:W4:Y:S04]  /*58280*/  LDL.LU R34, [R1+0x2d8] ;  /* 0x0002d80001227983 */ /* 0x002f280000300800 */
[----:B------:R-:W4:Y:S04]  /*58290*/  LDL.LU R35, [R1+0x2dc] ;  /* 0x0002dc0001237983 */ /* 0x000f280000300800 */
[----:B------:R0:W-:Y:S04]  /*582a0*/  STL.64 [R1+0x5370], R10 ;  /* 0x0053700a01007387 */ /* 0x0001e80000100a00 */
[----:B0-----:R-:W4:Y:S01]  /*582b0*/  LDL.LU.64 R10, [R1+0x98] ;  /* 0x00009800010a7983 */ /* 0x001f220000300a00 */
[----:B---3--:R-:W-:Y:S03]  /*582c0*/  HMMA.16816.F32.BF16 R20, R12, R22, R24 ;  /* 0x000000160c14723c */ /* 0x008fe60000041818 */
[----:B------:R-:W3:Y:S04]  /*582d0*/  LDL.LU.64 R26, [R1+0x53e8] ;  /* 0x0053e800011a7983 */ /* 0x000ee80000300a00 */
[----:B------:R-:W3:Y:S01]  /*582e0*/  LDL.LU.64 R24, [R1+0x53e0] ;  /* 0x0053e00001187983 */ /* 0x000ee20000300a00 */
[----:B------:R-:W-:-:S02]  /*582f0*/  IMAD.MOV.U32 R38, RZ, RZ, R36 ;  /* 0x000000ffff267224 */ /* 0x000fc400078e0024 */
[----:B------:R-:W-:Y:S02]  /*58300*/  IMAD.MOV.U32 R39, RZ, RZ, R3 ;  /* 0x000000ffff277224 */ /* 0x000fe400078e0003 */
[----:B------:R-:W-:Y:S02]  /*58310*/  IMAD.MOV.U32 R42, RZ, RZ, R2 ;  /* 0x000000ffff2a7224 */ /* 0x000fe400078e0002 */
[----:B------:R-:W-:-:S09]  /*58320*/  IMAD.MOV.U32 R43, RZ, RZ, R0 ;  /* 0x000000ffff2b7224 */ /* 0x000fd200078e0000 */
[----:B------:R-:W-:Y:S04]  /*58330*/  STL.64 [R1+0x330], R20 ;  /* 0x0003301401007387 */ /* 0x000fe80000100a00 */
[----:B------:R0:W-:Y:S01]  /*58340*/  STL.64 [R1+0x338], R22 ;  /* 0x0003381601007387 */ /* 0x0001e20000100a00 */
[C---:B------:R-:W-:Y:S03]  /*58350*/  HMMA.16816.F32.BF16 R40, R12.reuse, R42, R52 ;  /* 0x0000002a0c28723c */ /* 0x040fe60000041834 */
[----:B0-----:R-:W4:Y:S04]  /*58360*/  LDL.LU.64 R22, [R1+0x53d8] ;  /* 0x0053d80001167983 */ /* 0x001f280000300a00 */
[----:B------:R-:W4:Y:S01]  /*58370*/  LDL.LU.64 R20, [R1+0x53d0] ;  /* 0x0053d00001147983 */ /* 0x000f220000300a00 */
[----:B---3--:R-:W-:Y:S03]  /*58380*/  HMMA.16816.F32.BF16 R36, R12, R38, R24 ;  /* 0x000000260c24723c */ /* 0x008fe60000041818 */
[----:B------:R-:W2:Y:S04]  /*58390*/  LDL.LU.64 R26, [R1+0x53c8] ;  /* 0x0053c800011a7983 */ /* 0x000ea80000300a00 */
[----:B------:R-:W3:-:S15]  /*583a0*/  LDL.LU.64 R24, [R1+0x53c0] ;  /* 0x0053c00001187983 */ /* 0x000ede0000300a00 */
[----:B------:R-:W-:-:S01]  /*583b0*/  NOP ;  /* 0x0000000000007918 */ /* 0x000fc20000000000 */
[----:B------:R0:W-:Y:S04]  /*583c0*/  STL.64 [R1+0x320], R36 ;  /* 0x0003202401007387 */ /* 0x0001e80000100a00 */
[----:B------:R1:W-:Y:S04]  /*583d0*/  STL.64 [R1+0x328], R38 ;  /* 0x0003282601007387 */ /* 0x0003e80000100a00 */
[----:B0-----:R-:W3:Y:S04]  /*583e0*/  LDL.LU R36, [R1+0x2c0] ;  /* 0x0002c00001247983 */ /* 0x001ee80000300800 */
[----:B------:R-:W3:Y:S04]  /*583f0*/  LDL.LU R37, [R1+0x2c4] ;  /* 0x0002c40001257983 */ /* 0x000ee80000300800 */
[----:B-1----:R-:W3:Y:S04]  /*58400*/  LDL.LU R38, [R1+0x2c8] ;  /* 0x0002c80001267983 */ /* 0x002ee80000300800 */
[----:B------:R-:W3:Y:S04]  /*58410*/  LDL.LU R39, [R1+0x2cc] ;  /* 0x0002cc0001277983 */ /* 0x000ee80000300800 */
[----:B------:R-:W4:Y:S04]  /*58420*/  LDL.LU.64 R54, [R1+0x53b8] ;  /* 0x0053b80001367983 */ /* 0x000f280000300a00 */
[----:B------:R-:W3:Y:S04]  /*58430*/  LDL.LU.64 R52, [R1+0x53b0] ;  /* 0x0053b00001347983 */ /* 0x000ee80000300a00 */
[----:B------:R0:W-:Y:S04]  /*58440*/  STL.64 [R1+0x310], R40 ;  /* 0x0003102801007387 */ /* 0x0001e80000100a00 */
[----:B------:R1:W-:Y:S04]  /*58450*/  STL.64 [R1+0x318], R42 ;  /* 0x0003182a01007387 */ /* 0x0003e80000100a00 */
[----:B0-----:R-:W3:Y:S01]  /*58460*/  LDL.LU R40, [R1+0x2b0] ;  /* 0x0002b00001287983 */ /* 0x001ee20000300800 */
[C---:B--2---:R-:W-:Y:S06]  /*58470*/  HMMA.16816.F32.BF16 R28, R12.reuse, R26, R28 ;  /* 0x0000001a0c1c723c */ /* 0x044fec000004181c */
[----:B----4-:R-:W-:-:S15]  /*58480*/  HMMA.16816.F32.BF16 R20, R12, R54, R20 ;  /* 0x000000360c14723c */ /* 0x010fde0000041814 */
[----:B------:R-:W-:-:S08]  /*58490*/  NOP ;  /* 0x0000000000007918 */ /* 0x000fd00000000000 */
[----:B------:R0:W-:Y:S04]  /*584a0*/  STL.64 [R1+0x300], R20 ;  /* 0x0003001401007387 */ /* 0x0001e80000100a00 */
[----:B------:R2:W-:Y:S04]  /*584b0*/  STL.64 [R1+0x308], R22 ;  /* 0x0003081601007387 */ /* 0x0005e80000100a00 */
[----:B------:R-:W4:Y:S04]  /*584c0*/  LDL.LU R41, [R1+0x2b4] ;  /* 0x0002b40001297983 */ /* 0x000f280000300800 */
[----:B-1----:R-:W4:Y:S04]  /*584d0*/  LDL.LU R42, [R1+0x2b8] ;  /* 0x0002b800012a7983 */ /* 0x002f280000300800 */
[----:B------:R-:W4:Y:S04]  /*584e0*/  LDL.LU R43, [R1+0x2bc] ;  /* 0x0002bc00012b7983 */ /* 0x000f280000300800 */
[----:B0-----:R-:W4:Y:S04]  /*584f0*/  LDL.LU R20, [R1+0x40] ;  /* 0x0000400001147983 */ /* 0x001f280000300800 */
[----:B------:R-:W4:Y:S04]  /*58500*/  LDL.LU R21, [R1+0x44] ;  /* 0x0000440001157983 */ /* 0x000f280000300800 */
[----:B--2---:R-:W2:Y:S04]  /*58510*/  LDL.LU R22, [R1+0x48] ;  /* 0x0000480001167983 */ /* 0x004ea80000300800 */
[----:B------:R-:W2:Y:S04]  /*58520*/  LDL.LU R23, [R1+0x4c] ;  /* 0x00004c0001177983 */ /* 0x000ea80000300800 */
[----:B------:R-:W-:Y:S04]  /*58530*/  STL.64 [R1+0x5330], R54 ;  /* 0x0053303601007387 */ /* 0x000fe80000100a00 */
[----:B---3--:R0:W-:Y:S04]  /*58540*/  STL.64 [R1+0x5328], R52 ;  /* 0x0053283401007387 */ /* 0x0081e80000100a00 */
[----:B0-----:R-:W3:Y:S04]  /*58550*/  LDL.LU R52, [R1+0x1e0] ;  /* 0x0001e00001347983 */ /* 0x001ee80000300800 */
[----:B------:R-:W3:Y:S04]  /*58560*/  LDL.LU R53, [R1+0x1e4] ;  /* 0x0001e40001357983 */ /* 0x000ee80000300800 */
[----:B------:R-:W3:Y:S04]  /*58570*/  LDL.LU R54, [R1+0x1e8] ;  /* 0x0001e80001367983 */ /* 0x000ee80000300800 */
[----:B------:R-:W3:Y:S04]  /*58580*/  LDL.LU R55, [R1+0x1ec] ;  /* 0x0001ec0001377983 */ /* 0x000ee80000300800 */
[----:B------:R-:W-:Y:S04]  /*58590*/  STL.64 [R1+0x2f0], R28 ;  /* 0x0002f01c01007387 */ /* 0x000fe80000100a00 */
[----:B------:R0:W-:Y:S04]  /*585a0*/  STL.64 [R1+0x2f8], R30 ;  /* 0x0002f81e01007387 */ /* 0x0001e80000100a00 */
[----:B0-----:R-:W4:Y:S04]  /*585b0*/  LDL.LU.64 R30, [R1+0x53a8] ;  /* 0x0053a800011e7983 */ /* 0x001f280000300a00 */
[----:B------:R-:W2:Y:S04]  /*585c0*/  LDL.LU.64 R28, [R1+0x53a0] ;  /* 0x0053a000011c7983 */ /* 0x000ea80000300a00 */
        /* <DEDUP_REMOVED lines=11> */
[----:B------:R-:W-:Y:S04]  /*58680*/  STL.64 [R1+0x5350], R30 ;  /* 0x0053501e01007387 */ /* 0x000fe80000100a00 */
[----:B--2---:R0:W-:Y:S04]  /*58690*/  STL.64 [R1+0x5348], R28 ;  /* 0x0053481c01007387 */ /* 0x0041e80000100a00 */
[----:B0-----:R-:W2:Y:S04]  /*586a0*/  LDL.LU R28, [R1+0x200] ;  /* 0x00020000011c7983 */ /* 0x001ea80000300800 */
[----:B------:R-:W2:Y:S04]  /*586b0*/  LDL.LU R29, [R1+0x204] ;  /* 0x00020400011d7983 */ /* 0x000ea80000300800 */
[----:B------:R-:W2:Y:S04]  /*586c0*/  LDL.LU R30, [R1+0x208] ;  /* 0x00020800011e7983 */ /* 0x000ea80000300800 */
[----:B------:R-:W2:Y:S01]  /*586d0*/  LDL.LU R31, [R1+0x20c] ;  /* 0x00020c00011f7983 */ /* 0x000ea20000300800 */
[----:B----4-:R-:W-:-:S15]  /*586e0*/  HMMA.16816.F32.BF16 R36, R12, R34, R36 ;  /* 0x000000220c24723c */ /* 0x010fde0000041824 */
[----:B------:R-:W-:-:S08]  /*586f0*/  NOP ;  /* 0x0000000000007918 */ /* 0x000fd00000000000 */
[----:B------:R-:W-:Y:S04]  /*58700*/  STL.64 [R1+0x2d0], R36 ;  /* 0x0002d02401007387 */ /* 0x000fe80000100a00 */
[----:B------:R0:W-:Y:S04]  /*58710*/  STL.64 [R1+0x2d8], R38 ;  /* 0x0002d82601007387 */ /* 0x0001e80000100a00 */
[----:B0-----:R-:W4:Y:S04]  /*58720*/  LDL.LU.64 R38, [R1+0x5390] ;  /* 0x0053900001267983 */ /* 0x001f280000300a00 */
        /* <DEDUP_REMOVED lines=15> */
[----:B----4-:R-:W-:Y:S03]  /*58820*/  HMMA.16816.F32.BF16 R12, R12, R42, R20 ;  /* 0x0000002a0c0c723c */ /* 0x010fe60000041814 */
[----:B------:R-:W2:Y:S04]  /*58830*/  LDL.LU.64 R22, [R1+0x5380] ;  /* 0x0053800001167983 */ /* 0x000ea80000300a00 */
[----:B------:R-:W2:Y:S04]  /*58840*/  LDL.LU.64 R20, [R1+0x5378] ;  /* 0x0053780001147983 */ /* 0x000ea80000300a00 */
[----:B------:R-:W-:-:S12]  /*58850*/  STL.64 [R1+0x5368], R42 ;  /* 0x0053682a01007387 */ /* 0x000fd80000100a00 */
[----:B------:R-:W-:Y:S04]  /*58860*/  STL.64 [R1+0x8b0], R12 ;  /* 0x0008b00c01007387 */ /* 0x000fe80000100a00 */
[----:B------:R2:W-:Y:S01]  /*58870*/  STL.64 [R1+0x8b8], R14 ;  /* 0x0008b80e01007387 */ /* 0x0005e20000100a00 */
[----:B------:R-:W-:Y:S02]  /*58880*/  IMAD.MOV.U32 R48, RZ, RZ, R10 ;  /* 0x000000ffff307224 */ /* 0x000fe400078e000a */
[----:B------:R-:W-:Y:S01]  /*58890*/  IMAD.MOV.U32 R49, RZ, RZ, R11 ;  /* 0x000000ffff317224 */ /* 0x000fe200078e000b */
[C---:B--2---:R-:W-:Y:S06]  /*588a0*/  HMMA.16816.F32.BF16 R12, R20.reuse, R50, R36 ;  /* 0x00000032140c723c */ /* 0x044fec0000041824 */
[C---:B---3--:R-:W-:Y:S06]  /*588b0*/  HMMA.16816.F32.BF16 R32, R20.reuse, R46, R32 ;  /* 0x0000002e1420723c */ /* 0x048fec0000041820 */
[C---:B------:R-:W-:Y:S11]  /*588c0*/  HMMA.16816.F32.BF16 R28, R20.reuse, R18, R28 ;  /* 0x00000012141c723c */ /* 0x040ff6000004181c */
[----:B------:R-:W-:Y:S04]  /*588d0*/  STL.64 [R1+0x220], R12 ;  /* 0x0002200c01007387 */ /* 0x000fe80000100a00 */
[----:B------:R0:W-:Y:S02]  /*588e0*/  STL.64 [R1+0x228], R14 ;  /* 0x0002280e01007387 */ /* 0x0001e40000100a00 */
[C---:B0-----:R-:W-:Y:S02]  /*588f0*/  HMMA.16816.F32.BF16 R12, R20.reuse, R10, R24 ;  /* 0x0000000a140c723c */ /* 0x041fe40000041818 */
[----:B------:R-:W-:Y:S04]  /*58900*/  STL.64 [R1+0x210], R32 ;  /* 0x0002102001007387 */ /* 0x000fe80000100a00 */
[----:B------:R-:W-:Y:S04]  /*58910*/  STL.64 [R1+0x218], R34 ;  /* 0x0002182201007387 */ /* 0x000fe80000100a00 */
[----:B------:R-:W-:Y:S04]  /*58920*/  STL.64 [R1+0x200], R28 ;  /* 0x0002001c01007387 */ /* 0x000fe80000100a00 */
[----:B------:R-:W-:Y:S09]  /*58930*/  STL.64 [R1+0x208], R30 ;  /* 0x0002081e01007387 */ /* 0x000ff20000100a00 */
[----:B------:R-:W-:Y:S04]  /*58940*/  STL.64 [R1+0x1f0], R12 ;  /* 0x0001f00c01007387 */ /* 0x000fe80000100a00 */
[----:B------:R0:W-:Y:S04]  /*58950*/  STL.64 [R1+0x1f8], R14 ;  /* 0x0001f80e01007387 */ /* 0x0001e80000100a00 */
[----:B------:R-:W2:Y:S04]  /*58960*/  LDL.LU R8, [R1+0x1d0] ;  /* 0x0001d00001087983 */ /* 0x000ea80000300800 */
[----:B------:R-:W2:Y:S04]  /*58970*/  LDL.LU R9, [R1+0x1d4] ;  /* 0x0001d40001097983 */ /* 0x000ea80000300800 */
[----:B------:R-:W2:Y:S04]  /*58980*/  LDL.LU R10, [R1+0x1d8] ;  /* 0x0001d800010a7983 */ /* 0x000ea80000300800 */
[----:B------:R-:W2:Y:S01]  /*58990*/  LDL.LU R11, [R1+0x1dc] ;  /* 0x0001dc00010b7983 */ /* 0x000ea20000300800 */
[----:B0-----:R-:W-:Y:S03]  /*589a0*/  HMMA.16816.F32.BF16 R12, R20, R6, R52 ;  /* 0x00000006140c723c */ /* 0x001fe60000041834 */
[----:B------:R-:W-:Y:S04]  /*589b0*/  STL [R1+0x52e4], R49 ;  /* 0x0052e43101007387 */ /* 0x000fe80000100800 */
[----:B------:R-:W-:Y:S01]  /*589c0*/  STL [R1+0x52e0], R48 ;  /* 0x0052e03001007387 */ /* 0x000fe20000100800 */
[----:B------:R-:W-:-:S02]  /*589d0*/  IMAD.MOV.U32 R2, RZ, RZ, R6 ;  /* 0x000000ffff027224 */ /* 0x000fc400078e0006 */
[----:B------:R-:W-:-:S13]  /*589e0*/  IMAD.MOV.U32 R0, RZ, RZ, R7 ;  /* 0x000000ffff007224 */ /* 0x000fda00078e0007 */
[----:B------:R0:W-:Y:S04]  /*589f0*/  STL.64 [R1+0x1e0], R12 ;  /* 0x0001e00c01007387 */ /* 0x0001e80000100a00 */
[----:B------:R1:W-:Y:S04]  /*58a00*/  STL.64 [R1+0x1e8], R14 ;  /* 0x0001e80e01007387 */ /* 0x0003e80000100a00 */
[----:B0-----:R-:W3:Y:S04]  /*58a10*/  LDL.LU R12, [R1+0x1c0] ;  /* 0x0001c000010c7983 */ /* 0x001ee80000300800 */
[----:B------:R-:W3:Y:S04]  /*58a20*/  LDL.LU R13, [R1+0x1c4] ;  /* 0x0001c400010d7983 */ /* 0x000ee80000300800 */
[----:B-1----:R-:W3:Y:S04]  /*58a30*/  LDL.LU R14, [R1+0x1c8] ;  /* 0x0001c800010e7983 */ /* 0x002ee80000300800 */
[----:B------:R-:W3:Y:S04]  /*58a40*/  LDL.LU R15, [R1+0x1cc] ;  /* 0x0001cc00010f7983 */ /* 0x000ee80000300800 */
[----:B------:R-:W4:Y:S04]  /*58a50*/  LDL.LU R4, [R1+0x180] ;  /* 0x0001800001047983 */ /* 0x000f280000300800 */
[----:B------:R-:W4:Y:S04]  /*58a60*/  LDL.LU R5, [R1+0x184] ;  /* 0x0001840001057983 */ /* 0x000f280000300800 */
[----:B------:R-:W4:Y:S04]  /*58a70*/  LDL.LU R6, [R1+0x188] ;  /* 0x0001880001067983 */ /* 0x000f280000300800 */
[----:B------:R-:W4:Y:S04]  /*58a80*/  LDL.LU R7, [R1+0x18c] ;  /* 0x00018c0001077983 */ /* 0x000f280000300800 */
        /* <DEDUP_REMOVED lines=8> */
[----:B------:R-:W4:Y:S04]  /*58b10*/  LDL.LU.64 R38, [R1+0x58] ;  /* 0x0000580001267983 */ /* 0x000f280000300a00 */
[----:B------:R-:W3:Y:S04]  /*58b20*/  LDL.64 R30, [R1+0x18] ;  /* 0x00001800011e7983 */ /* 0x000ee80000100a00 */
[----:B------:R-:W3:Y:S04]  /*58b30*/  LDL.LU R24, [R1+0x190] ;  /* 0x0001900001187983 */ /* 0x000ee80000300800 */
[----:B------:R-:W3:Y:S04]  /*58b40*/  LDL.LU R25, [R1+0x194] ;  /* 0x0001940001197983 */ /* 0x000ee80000300800 */
[----:B------:R-:W3:Y:S04]  /*58b50*/  LDL.LU R26, [R1+0x198] ;  /* 0x00019800011a7983 */ /* 0x000ee80000300800 */
[----:B------:R-:W3:Y:S04]  /*58b60*/  LDL.LU R27, [R1+0x19c] ;  /* 0x00019c00011b7983 */ /* 0x000ee80000300800 */
[----:B------:R-:W3:Y:S04]  /*58b70*/  LDL.LU.64 R54, [R1+0x8] ;  /* 0x0000080001367983 */ /* 0x000ee80000300a00 */
[----:B------:R-:W-:Y:S04]  /*58b80*/  STL [R1+0x52ec], R0 ;  /* 0x0052ec0001007387 */ /* 0x000fe80000100800 */
[----:B------:R-:W-:Y:S01]  /*58b90*/  STL [R1+0x52e8], R2 ;  /* 0x0052e80201007387 */ /* 0x000fe20000100800 */
[----:B--2---:R-:W-:-:S15]  /*58ba0*/  HMMA.16816.F32.BF16 R8, R20, R58, R8 ;  /* 0x0000003a1408723c */ /* 0x004fde0000041808 */
[----:B------:R-:W-:-:S08]  /*58bb0*/  NOP ;  /* 0x0000000000007918 */ /* 0x000fd00000000000 */
[----:B------:R-:W-:Y:S04]  /*58bc0*/  STL.64 [R1+0x1d0], R8 ;  /* 0x0001d00801007387 */ /* 0x000fe80000100a00 */
[----:B------:R0:W-:Y:S04]  /*58bd0*/  STL.64 [R1+0x1d8], R10 ;  /* 0x0001d80a01007387 */ /* 0x0001e80000100a00 */
[----:B0-----:R-:W2:Y:S01]  /*58be0*/  LDL.LU.64 R10, [R1+0x5370] ;  /* 0x00537000010a7983 */ /* 0x001ea20000300a00 */
[----:B------:R-:W-:Y:S02]  /*58bf0*/  IMAD.MOV.U32 R48, RZ, RZ, R59 ;  /* 0x000000ffff307224 */ /* 0x000fe400078e003b */
[----:B------:R-:W-:Y:S01]  /*58c00*/  IMAD.MOV.U32 R49, RZ, RZ, R58 ;  /* 0x000000ffff317224 */ /* 0x000fe200078e003a */
[----:B------:R-:W2:Y:S04]  /*58c10*/  LDL.LU R56, [R1+0x170] ;  /* 0x0001700001387983 */ /* 0x000ea80000300800 */
[----:B------:R-:W2:Y:S04]  /*58c20*/  LDL.LU R57, [R1+0x174] ;  /* 0x0001740001397983 */ /* 0x000ea80000300800 */
[----:B------:R-:W2:Y:S04]  /*58c30*/  LDL.LU R58, [R1+0x178] ;  /* 0x00017800013a7983 */ /* 0x000ea80000300800 */
[----:B------:R-:W2:Y:S04]  /*58c40*/  LDL.LU R59, [R1+0x17c] ;  /* 0x00017c00013b7983 */ /* 0x000ea80000300800 */
[----:B------:R0:W-:Y:S04]  /*58c50*/  STL [R1+0x52f4], R48 ;  /* 0x0052f43001007387 */ /* 0x0001e80000100800 */
[----:B------:R1:W-:Y:S01]  /*58c60*/  STL [R1+0x52f0], R49 ;  /* 0x0052f03101007387 */ /* 0x0003e20000100800 */
[C---:B----4-:R-:W-:Y:S06]  /*58c70*/  HMMA.16816.F32.BF16 R40, R20.reuse, R38, R40 ;  /* 0x000000261428723c */ /* 0x050fec0000041828 */
[----:B---3--:R-:W-:Y:S01]  /*58c80*/  HMMA.16816.F32.BF16 R32, R20, R30, R32 ;  /* 0x0000001e1420723c */ /* 0x008fe20000041820 */
[----:B0-----:R-:W-:-:S02]  /*58c90*/  IMAD.MOV.U32 R48, RZ, RZ, R38 ;  /* 0x000000ffff307224 */ /* 0x001fc400078e0026 */
[----:B-1----:R-:W-:-:S03]  /*58ca0*/  IMAD.MOV.U32 R49, RZ, RZ, R39 ;  /* 0x000000ffff317224 */ /* 0x002fc600078e0027 */
[C---:B------:R-:W-:Y:S06]  /*58cb0*/  HMMA.16816.F32.BF16 R24, R20.reuse, R54, R24 ;  /* 0x000000361418723c */ /* 0x040fec0000041818 */
[----:B--2---:R-:W-:Y:S06]  /*58cc0*/  HMMA.16816.F32.BF16 R12, R20, R10, R12 ;  /* 0x0000000a140c723c */ /* 0x004fec000004180c */
[----:B------:R-:W-:-:S02]  /*58cd0*/  IMAD.MOV.U32 R0, RZ, RZ, R10 ;  /* 0x000000ffff007224 */ /* 0x000fc400078e000a */
[----:B------:R-:W-:-:S15]  /*58ce0*/  IMAD.MOV.U32 R2, RZ, RZ, R11 ;  /* 0x000000ffff027224 */ /* 0x000fde00078e000b */
[----:B------:R0:W-:Y:S04]  /*58cf0*/  STL.64 [R1+0x1c0], R12 ;  /* 0x0001c00c01007387 */ /* 0x0001e80000100a00 */
[----:B------:R1:W-:Y:S04]  /*58d00*/  STL.64 [R1+0x1c8], R14 ;  /* 0x0001c80e01007387 */ /* 0x0003e80000100a00 */
[----:B0-----:R-:W2:Y:S04]  /*58d10*/  LDL.LU R12, [R1+0x30] ;  /* 0x00003000010c7983 */ /* 0x001ea80000300800 */
[----:B------:R-:W2:Y:S04]  /*58d20*/  LDL.LU R13, [R1+0x34] ;  /* 0x00003400010d7983 */ /* 0x000ea80000300800 */
[----:B-1----:R-:W2:Y:S04]  /*58d30*/  LDL.LU R14, [R1+0x38] ;  /* 0x00003800010e7983 */ /* 0x002ea80000300800 */
[----:B------:R-:W2:Y:S04]  /*58d40*/  LDL.LU R15, [R1+0x3c] ;  /* 0x00003c00010f7983 */ /* 0x000ea80000300800 */
[----:B------:R-:W3:Y:S04]  /*58d50*/  LDL.LU R8, [R1+0x20] ;  /* 0x0000200001087983 */ /* 0x000ee80000300800 */
[----:B------:R-:W3:Y:S04]  /*58d60*/  LDL.LU R9, [R1+0x24] ;  /* 0x0000240001097983 */ /* 0x000ee80000300800 */
[----:B------:R-:W3:Y:S04]  /*58d70*/  LDL.LU R10, [R1+0x28] ;  /* 0x00002800010a7983 */ /* 0x000ee80000300800 */
[----:B------:R-:W3:Y:S04]  /*58d80*/  LDL.LU R11, [R1+0x2c] ;  /* 0x00002c00010b7983 */ /* 0x000ee80000300800 */
[----:B------:R-:W-:Y:S04]  /*58d90*/  STL [R1+0x52fc], R0 ;  /* 0x0052fc0001007387 */ /* 0x000fe80000100800 */
[----:B------:R0:W-:Y:S04]  /*58da0*/  STL [R1+0x52f8], R2 ;  /* 0x0052f80201007387 */ /* 0x0001e80000100800 */
[----:B------:R-:W-:Y:S04]  /*58db0*/  STL.64 [R1+0x1b0], R40 ;  /* 0x0001b02801007387 */ /* 0x000fe80000100a00 */
[----:B------:R1:W-:Y:S01]  /*58dc0*/  STL.64 [R1+0x1b8], R42 ;  /* 0x0001b82a01007387 */ /* 0x0003e20000100a00 */
[----:B0-----:R-:W-:-:S03]  /*58dd0*/  IMAD.MOV.U32 R2, RZ, RZ, R30 ;  /* 0x000000ffff027224 */ /* 0x001fc600078e001e */
[----:B-1----:R-:W2:Y:S04]  /*58de0*/  LDL.LU.64 R42, [R1+0x5368] ;  /* 0x00536800012a7983 */ /* 0x002ea80000300a00 */
[----:B------:R-:W4:Y:S04]  /*58df0*/  LDL.LU.64 R38, [R1+0x5360] ;  /* 0x0053600001267983 */ /* 0x000f280000300a00 */
[----:B------:R0:W-:Y:S04]  /*58e00*/  STL [R1+0x5300], R48 ;  /* 0x0053003001007387 */ /* 0x0001e80000100800 */
[----:B------:R-:W-:Y:S04]  /*58e10*/  STL.64 [R1+0x1a0], R32 ;  /* 0x0001a02001007387 */ /* 0x000fe80000100a00 */
[----:B------:R1:W-:Y:S01]  /*58e20*/  STL.64 [R1+0x1a8], R34 ;  /* 0x0001a82201007387 */ /* 0x0003e20000100a00 */
[----:B------:R-:W-:-:S02]  /*58e30*/  IMAD.MOV.U32 R0, RZ, RZ, R55 ;  /* 0x000000ffff007224 */ /* 0x000fc400078e0037 */
[----:B0-----:R-:W-:Y:S01]  /*58e40*/  IMAD.MOV.U32 R48, RZ, RZ, R54 ;  /* 0x000000ffff307224 */ /* 0x001fe200078e0036 */
[----:B-1----:R-:W4:Y:S04]  /*58e50*/  LDL.LU.64 R34, [R1+0x5358] ;  /* 0x0053580001227983 */ /* 0x002f280000300a00 */
[----:B------:R-:W3:Y:S04]  /*58e60*/  LDL.LU.64 R30, [R1+0x5350] ;  /* 0x00535000011e7983 */ /* 0x000ee80000300a00 */
[----:B------:R-:W2:Y:S04]  /*58e70*/  LDL.LU.64 R28, [R1+0x5348] ;  /* 0x00534800011c7983 */ /* 0x000ea80000300a00 */
[----:B------:R-:W-:Y:S04]  /*58e80*/  STL.64 [R1+0x190], R24 ;  /* 0x0001901801007387 */ /* 0x000fe80000100a00 */
[----:B------:R0:W-:Y:S04]  /*58e90*/  STL.64 [R1+0x198], R26 ;  /* 0x0001981a01007387 */ /* 0x0001e80000100a00 */
[----:B0-----:R-:W4:Y:S04]  /*58ea0*/  LDL.LU.64 R26, [R1+0x5340] ;  /* 0x00534000011a7983 */ /* 0x001f280000300a00 */
[----:B------:R-:W3:Y:S04]  /*58eb0*/  LDL.LU.64 R24, [R1+0x5338] ;  /* 0x0053380001187983 */ /* 0x000ee80000300a00 */
[----:B------:R-:W2:Y:S04]  /*58ec0*/  LDL.LU.64 R54, [R1+0x5330] ;  /* 0x0053300001367983 */ /* 0x000ea80000300a00 */
[----:B------:R-:W4:Y:S01]  /*58ed0*/  LDL.LU.64 R52, [R1+0x5328] ;  /* 0x0053280001347983 */ /* 0x000f220000300a00 */
[----:B--2---:R-:W-:-:S15]  /*58ee0*/  HMMA.16816.F32.BF16 R4, R20, R54, R4 ;  /* 0x000000361404723c */ /* 0x004fde0000041804 */
[----:B------:R-:W-:-:S08]  /*58ef0*/  NOP ;  /* 0x0000000000007918 */ /* 0x000fd00000000000 */
[----:B------:R-:W-:Y:S04]  /*58f00*/  STL.64 [R1+0x180], R4 ;  /* 0x0001800401007387 */ /* 0x000fe80000100a00 */
[----:B------:R0:W-:Y:S04]  /*58f10*/  STL.64 [R1+0x188], R6 ;  /* 0x0001880601007387 */ /* 0x0001e80000100a00 */
[----:B0-----:R-:W2:Y:S04]  /*58f20*/  LDL.LU.64 R6, [R1+0x5320] ;  /* 0x0053200001067983 */ /* 0x001ea80000300a00 */
[----:B------:R-:W2:Y:S04]  /*58f30*/  LDL.LU.64 R4, [R1+0x5318] ;  /* 0x0053180001047983 */ /* 0x000ea80000300a00 */
[----:B------:R-:W-:Y:S04]  /*58f40*/  STL.64 [R1+0x5228], R54 ;  /* 0x0052283601007387 */ /* 0x000fe80000100a00 */
[----:B----4-:R0:W-:Y:S04]  /*58f50*/  STL.64 [R1+0x5220], R52 ;  /* 0x0052203401007387 */ /* 0x0101e80000100a00 */
[----:B0-----:R-:W4:Y:S04]  /*58f60*/  LDL.LU R52, [R1+0x160] ;  /* 0x0001600001347983 */ /* 0x001f280000300800 */
[----:B------:R-:W4:Y:S04]  /*58f70*/  LDL.LU R53, [R1+0x164] ;  /* 0x0001640001357983 */ /* 0x000f280000300800 */
[----:B------:R-:W4:Y:S04]  /*58f80*/  LDL.LU R54, [R1+0x168] ;  /* 0x0001680001367983 */ /* 0x000f280000300800 */
[----:B------:R-:W4:Y:S01]  /*58f90*/  LDL.LU R55, [R1+0x16c] ;  /* 0x00016c0001377983 */ /* 0x000f220000300800 */
[----:B------:R-:W-:-:S15]  /*58fa0*/  HMMA.16816.F32.BF16 R56, R20, R26, R56 ;  /* 0x0000001a1438723c */ /* 0x000fde0000041838 */
[----:B------:R-:W-:-:S08]  /*58fb0*/  NOP ;  /* 0x0000000000007918 */ /* 0x000fd00000000000 */
[----:B------:R-:W-:Y:S04]  /*58fc0*/  STL.64 [R1+0x170], R56 ;  /* 0x0001703801007387 */ /* 0x000fe80000100a00 */
[----:B------:R0:W-:Y:S04]  /*58fd0*/  STL.64 [R1+0x178], R58 ;  /* 0x0001783a01007387 */ /* 0x0001e80000100a00 */
[----:B0-----:R-:W2:Y:S04]  /*58fe0*/  LDL.LU.64 R58, [R1+0x5310] ;  /* 0x00531000013a7983 */ /* 0x001ea80000300a00 */
[----:B------:R-:W2:Y:S04]  /*58ff0*/  LDL.LU.64 R56, [R1+0x5308] ;  /* 0x0053080001387983 */ /* 0x000ea80000300a00 */
[----:B------:R-:W-:Y:S04]  /*59000*/  STL.64 [R1+0x5218], R26 ;  /* 0x0052181a01007387 */ /* 0x000fe80000100a00 */
[----:B---3--:R0:W-:Y:S04]  /*59010*/  STL.64 [R1+0x5210], R24 ;  /* 0x0052101801007387 */ /* 0x0081e80000100a00 */
[----:B0-----:R-:W3:Y:S04]  /*59020*/  LDL.LU R24, [R1+0x140] ;  /* 0x0001400001187983 */ /* 0x001ee80000300800 */
[----:B------:R-:W3:Y:S04]  /*59030*/  LDL.LU R25, [R1+0x144] ;  /* 0x0001440001197983 */ /* 0x000ee80000300800 */
[----:B------:R-:W3:Y:S04]  /*59040*/  LDL.LU R26, [R1+0x148] ;  /* 0x00014800011a7983 */ /* 0x000ee80000300800 */
[----:B------:R-:W3:Y:S01]  /*59050*/  LDL.LU R27, [R1+0x14c] ;  /* 0x00014c00011b7983 */ /* 0x000ee20000300800 */
[----:B----4-:R-:W-:-:S15]  /*59060*/  HMMA.16816.F32.BF16 R52, R20, R30, R52 ;  /* 0x0000001e1434723c */ /* 0x010fde0000041834 */
[----:B------:R-:W-:-:S08]  /*59070*/  NOP ;  /* 0x0000000000007918 */ /* 0x000fd00000000000 */
[----:B------:R-:W-:Y:S04]  /*59080*/  STL.64 [R1+0x160], R52 ;  /* 0x0001603401007387 */ /* 0x000fe80000100a00 */
[----:B------:R-:W-:Y:S04]  /*59090*/  STL.64 [R1+0x168], R54 ;  /* 0x0001683601007387 */ /* 0x000fe80000100a00 */
[----:B------:R-:W-:Y:S04]  /*590a0*/  STL.64 [R1+0x5208], R30 ;  /* 0x0052081e01007387 */ /* 0x000fe80000100a00 */
[----:B------:R0:W-:Y:S04]  /*590b0*/  STL.64 [R1+0x5200], R28 ;  /* 0x0052001c01007387 */ /* 0x0001e80000100a00 */
[----:B0-----:R-:W4:Y:S04]  /*590c0*/  LDL.LU R28, [R1+0x150] ;  /* 0x00015000011c7983 */ /* 0x001f280000300800 */
[----:B------:R-:W4:Y:S04]  /*590d0*/  LDL.LU R29, [R1+0x154] ;  /* 0x00015400011d7983 */ /* 0x000f280000300800 */
[----:B------:R-:W4:Y:S04]  /*590e0*/  LDL.LU R30, [R1+0x158] ;  /* 0x00015800011e7983 */ /* 0x000f280000300800 */
[----:B------:R-:W4:Y:S01]  /*590f0*/  LDL.LU R31, [R1+0x15c] ;  /* 0x00015c00011f7983 */ /* 0x000f220000300800 */
[----:B------:R-:W-:Y:S06]  /*59100*/  HMMA.16816.F32.BF16 R12, R20, R42, R12 ;  /* 0x0000002a140c723c */ /* 0x000fec000004180c */
[----:B--2---:R-:W-:Y:S06]  /*59110*/  HMMA.16816.F32.BF16 R8, R4, R50, R8 ;  /* 0x000000320408723c */ /* 0x004fec0000041808 */
[----:B---3--:R-:W-:Y:S01]  /*59120*/  HMMA.16816.F32.BF16 R24, R20, R38, R24 ;  /* 0x000000261418723c */ /* 0x008fe20000041818 */
[----:B------:R-:W-:-:S02]  /*59130*/  IMAD.MOV.U32 R52, RZ, RZ, R45 ;  /* 0x000000ffff347224 */ /* 0x000fc400078e002d */
[----:B------:R-:W0:Y:S01]  /*59140*/  S2R R45, SR_TID.X ;  /* 0x00000000002d7919 */ /* 0x000e220000002100 */
[----:B------:R-:W-:-:S08]  /*59150*/  IMAD.MOV.U32 R53, RZ, RZ, R44 ;  /* 0x000000ffff357224 */ /* 0x000fd000078e002c */
[----:B------:R-:W-:Y:S02]  /*59160*/  IMAD.MOV.U32 R40, RZ, RZ, R12 ;  /* 0x000000ffff287224 */ /* 0x000fe400078e000c */
[----:B------:R-:W-:Y:S01]  /*59170*/  IMAD.MOV.U32 R41, RZ, RZ, R13 ;  /* 0x000000ffff297224 */ /* 0x000fe200078e000d */
[----:B------:R-:W1:Y:S03]  /*59180*/  S2R R44, SR_TID.X ;  /* 0x00000000002c7919 */ /* 0x000e660000002100 */
[----:B------:R-:W-:Y:S02]  /*59190*/  IMAD.MOV.U32 R36, RZ, RZ, R8 ;  /* 0x000000ffff247224 */ /* 0x000fe400078e0008 */
[----:B------:R-:W-:Y:S02]  /*591a0*/  IMAD.MOV.U32 R37, RZ, RZ, R9 ;  /* 0x000000ffff257224 */ /* 0x000fe400078e0009 */
[----:B------:R-:W-:Y:S01]  /*591b0*/  IMAD.MOV.U32 R55, RZ, RZ, R16 ;  /* 0x000000ffff377224 */ /* 0x000fe200078e0010 */
[----:B0-----:R-:W-:-:S05]  /*591c0*/  LOP3.LUT R45, R45, 0x7, RZ, 0xc0, !PT ;  /* 0x000000072d2d7812 */ /* 0x001fca00078ec0ff */
[----:B------:R-:W-:Y:S02]  /*591d0*/  IMAD R45, R45, 0x110, RZ ;  /* 0x000001102d2d7824 */ /* 0x000fe400078e02ff */
[----:B-1----:R-:W-:-:S05]  /*591e0*/  IMAD.SHL.U32 R44, R44, 0x2, RZ ;  /* 0x000000022c2c7824 */ /* 0x002fca00078e00ff */
[----:B------:R-:W-:-:S04]  /*591f0*/  LOP3.LUT R16, R45, 0x30, R44, 0x78, !PT ;  /* 0x000000302d107812 */ /* 0x000fc800078e782c */
[----:B------:R-:W-:Y:S01]  /*59200*/  LOP3.LUT R16, R16, 0x40, RZ, 0x3c, !PT ;  /* 0x0000004010107812 */ /* 0x000fe200078e3cff */
[----:B------:R-:W-:Y:S01]  /*59210*/  IMAD.MOV.U32 R54, RZ, RZ, R17 ;  /* 0x000000ffff367224 */ /* 0x000fe200078e0011 */
[----:B----4-:R-:W-:Y:S03]  /*59220*/  HMMA.16816.F32.BF16 R28, R20, R34, R28 ;  /* 0x00000022141c723c */ /* 0x010fe6000004181c */
[----:B------:R-:W-:-:S15]  /*59230*/  LDSM.16.M88.4 R20, [R16+UR4+0x8800] ;  /* 0x008800041014783b */ /* 0x000fde0008000200 */
[----:B------:R-:W-:-:S05]  /*59240*/  NOP ;  /* 0x0000000000007918 */ /* 0x000fca0000000000 */
[----:B------:R-:W-:Y:S04]  /*59250*/  STL.64 [R1+0x150], R28 ;  /* 0x0001501c01007387 */ /* 0x000fe80000100a00 */
[----:B------:R-:W-:Y:S04]  /*59260*/  STL.64 [R1+0x158], R30 ;  /* 0x0001581e01007387 */ /* 0x000fe80000100a00 */
[----:B------:R-:W-:Y:S04]  /*59270*/  STL.64 [R1+0x140], R24 ;  /* 0x0001401801007387 */ /* 0x000fe80000100a00 */
[----:B------:R-:W-:Y:S04]  /*59280*/  STL.64 [R1+0x148], R26 ;  /* 0x0001481a01007387 */ /* 0x000fe80000100a00 */
[----:B------:R-:W-:Y:S04]  /*59290*/  STL.64 [R1+0x8c8], R14 ;  /* 0x0008c80e01007387 */ /* 0x000fe80000100a00 */
[----:B------:R-:W-:Y:S04]  /*592a0*/  STL.64 [R1+0x5238], R42 ;  /* 0x0052382a01007387 */ /* 0x000fe80000100a00 */
[----:B------:R-:W-:Y:S04]  /*592b0*/  STL.64 [R1+0x5230], R40 ;  /* 0x0052302801007387 */ /* 0x000fe80000100a00 */
[----:B------:R0:W-:Y:S04]  /*592c0*/  STL.64 [R1+0x898], R10 ;  /* 0x0008980a01007387 */ /* 0x0001e80000100a00 */
[----:B------:R-:W-:Y:S01]  /*592d0*/  LDSM.16.M88.4 R12, [R16+UR4+0x8000] ;  /* 0x00800004100c783b */ /* 0x000fe20008000200 */
[----:B0-----:R-:W-:Y:S03]  /*592e0*/  HMMA.16816.F32.BF16 R8, R4, R46, R56 ;  /* 0x0000002e0408723c */ /* 0x001fe60000041838 */
[----:B------:R-:W-:Y:S04]  /*592f0*/  STL.64 [R1+0x5248], R38 ;  /* 0x0052482601007387 */ /* 0x000fe80000100a00 */
[----:B------:R-:W-:Y:S04]  /*59300*/  STL.64 [R1+0x5240], R36 ;  /* 0x0052402401007387 */ /* 0x000fe80000100a00 */
[----:B------:R-:W-:Y:S04]  /*59310*/  LDSM.16.M88.4 R44, [R16+UR4+0x9000] ;  /* 0x00900004102c783b */ /* 0x000fe80008000200 */
[----:B------:R-:W-:Y:S08]  /*59320*/  LDSM.16.M88.4 R56, [R16+UR4+0xf000] ;  /* 0x00f000041038783b */ /* 0x000ff00008000200 */
[----:B------:R-:W-:Y:S01]  /*59330*/  STL.64 [R1+0x878], R10 ;  /* 0x0008780a01007387 */ /* 0x000fe20000100a00 */
[----:B------:R-:W-:-:S02]  /*59340*/  IMAD.MOV.U32 R32, RZ, RZ, R8 ;  /* 0x000000ffff207224 */ /* 0x000fc400078e0008 */
[----:B------:R-:W-:Y:S02]  /*59350*/  IMAD.MOV.U32 R33, RZ, RZ, R9 ;  /* 0x000000ffff217224 */ /* 0x000fe400078e0009 */
[----:B------:R-:W0:Y:S04]  /*59360*/  LDSM.16.MT88.4 R8, [R61+UR4+0x2000] ;  /* 0x002000043d08783b */ /* 0x000e280008004200 */
[----:B------:R-:W-:Y:S04]  /*59370*/  STL.64 [R1+0x5258], R34 ;  /* 0x0052582201007387 */ /* 0x000fe80000100a00 */
[----:B------:R-:W-:Y:S04]  /*59380*/  STL.64 [R1+0x5250], R32 ;  /* 0x0052502001007387 */ /* 0x000fe80000100a00 */
[----:B0-----:R-:W-:Y:S04]  /*59390*/  STL.64 [R1+0x5268], R10 ;  /* 0x0052680a01007387 */ /* 0x001fe80000100a00 */
[----:B------:R0:W-:Y:S02]  /*593a0*/  STL.64 [R1+0x5260], R8 ;  /* 0x0052600801007387 */ /* 0x0001e40000100a00 */
[----:B0-----:R-:W-:Y:S02]  /*593b0*/  HMMA.16816.F32.BF16 R8, R4, R18, R52 ;  /* 0x000000120408723c */ /* 0x001fe40000041834 */
[----:B------:R-:W-:Y:S04]  /*593c0*/  STL [R1+0x4cec], R14 ;  /* 0x004cec0e01007387 */ /* 0x000fe80000100800 */
[----:B------:R-:W-:Y:S04]  /*593d0*/  STL [R1+0x4ce8], R15 ;  /* 0x004ce80f01007387 */ /* 0x000fe80000100800 */
[----:B------:R-:W-:Y:S04]  /*593e0*/  STL.64 [R1+0x5270], R12 ;  /* 0x0052700c01007387 */ /* 0x000fe80000100a00 */
[----:B------:R-:W-:Y:S04]  /*593f0*/  STL [R1+0x4cf4], R22 ;  /* 0x004cf41601007387 */ /* 0x000fe80000100800 */
[----:B------:R-:W-:Y:S04]  /*59400*/  STL [R1+0x4cf0], R23 ;  /* 0x004cf01701007387 */ /* 0x000fe80000100800 */
[----:B------:R-:W-:Y:S04]  /*59410*/  STL.64 [R1+0x5278], R20 ;  /* 0x0052781401007387 */ /* 0x000fe80000100a00 */
[----:B------:R-:W-:Y:S04]  /*59420*/  STL [R1+0x4d0c], R46 ;  /* 0x004d0c2e01007387 */ /* 0x000fe80000100800 */
[----:B------:R-:W-:Y:S04]  /*59430*/  STL.64 [R1+0x760], R8 ;  /* 0x0007600801007387 */ /* 0x000fe80000100a00 */
[----:B------:R-:W-:Y:S04]  /*59440*/  STL.64 [R1+0x768], R10 ;  /* 0x0007680a01007387 */ /* 0x000fe80000100a00 */
[----:B------:R-:W0:Y:S04]  /*59450*/  LDSM.16.M88.4 R8, [R16+UR4+0x9800] ;  /* 0x009800041008783b */ /* 0x000e280008000200 */
[----:B------:R-:W-:Y:S04]  /*59460*/  STL [R1+0x4d08], R47 ;  /* 0x004d082f01007387 */ /* 0x000fe80000100800 */
[----:B------:R-:W-:Y:S04]  /*59470*/  STL.64 [R1+0x5280], R44 ;  /* 0x0052802c01007387 */ /* 0x000fe80000100a00 */
[----:B------:R-:W1:Y:S04]  /*59480*/  LDSM.16.M88.4 R12, [R16+UR4+0xa000] ;  /* 0x00a00004100c783b */ /* 0x000e680008000200 */
[----:B------:R-:W-:Y:S04]  /*59490*/  LDSM.16.M88.4 R20, [R16+UR4+0xb000] ;  /* 0x00b000041014783b */ /* 0x000fe80008000200 */
[----:B0-----:R-:W-:Y:S01]  /*594a0*/  STL.64 [R1+0x110], R8 ;  /* 0x0001100801007387 */ /* 0x001fe20000100a00 */
[----:B------:R-:W-:-:S02]  /*594b0*/  IMAD.MOV.U32 R60, RZ, RZ, R8 ;  /* 0x000000ffff3c7224 */ /* 0x000fc400078e0008 */
[----:B------:R-:W-:Y:S01]  /*594c0*/  IMAD.MOV.U32 R3, RZ, RZ, R9 ;  /* 0x000000ffff037224 */ /* 0x000fe200078e0009 */
[----:B------:R-:W-:Y:S04]  /*594d0*/  STL.64 [R1+0x118], R10 ;  /* 0x0001180a01007387 */ /* 0x000fe80000100a00 */
[----:B------:R-:W0:Y:S04]  /*594e0*/  LDSM.16.M88.4 R8, [R16+UR4+0xa800] ;  /* 0x00a800041008783b */ /* 0x000e280008000200 */
[----:B------:R-:W-:Y:S04]  /*594f0*/  STL [R1+0x51fc], R60 ;  /* 0x0051fc3c01007387 */ /* 0x000fe80000100800 */
[----:B------:R-:W-:Y:S04]  /*59500*/  STL [R1+0x51f8], R3 ;  /* 0x0051f80301007387 */ /* 0x000fe80000100800 */
[----:B-1----:R-:W-:Y:S04]  /*59510*/  STL.64 [R1+0x100], R12 ;  /* 0x0001000c01007387 */ /* 0x002fe80000100a00 */
[----:B------:R-:W-:Y:S04]  /*59520*/  STL.64 [R1+0x108], R14 ;  /* 0x0001080e01007387 */ /* 0x000fe80000100a00 */
[----:B------:R-:W1:Y:S04]  /*59530*/  LDSM.16.M88.4 R12, [R16+UR4+0xb800] ;  /* 0x00b80004100c783b */ /* 0x000e680008000200 */
[----:B0-----:R-:W-:Y:S04]  /*59540*/  STL.64 [R1+0xf0], R8 ;  /* 0x0000f00801007387 */ /* 0x001fe80000100a00 */
[----:B------:R-:W-:Y:S04]  /*59550*/  STL.64 [R1+0xf8], R10 ;  /* 0x0000f80a01007387 */ /* 0x000fe80000100a00 */
[----:B------:R-:W0:Y:S04]  /*59560*/  LDSM.16.M88.4 R8, [R16+UR4+0xc000] ;  /* 0x00c000041008783b */ /* 0x000e280008000200 */
[----:B------:R-:W-:Y:S04]  /*59570*/  STL.64 [R1+0xe0], R20 ;  /* 0x0000e01401007387 */ /* 0x000fe80000100a00 */
[----:B------:R-:W-:Y:S04]  /*59580*/  STL.64 [R1+0xe8], R22 ;  /* 0x0000e81601007387 */ /* 0x000fe80000100a00 */
[----:B------:R-:W2:Y:S04]  /*59590*/  LDSM.16.M88.4 R20, [R16+UR4+0xc800] ;  /* 0x00c800041014783b */ /* 0x000ea80008000200 */
[----:B-1----:R-:W-:Y:S04]  /*595a0*/  STL.64 [R1+0xd0], R12 ;  /* 0x0000d00c01007387 */ /* 0x002fe80000100a00 */
[----:B------:R-:W-:Y:S04]  /*595b0*/  STL.64 [R1+0xd8], R14 ;  /* 0x0000d80e01007387 */ /* 0x000fe80000100a00 */
[----:B------:R-:W1:Y:S04]  /*595c0*/  LDSM.16.M88.4 R12, [R16+UR4+0xd000] ;  /* 0x00d00004100c783b */ /* 0x000e680008000200 */
[----:B0-----:R-:W-:Y:S04]  /*595d0*/  STL.64 [R1+0xc0], R8 ;  /* 0x0000c00801007387 */ /* 0x001fe80000100a00 */
[----:B------:R-:W-:Y:S04]  /*595e0*/  STL.64 [R1+0xc8], R10 ;  /* 0x0000c80a01007387 */ /* 0x000fe80000100a00 */
[----:B------:R-:W0:Y:S04]  /*595f0*/  LDSM.16.M88.4 R8, [R16+UR4+0xd800] ;  /* 0x00d800041008783b */ /* 0x000e280008000200 */
[----:B--2---:R-:W-:Y:S04]  /*59600*/  STL.64 [R1+0xb0], R20 ;  /* 0x0000b01401007387 */ /* 0x004fe80000100a00 */
[----:B------:R-:W-:Y:S04]  /*59610*/  STL.64 [R1+0xb8], R22 ;  /* 0x0000b81601007387 */ /* 0x000fe80000100a00 */
[----:B-1----:R-:W-:Y:S04]  /*59620*/  STL.64 [R1+0xa0], R12 ;  /* 0x0000a00c01007387 */ /* 0x002fe80000100a00 */
[----:B------:R-:W-:Y:S04]  /*59630*/  STL.64 [R1+0xa8], R14 ;  /* 0x0000a80e01007387 */ /* 0x000fe80000100a00 */
[----:B------:R-:W1:Y:S04]  /*59640*/  LDSM.16.M88.4 R12, [R16+UR4+0xe000] ;  /* 0x00e00004100c783b */ /* 0x000e680008000200 */
[----:B0-----:R-:W-:Y:S01]  /*59650*/  STL.64 [R1+0x40], R8 ;  /* 0x0000400801007387 */ /* 0x001fe20000100a00 */
[----:B------:R-:W-:-:S02]  /*59660*/  IMAD.MOV.U32 R60, RZ, RZ, R8 ;  /* 0x000000ffff3c7224 */ /* 0x000fc400078e0008 */
[----:B------:R-:W-:Y:S01]  /*59670*/  IMAD.MOV.U32 R3, RZ, RZ, R9 ;  /* 0x000000ffff037224 */ /* 0x000fe200078e0009 */
[----:B------:R-:W-:Y:S04]  /*59680*/  STL.64 [R1+0x48], R10 ;  /* 0x0000480a01007387 */ /* 0x000fe80000100a00 */
[----:B------:R-:W0:Y:S01]  /*59690*/  LDSM.16.M88.4 R8, [R16+UR4+0xe800] ;  /* 0x00e800041008783b */ /* 0x000e220008000200 */
[----:B------:R-:W-:Y:S02]  /*596a0*/  IMAD.MOV.U32 R54, RZ, RZ, R48 ;  /* 0x000000ffff367224 */ /* 0x000fe400078e0030 */
[----:B------:R-:W-:Y:S01]  /*596b0*/  IMAD.MOV.U32 R55, RZ, RZ, R0 ;  /* 0x000000ffff377224 */ /* 0x000fe200078e0000 */
[----:B------:R-:W2:Y:S04]  /*596c0*/  LDSM.16.M88.4 R16, [R16+UR4+0xf800] ;  /* 0x00f800041010783b */ /* 0x000ea80008000200 */
[----:B-1----:R-:W-:Y:S04]  /*596d0*/  STL.64 [R1+0x30], R12 ;  /* 0x0000300c01007387 */ /* 0x002fe80000100a00 */
[----:B------:R-:W-:Y:S04]  /*596e0*/  STL.64 [R1+0x38], R14 ;  /* 0x0000380e01007387 */ /* 0x000fe80000100a00 */
[----:B------:R-:W-:Y:S04]  /*596f0*/  STL [R1+0x4c4c], R58 ;  /* 0x004c4c3a01007387 */ /* 0x000fe80000100800 */
[----:B0-----:R-:W-:Y:S04]  /*59700*/  STL.64 [R1+0x20], R8 ;  /* 0x0000200801007387 */ /* 0x001fe80000100a00 */
[----:B------:R0:W-:Y:S04]  /*59710*/  STL.64 [R1+0x28], R10 ;  /* 0x0000280a01007387 */ /* 0x0001e80000100a00 */
[----:B------:R-:W-:Y:S04]  /*59720*/  STL [R1+0x4c48], R59 ;  /* 0x004c483b01007387 */ /* 0x000fe80000100800 */
[----:B------:R-:W-:Y:S04]  /*59730*/  STL.64 [R1+0x5150], R56 ;  /* 0x0051503801007387 */ /* 0x000fe80000100a00 */
[----:B------:R-:W3:Y:S04]  /*59740*/  LDL.LU R24, [R1+0x840] ;  /* 0x0008400001187983 */ /* 0x000ee80000300800 */
[----:B------:R-:W3:Y:S04]  /*59750*/  LDL.LU R25, [R1+0x844] ;  /* 0x0008440001197983 */ /* 0x000ee80000300800 */
[----:B------:R-:W4:Y:S04]  /*59760*/  LDL.LU R26, [R1+0x848] ;  /* 0x00084800011a7983 */ /* 0x000f280000300800 */
[----:B------:R-:W4:Y:S04]  /*59770*/  LDL.LU R27, [R1+0x84c] ;  /* 0x00084c00011b7983 */ /* 0x000f280000300800 */
[----:B----4-:R1:W-:Y:S04]  /*59780*/  STL.64 [R1+0x5290], R26 ;  /* 0x0052901a01007387 */ /* 0x0103e80000100a00 */
[----:B---3--:R-:W-:Y:S04]  /*59790*/  STL.64 [R1+0x5288], R24 ;  /* 0x0052881801007387 */ /* 0x008fe80000100a00 */
[----:B------:R-:W0:Y:S04]  /*597a0*/  LDL.LU R48, [R1+0x5300] ;  /* 0x0053000001307983 */ /* 0x000e280000300800 */
[----:B------:R-:W3:Y:S04]  /*597b0*/  LDL.LU R0, [R1+0x52fc] ;  /* 0x0052fc0001007983 */ /* 0x000ee80000300800 */
[----:B------:R-:W-:Y:S04]  /*597c0*/  STL.64 [R1+0x5298], R54 ;  /* 0x0052983601007387 */ /* 0x000fe80000100a00 */
[----:B------:R-:W4:Y:S04]  /*597d0*/  LDL.LU R40, [R1+0x7e0] ;  /* 0x0007e00001287983 */ /* 0x000f280000300800 */
[----:B------:R-:W4:Y:S04]  /*597e0*/  LDL.LU R41, [R1+0x7e4] ;  /* 0x0007e40001297983 */ /* 0x000f280000300800 */
[----:B------:R-:W2:Y:S04]  /*597f0*/  LDL.LU R42, [R1+0x7e8] ;  /* 0x0007e800012a7983 */ /* 0x000ea80000300800 */
[----:B------:R-:W2:Y:S01]  /*59800*/  LDL.LU R43, [R1+0x7ec] ;  /* 0x0007ec00012b7983 */ /* 0x000ea20000300800 */
[----:B------:R-:W-:-:S03]  /*59810*/  IMAD.MOV.U32 R38, RZ, RZ, R2 ;  /* 0x000000ffff267224 */ /* 0x000fc600078e0002 */
[----:B--2---:R2:W-:Y:S04]  /*59820*/  STL.64 [R1+0x52a8], R42 ;  /* 0x0052a82a01007387 */ /* 0x0045e80000100a00 */
[----:B----4-:R-:W-:Y:S04]  /*59830*/  STL.64 [R1+0x52a0], R40 ;  /* 0x0052a02801007387 */ /* 0x010fe80000100a00 */
[----:B------:R-:W4:Y:S04]  /*59840*/  LDL.LU R2, [R1+0x52f8] ;  /* 0x0052f80001027983 */ /* 0x000f280000300800 */
[----:B------:R-:W2:Y:S01]  /*59850*/  LDL.LU R39, [R1+0x1c] ;  /* 0x00001c0001277983 */ /* 0x000ea20000300800 */
[----:B0-----:R-:W-:-:S02]  /*59860*/  IMAD.MOV.U32 R10, RZ, RZ, R48 ;  /* 0x000000ffff0a7224 */ /* 0x001fc400078e0030 */
[----:B------:R-:W-:Y:S02]  /*59870*/  IMAD.MOV.U32 R11, RZ, RZ, R49 ;  /* 0x000000ffff0b7224 */ /* 0x000fe400078e0031 */
[----:B---3--:R-:W-:Y:S01]  /*59880*/  IMAD.MOV.U32 R22, RZ, RZ, R0 ;  /* 0x000000ffff167224 */ /* 0x008fe200078e0000 */
[----:B--2---:R0:W-:Y:S04]  /*59890*/  STL.64 [R1+0x52b0], R38 ;  /* 0x0052b02601007387 */ /* 0x0041e80000100a00 */
[----:B------:R-:W1:Y:S04]  /*598a0*/  LDL.LU R48, [R1+0x52f4] ;  /* 0x0052f40001307983 */ /* 0x000e680000300800 */
[----:B------:R-:W2:Y:S01]  /*598b0*/  LDL.LU R49, [R1+0x52f0] ;  /* 0x0052f00001317983 */ /* 0x000ea20000300800 */
[----:B----4-:R-:W-:-:S03]  /*598c0*/  IMAD.MOV.U32 R23, RZ, RZ, R2 ;  /* 0x000000ffff177224 */ /* 0x010fc600078e0002 */
[----:B------:R3:W-:Y:S04]  /*598d0*/  STL.64 [R1+0x52b8], R10 ;  /* 0x0052b80a01007387 */ /* 0x0007e80000100a00 */
[----:B------:R-:W4:Y:S04]  /*598e0*/  LDL.LU R0, [R1+0x52ec] ;  /* 0x0052ec0001007983 */ /* 0x000f280000300800 */
[----:B------:R-:W3:Y:S04]  /*598f0*/  LDL.LU R2, [R1+0x52e8] ;  /* 0x0052e80001027983 */ /* 0x000ee80000300800 */
[----:B------:R0:W-:Y:S04]  /*59900*/  STL.64 [R1+0x52c0], R22 ;  /* 0x0052c01601007387 */ /* 0x0001e80000100a00 */
[----:B------:R-:W3:Y:S04]  /*59910*/  LDL.LU R44, [R1+0x780] ;  /* 0x00078000012c7983 */ /* 0x000ee80000300800 */
[----:B------:R-:W3:Y:S04]  /*59920*/  LDL.LU R45, [R1+0x784] ;  /* 0x00078400012d7983 */ /* 0x000ee80000300800 */
[----:B------:R-:W3:Y:S04]  /*59930*/  LDL.LU R46, [R1+0x788] ;  /* 0x00078800012e7983 */ /* 0x000ee80000300800 */
[----:B------:R-:W3:Y:S01]  /*59940*/  LDL.LU R47, [R1+0x78c] ;  /* 0x00078c00012f7983 */ /* 0x000ee20000300800 */
[----:B-1----:R-:W-:-:S02]  /*59950*/  IMAD.MOV.U32 R27, RZ, RZ, R48 ;  /* 0x000000ffff1b7224 */ /* 0x002fc400078e0030 */
[----:B--2---:R-:W-:Y:S02]  /*59960*/  IMAD.MOV.U32 R26, RZ, RZ, R49 ;  /* 0x000000ffff1a7224 */ /* 0x004fe400078e0031 */
[----:B------:R-:W2:Y:S04]  /*59970*/  LDL.LU R49, [R1+0x52e4] ;  /* 0x0052e40001317983 */ /* 0x000ea80000300800 */
[----:B------:R-:W2:Y:S04]  /*59980*/  LDL.LU R48, [R1+0x52e0] ;  /* 0x0052e00001307983 */ /* 0x000ea80000300800 */
[----:B------:R-:W2:Y:S01]  /*59990*/  LDL.LU R52, [R1+0x790] ;  /* 0x0007900001347983 */ /* 0x000ea20000300800 */
[----:B----4-:R-:W-:-:S03]  /*599a0*/  IMAD.MOV.U32 R43, RZ, RZ, R0 ;  /* 0x000000ffff2b7224 */ /* 0x010fc600078e0000 */
[----:B------:R-:W4:Y:S01]  /*599b0*/  LDL.LU R53, [R1+0x794] ;  /* 0x0007940001357983 */ /* 0x000f220000300800 */
[----:B---3--:R-:W-:-:S03]  /*599c0*/  IMAD.MOV.U32 R42, RZ, RZ, R2 ;  /* 0x000000ffff2a7224 */ /* 0x008fc600078e0002 */
[----:B------:R-:W4:Y:S04]  /*599d0*/  LDL.LU R54, [R1+0x798] ;  /* 0x0007980001367983 */ /* 0x000f280000300800 */
[----:B------:R-:W4:Y:S04]  /*599e0*/  LDL.LU R55, [R1+0x79c] ;  /* 0x00079c0001377983 */ /* 0x000f280000300800 */
[----:B------:R-:W3:Y:S04]  /*599f0*/  LDL.LU R2, [R1+0x52dc] ;  /* 0x0052dc0001027983 */ /* 0x000ee80000300800 */
[----:B------:R-:W4:Y:S04]  /*59a00*/  LDL.LU R0, [R1+0x52d8] ;  /* 0x0052d80001007983 */ /* 0x000f280000300800 */
[----:B------:R-:W3:Y:S04]  /*59a10*/  LDL.LU R36, [R1+0x7a0] ;  /* 0x0007a00001247983 */ /* 0x000ee80000300800 */
[----:B------:R-:W3:Y:S04]  /*59a20*/  LDL.LU R37, [R1+0x7a4] ;  /* 0x0007a40001257983 */ /* 0x000ee80000300800 */
[----:B0-----:R-:W3:Y:S04]  /*59a30*/  LDL.LU R38, [R1+0x7a8] ;  /* 0x0007a80001267983 */ /* 0x001ee80000300800 */
[----:B------:R-:W3:Y:S01]  /*59a40*/  LDL.LU R39, [R1+0x7ac] ;  /* 0x0007ac0001277983 */ /* 0x000ee20000300800 */
[----:B--2---:R-:W-:-:S02]  /*59a50*/  IMAD.MOV.U32 R11, RZ, RZ, R49 ;  /* 0x000000ffff0b7224 */ /* 0x004fc400078e0031 */
[----:B------:R-:W-:Y:S02]  /*59a60*/  IMAD.MOV.U32 R10, RZ, RZ, R48 ;  /* 0x000000ffff0a7224 */ /* 0x000fe400078e0030 */
        /* <DEDUP_REMOVED lines=11> */
[----:B------:R-:W2:Y:S01]  /*59b20*/  LDL.LU R33, [R1+0x7d4] ;  /* 0x0007d40001217983 */ /* 0x000ea20000300800 */
[----:B----4-:R-:W-:-:S03]  /*59b30*/  IMAD.MOV.U32 R58, RZ, RZ, R0 ;  /* 0x000000ffff3a7224 */ /* 0x010fc600078e0000 */
[----:B------:R-:W4:Y:S01]  /*59b40*/  LDL.LU R34, [R1+0x7d8] ;  /* 0x0007d80001227983 */ /* 0x000f220000300800 */
[----:B---3--:R-:W-:-:S03]  /*59b50*/  IMAD.MOV.U32 R59, RZ, RZ, R2 ;  /* 0x000000ffff3b7224 */ /* 0x008fc600078e0002 */
[----:B------:R-:W4:Y:S04]  /*59b60*/  LDL.LU R35, [R1+0x7dc] ;  /* 0x0007dc0001237983 */ /* 0x000f280000300800 */
[----:B------:R-:W3:Y:S04]  /*59b70*/  LDL.LU R56, [R1+0x8d0] ;  /* 0x0008d00001387983 */ /* 0x000ee80000300800 */
[----:B------:R-:W3:Y:S04]  /*59b80*/  LDL.LU R57, [R1+0x8d4] ;  /* 0x0008d40001397983 */ /* 0x000ee80000300800 */
[----:B------:R-:W4:Y:S04]  /*59b90*/  LDL.LU R0, [R1+0x52cc] ;  /* 0x0052cc0001007983 */ /* 0x000f280000300800 */
[----:B------:R-:W3:Y:S04]  /*59ba0*/  LDL.LU R2, [R1+0x52c8] ;  /* 0x0052c80001027983 */ /* 0x000ee80000300800 */
[----:B------:R-:W3:Y:S04]  /*59bb0*/  LDL.LU R28, [R1+0x860] ;  /* 0x00086000011c7983 */ /* 0x000ee80000300800 */
[----:B------:R-:W3:Y:S04]  /*59bc0*/  LDL.LU R29, [R1+0x864] ;  /* 0x00086400011d7983 */ /* 0x000ee80000300800 */
[----:B------:R-:W3:Y:S04]  /*59bd0*/  LDL.LU R30, [R1+0x868] ;  /* 0x00086800011e7983 */ /* 0x000ee80000300800 */
[----:B------:R-:W3:Y:S04]  /*59be0*/  LDL.LU R31, [R1+0x86c] ;  /* 0x00086c00011f7983 */ /* 0x000ee80000300800 */
[----:B------:R-:W-:Y:S04]  /*59bf0*/  STL [R1+0x4c44], R18 ;  /* 0x004c441201007387 */ /* 0x000fe80000100800 */
[----:B------:R-:W-:Y:S01]  /*59c00*/  STL [R1+0x4c40], R19 ;  /* 0x004c401301007387 */ /* 0x000fe20000100800 */
[C---:B------:R-:W-:Y:S03]  /*59c10*/  HMMA.16816.F32.BF16 R40, R4.reuse, R42, R36 ;  /* 0x0000002a0428723c */ /* 0x040fe60000041824 */
[----:B------:R0:W-:Y:S04]  /*59c20*/  STL.64 [R1+0x5158], R16 ;  /* 0x0051581001007387 */ /* 0x0001e80000100a00 */
[----:B0-----:R-:W3:Y:S04]  /*59c30*/  LDL.LU R16, [R1+0x8e0] ;  /* 0x0008e00001107983 */ /* 0x001ee80000300800 */
[----:B------:R-:W3:Y:S01]  /*59c40*/  LDL.LU R17, [R1+0x8e4] ;  /* 0x0008e40001117983 */ /* 0x000ee20000300800 */
[----:B------:R-:W-:Y:S01]  /*59c50*/  HMMA.16816.F32.BF16 R24, R4, R26, R52 ;  /* 0x0000001a0418723c */ /* 0x000fe20000041834 */
[----:B--2---:R-:W-:-:S02]  /*59c60*/  IMAD.MOV.U32 R19, RZ, RZ, R48 ;  /* 0x000000ffff137224 */ /* 0x004fc400078e0030 */
[----:B------:R-:W-:Y:S02]  /*59c70*/  IMAD.MOV.U32 R18, RZ, RZ, R49 ;  /* 0x000000ffff127224 */ /* 0x000fe400078e0031 */
[----:B------:R-:W0:Y:S01]  /*59c80*/  LDSM.16.MT88.4 R48, [R61+UR4+0x2080] ;  /* 0x002080043d30783b */ /* 0x000e220008004200 */
[----:B------:R-:W-:Y:S03]  /*59c90*/  HMMA.16816.F32.BF16 R8, R4, R10, R20 ;  /* 0x0000000a0408723c */ /* 0x000fe60000041814 */
[----:B0-----:R-:W-:Y:S04]  /*59ca0*/  STL.64 [R1+0x5168], R50 ;  /* 0x0051683201007387 */ /* 0x001fe80000100a00 */
[----:B------:R0:W-:Y:S04]  /*59cb0*/  STL.64 [R1+0x5160], R48 ;  /* 0x0051603001007387 */ /* 0x0001e80000100a00 */
[----:B0-----:R-:W2:Y:S04]  /*59cc0*/  LDL.LU R48, [R1+0x8a0] ;  /* 0x0008a00001307983 */ /* 0x001ea80000300800 */
[----:B------:R-:W2:Y:S04]  /*59cd0*/  LDL.LU R49, [R1+0x8a4] ;  /* 0x0008a40001317983 */ /* 0x000ea80000300800 */
[----:B------:R-:W2:Y:S04]  /*59ce0*/  LDL.LU.64 R22, [R1+0x52c0] ;  /* 0x0052c00001167983 */ /* 0x000ea80000300a00 */
[----:B------:R-:W-:Y:S04]  /*59cf0*/  STL.64 [R1+0x850], R8 ;  /* 0x0008500801007387 */ /* 0x000fe80000100a00 */
[----:B------:R0:W-:Y:S04]  /*59d00*/  STL.64 [R1+0x858], R10 ;  /* 0x0008580a01007387 */ /* 0x0001e80000100a00 */
[----:B0-----:R-:W2:Y:S04]  /*59d10*/  LDL.LU.64 R10, [R1+0x52b8] ;  /* 0x0052b800010a7983 */ /* 0x001ea80000300a00 */
[----:B------:R-:W2:Y:S04]  /*59d20*/  LDL.LU.64 R38, [R1+0x52b0] ;  /* 0x0052b00001267983 */ /* 0x000ea80000300a00 */
[----:B------:R-:W-:Y:S04]  /*59d30*/  STL.64 [R1+0x830], R40 ;  /* 0x0008302801007387 */ /* 0x000fe80000100a00 */
[----:B------:R0:W-:Y:S04]  /*59d40*/  STL.64 [R1+0x838], R42 ;  /* 0x0008382a01007387 */ /* 0x0001e80000100a00 */
[----:B0-----:R-:W2:Y:S04]  /*59d50*/  LDL.LU.64 R42, [R1+0x52a8] ;  /* 0x0052a800012a7983 */ /* 0x001ea80000300a00 */
[----:B------:R-:W2:Y:S04]  /*59d60*/  LDL.LU.64 R40, [R1+0x52a0] ;  /* 0x0052a00001287983 */ /* 0x000ea80000300a00 */
[----:B------:R-:W2:Y:S04]  /*59d70*/  LDL.LU.64 R54, [R1+0x5298] ;  /* 0x0052980001367983 */ /* 0x000ea80000300a00 */
[----:B------:R-:W-:Y:S04]  /*59d80*/  STL.64 [R1+0x820], R24 ;  /* 0x0008201801007387 */ /* 0x000fe80000100a00 */
[----:B------:R0:W-:Y:S01]  /*59d90*/  STL.64 [R1+0x828], R26 ;  /* 0x0008281a01007387 */ /* 0x0001e20000100a00 */
[----:B----4-:R-:W-:-:S02]  /*59da0*/  IMAD.MOV.U32 R51, RZ, RZ, R0 ;  /* 0x000000ffff337224 */ /* 0x010fc400078e0000 */
[----:B---3--:R-:W-:Y:S01]  /*59db0*/  IMAD.MOV.U32 R50, RZ, RZ, R2 ;  /* 0x000000ffff327224 */ /* 0x008fe200078e0002 */
[----:B0-----:R-:W3:Y:S04]  /*59dc0*/  LDL.LU.64 R26, [R1+0x5290] ;  /* 0x00529000011a7983 */ /* 0x001ee80000300a00 */
[----:B------:R-:W3:Y:S01]  /*59dd0*/  LDL.LU.64 R24, [R1+0x5288] ;  /* 0x0052880001187983 */ /* 0x000ee20000300a00 */
[C---:B--2---:R-:W-:Y:S03]  /*59de0*/  HMMA.16816.F32.BF16 R20, R4.reuse, R22, R44 ;  /* 0x000000160414723c */ /* 0x044fe6000004182c */
[----:B------:R-:W2:Y:S03]  /*59df0*/  LDL.LU.64 R44, [R1+0x5280] ;  /* 0x00528000012c7983 */ /* 0x000ea60000300a00 */
[C---:B------:R-:W-:Y:S06]  /*59e00*/  HMMA.16816.F32.BF16 R8, R4.reuse, R10, R12 ;  /* 0x0000000a0408723c */ /* 0x040fec000004180c */
[C---:B------:R-:W-:Y:S11]  /*59e10*/  HMMA.16816.F32.BF16 R36, R4.reuse, R38, R32 ;  /* 0x000000260424723c */ /* 0x040ff60000041820 */
[----:B------:R0:W-:Y:S04]  /*59e20*/  STL.64 [R1+0x810], R20 ;  /* 0x0008101401007387 */ /* 0x0001e80000100a00 */
[----:B------:R-:W-:Y:S04]  /*59e30*/  STL.64 [R1+0x818], R22 ;  /* 0x0008181601007387 */ /* 0x000fe80000100a00 */
[----:B0-----:R-:W4:Y:S04]  /*59e40*/  LDL.LU.64 R20, [R1+0x5278] ;  /* 0x0052780001147983 */ /* 0x001f280000300a00 */
[----:B------:R-:W2:Y:S01]  /*59e50*/  LDL.LU.64 R12, [R1+0x5270] ;  /* 0x00527000010c7983 */ /* 0x000ea20000300a00 */
[----:B------:R-:W-:Y:S01]  /*59e60*/  IMAD.MOV.U32 R0, RZ, RZ, R11 ;  /* 0x000000ffff007224 */ /* 0x000fe200078e000b */
[C---:B------:R-:W-:Y:S01]  /*59e70*/  HMMA.16816.F32.BF16 R52, R4.reuse, R54, R40 ;  /* 0x000000360434723c */ /* 0x040fe20000041828 */
[----:B------:R-:W-:Y:S01]  /*59e80*/  IMAD.MOV.U32 R2, RZ, RZ, R10 ;  /* 0x000000ffff027224 */ /* 0x000fe200078e000a */
[----:B------:R0:W-:Y:S04]  /*59e90*/  STL.64 [R1+0x800], R8 ;  /* 0x0008000801007387 */ /* 0x0001e80000100a00 */
[----:B------:R-:W2:Y:S04]  /*59ea0*/  LDL.LU.64 R10, [R1+0x5268] ;  /* 0x00526800010a7983 */ /* 0x000ea80000300a00 */
[----:B0-----:R-:W2:Y:S04]  /*59eb0*/  LDL.LU.64 R8, [R1+0x5260] ;  /* 0x0052600001087983 */ /* 0x001ea80000300a00 */
[----:B------:R-:W-:Y:S04]  /*59ec0*/  STL [R1+0x4ddc], R0 ;  /* 0x004ddc0001007387 */ /* 0x000fe80000100800 */
[----:B------:R-:W-:Y:S04]  /*59ed0*/  STL [R1+0x4dd8], R2 ;  /* 0x004dd80201007387 */ /* 0x000fe80000100800 */
[----:B------:R-:W4:Y:S04]  /*59ee0*/  LDL.LU.64 R34, [R1+0x5258] ;  /* 0x0052580001227983 */ /* 0x000f280000300a00 */
[----:B------:R-:W2:Y:S04]  /*59ef0*/  LDL.LU.64 R32, [R1+0x5250] ;  /* 0x0052500001207983 */ /* 0x000ea80000300a00 */
[----:B------:R-:W-:Y:S04]  /*59f00*/  STL.64 [R1+0x7f0], R36 ;  /* 0x0007f02401007387 */ /* 0x000fe80000100a00 */
[----:B------:R0:W-:Y:S04]  /*59f10*/  STL.64 [R1+0x7f8], R38 ;  /* 0x0007f82601007387 */ /* 0x0001e80000100a00 */
[----:B0-----:R-:W4:Y:S04]  /*59f20*/  LDL.LU.64 R38, [R1+0x5248] ;  /* 0x0052480001267983 */ /* 0x001f280000300a00 */
[----:B------:R-:W2:Y:S04]  /*59f30*/  LDL.LU.64 R36, [R1+0x5240] ;  /* 0x0052400001247983 */ /* 0x000ea80000300a00 */
[----:B------:R-:W2:Y:S04]  /*59f40*/  LDL.LU.64 R42, [R1+0x5238] ;  /* 0x00523800012a7983 */ /* 0x000ea80000300a00 */
[----:B------:R-:W2:Y:S04]  /*59f50*/  LDL.LU.64 R40, [R1+0x5230] ;  /* 0x0052300001287983 */ /* 0x000ea80000300a00 */
        /* <DEDUP_REMOVED lines=9> */
[----:B------:R-:W2:Y:S04]  /*59ff0*/  LDL.LU.64 R24, [R1+0x5210] ;  /* 0x0052100001187983 */ /* 0x000ea80000300a00 */
        /* <DEDUP_REMOVED lines=9> */
[----:B0-----:R-:W4:Y:S04]  /*5a090*/  LDL.LU.64 R30, [R1+0x5208] ;  /* 0x00520800011e7983 */ /* 0x001f280000300a00 */
[----:B------:R-:W3:Y:S04]  /*5a0a0*/  LDL.LU.64 R28, [R1+0x5200] ;  /* 0x00520000011c7983 */ /* 0x000ee80000300a00 */
[----:B--2---:R0:W-:Y:S01]  /*5a0b0*/  STL.64 [R1+0x5130], R24 ;  /* 0x0051301801007387 */ /* 0x0041e20000100a00 */
[C---:B------:R-:W-:Y:S06]  /*5a0c0*/  HMMA.16816.F32.BF16 R16, R4.reuse, R38, R16 ;  /* 0x000000260410723c */ /* 0x040fec0000041810 */
[C---:B0-----:R-:W-:Y:S06]  /*5a0d0*/  HMMA.16816.F32.BF16 R24, R4.reuse, R34, R48 ;  /* 0x000000220418723c */ /* 0x041fec0000041830 */
[C---:B----4-:R-:W-:Y:S01]  /*5a0e0*/  HMMA.16816.F32.BF16 R52, R4.reuse, R30, R52 ;  /* 0x0000001e0434723c */ /* 0x050fe20000041834 */
[----:B---3--:R-:W-:Y:S05]  /*5a0f0*/  STL.64 [R1+0x5170], R28 ;  /* 0x0051701c01007387 */ /* 0x008fea0000100a00 */
[----:B------:R-:W-:-:S15]  /*5a100*/  HMMA.16816.F32.BF16 R4, R4, R42, R56 ;  /* 0x0000002a0404723c */ /* 0x000fde0000041838 */
[----:B------:R-:W-:-:S02]  /*5a110*/  NOP ;  /* 0x0000000000007918 */ /* 0x000fc40000000000 */
[----:B------:R0:W-:Y:S04]  /*5a120*/  STL.64 [R1+0x7b0], R52 ;  /* 0x0007b03401007387 */ /* 0x0001e80000100a00 */
[----:B------:R1:W-:Y:S04]  /*5a130*/  STL.64 [R1+0x7b8], R54 ;  /* 0x0007b83601007387 */ /* 0x0003e80000100a00 */
[----:B0-----:R-:W2:Y:S04]  /*5a140*/  LDL.LU R52, [R1+0x2a0] ;  /* 0x0002a00001347983 */ /* 0x001ea80000300800 */
[----:B------:R0:W-:Y:S04]  /*5a150*/  STL.64 [R1+0x7a0], R24 ;  /* 0x0007a01801007387 */ /* 0x0001e80000100a00 */
[----:B------:R-:W-:Y:S04]  /*5a160*/  STL.64 [R1+0x7a8], R26 ;  /* 0x0007a81a01007387 */ /* 0x000fe80000100a00 */
[----:B------:R-:W2:Y:S04]  /*5a170*/  LDL.LU R53, [R1+0x2a4] ;  /* 0x0002a40001357983 */ /* 0x000ea80000300800 */
[----:B-1----:R-:W2:Y:S04]  /*5a180*/  LDL.LU R54, [R1+0x2a8] ;  /* 0x0002a80001367983 */ /* 0x002ea80000300800 */
[----:B------:R-:W2:Y:S04]  /*5a190*/  LDL.LU R55, [R1+0x2ac] ;  /* 0x0002ac0001377983 */ /* 0x000ea80000300800 */
[----:B------:R-:W-:Y:S04]  /*5a1a0*/  STL.64 [R1+0x4e60], R32 ;  /* 0x004e602001007387 */ /* 0x000fe80000100a00 */
[----:B------:R-:W3:Y:S04]  /*5a1b0*/  LDL.LU R48, [R1+0x290] ;  /* 0x0002900001307983 */ /* 0x000ee80000300800 */
[----:B------:R-:W-:Y:S04]  /*5a1c0*/  STL.64 [R1+0x790], R16 ;  /* 0x0007901001007387 */ /* 0x000fe80000100a00 */
[----:B------:R-:W-:Y:S04]  /*5a1d0*/  STL.64 [R1+0x798], R18 ;  /* 0x0007981201007387 */ /* 0x000fe80000100a00 */
[----:B------:R-:W3:Y:S04]  /*5a1e0*/  LDL.LU R49, [R1+0x294] ;  /* 0x0002940001317983 */ /* 0x000ee80000300800 */
[----:B------:R-:W3:Y:S04]  /*5a1f0*/  LDL.LU R50, [R1+0x298] ;  /* 0x0002980001327983 */ /* 0x000ee80000300800 */
[----:B------:R-:W3:Y:S04]  /*5a200*/  LDL.LU R51, [R1+0x29c] ;  /* 0x00029c0001337983 */ /* 0x000ee80000300800 */
[----:B------:R-:W-:Y:S04]  /*5a210*/  STL.64 [R1+0x4e70], R36 ;  /* 0x004e702401007387 */ /* 0x000fe80000100a00 */
[----:B------:R-:W4:Y:S04]  /*5a220*/  LDL.LU R56, [R1+0x9a0] ;  /* 0x0009a00001387983 */ /* 0x000f280000300800 */
[----:B------:R-:W4:Y:S04]  /*5a230*/  LDL.LU R57, [R1+0x9a4] ;  /* 0x0009a40001397983 */ /* 0x000f280000300800 */
[----:B------:R-:W4:Y:S04]  /*5a240*/  LDL.LU R58, [R1+0x9a8] ;  /* 0x0009a800013a7983 */ /* 0x000f280000300800 */
[----:B------:R-:W4:Y:S04]  /*5a250*/  LDL.LU R59, [R1+0x9ac] ;  /* 0x0009ac00013b7983 */ /* 0x000f280000300800 */
[----:B0-----:R-:W2:Y:S04]  /*5a260*/  LDL.64 R24, [R1+0xb0] ;  /* 0x0000b00001187983 */ /* 0x001ea80000100a00 */
[----:B--2---:R-:W-:Y:S04]  /*5a270*/  STL.64 [R1+0x51d0], R24 ;  /* 0x0051d01801007387 */ /* 0x004fe80000100a00 */
[----:B------:R0:W-:Y:S04]  /*5a280*/  STL.64 [R1+0x4e90], R40 ;  /* 0x004e902801007387 */ /* 0x0001e80000100a00 */
[----:B0-----:R-:W2:Y:S04]  /*5a290*/  LDL.64 R40, [R1+0x100] ;  /* 0x0001000001287983 */ /* 0x001ea80000100a00 */
[----:B--2---:R-:W-:Y:S04]  /*5a2a0*/  STL.64 [R1+0x51e0], R40 ;  /* 0x0051e02801007387 */ /* 0x004fe80000100a00 */
[----:B------:R-:W2:Y:S01]  /*5a2b0*/  LDL.LU.64 R36, [R1+0xd0] ;  /* 0x0000d00001247983 */ /* 0x000ea20000300a00 */
[----:B------:R-:W0:Y:S01]  /*5a2c0*/  S2R R18, SR_TID.X ;  /* 0x0000000000127919 */ /* 0x000e220000002100 */
[----:B------:R-:W-:-:S02]  /*5a2d0*/  IMAD.MOV.U32 R22, RZ, RZ, R4 ;  /* 0x000000ffff167224 */ /* 0x000fc400078e0004 */
[----:B------:R-:W-:Y:S01]  /*5a2e0*/  IMAD.MOV.U32 R23, RZ, RZ, R5 ;  /* 0x000000ffff177224 */ /* 0x000fe200078e0005 */
[----:B------:R-:W1:Y:S01]  /*5a2f0*/  S2R R17, SR_TID.X ;  /* 0x0000000000117919 */ /* 0x000e620000002100 */
[----:B------:R-:W-:Y:S02]  /*5a300*/  IMAD.MOV.U32 R14, RZ, RZ, R6 ;  /* 0x000000ffff0e7224 */ /* 0x000fe400078e0006 */
[----:B------:R-:W-:Y:S02]  /*5a310*/  IMAD.MOV.U32 R15, RZ, RZ, R7 ;  /* 0x000000ffff0f7224 */ /* 0x000fe400078e0007 */
[----:B------:R-:W-:Y:S01]  /*5a320*/  HMMA.16816.F32.BF16 R4, R8, R12, R52 ;  /* 0x0000000c0804723c */ /* 0x000fe20000041834 */
[----:B--2---:R-:W-:Y:S04]  /*5a330*/  STL.64 [R1+0x51c0], R36 ;  /* 0x0051c02401007387 */ /* 0x004fe80000100a00 */
[----:B------:R-:W2:-:S15]  /*5a340*/  LDL.LU.64 R32, [R1+0xc0] ;  /* 0x0000c00001207983 */ /* 0x000e9e0000300a00 */
[----:B------:R-:W-:-:S04]  /*5a350*/  NOP ;  /* 0x0000000000007918 */ /* 0x000fc80000000000 */
[----:B------:R-:W-:Y:S02]  /*5a360*/  IMAD.MOV.U32 R46, RZ, RZ, R6 ;  /* 0x000000ffff2e7224 */ /* 0x000fe400078e0006 */
[----:B------:R-:W-:Y:S01]  /*5a370*/  IMAD.MOV.U32 R47, RZ, RZ, R7 ;  /* 0x000000ffff2f7224 */ /* 0x000fe200078e0007 */
[----:B0-----:R-:W-:Y:S01]  /*5a380*/  LOP3.LUT R19, R18, 0x7, RZ, 0xc0, !PT ;  /* 0x0000000712137812 */ /* 0x001fe200078ec0ff */
[C---:B-1----:R-:W-:Y:S02]  /*5a390*/  IMAD.SHL.U32 R18, R17.reuse, 0x80, RZ ;  /* 0x0000008011127824 */ /* 0x042fe400078e00ff */
[----:B------:R-:W-:Y:S02]  /*5a3a0*/  IMAD.SHL.U32 R17, R17, 0x2, RZ ;  /* 0x0000000211117824 */ /* 0x000fe400078e00ff */
[----:B------:R-:W-:-:S05]  /*5a3b0*/  IMAD R19, R19, 0x110, RZ ;  /* 0x0000011013137824 */ /* 0x000fca00078e02ff */
[----:B------:R-:W-:-:S04]  /*5a3c0*/  LOP3.LUT R2, R19, 0x10, R17, 0x78, !PT ;  /* 0x0000001013027812 */ /* 0x000fc800078e7811 */
[----:B------:R-:W-:-:S04]  /*5a3d0*/  LOP3.LUT R2, R2, 0x800, R18, 0xf8, !PT ;  /* 0x0000080002027812 */ /* 0x000fc800078ef812 */
[----:B------:R-:W-:Y:S01]  /*5a3e0*/  LOP3.LUT R2, R2, 0x20, RZ, 0x3c, !PT ;  /* 0x0000002002027812 */ /* 0x000fe200078e3cff */
[----:B--2---:R-:W-:Y:S04]  /*5a3f0*/  STL.64 [R1+0x51c8], R32 ;  /* 0x0051c82001007387 */ /* 0x004fe80000100a00 */
[----:B------:R-:W-:Y:S04]  /*5a400*/  STL [R1+0x4d2c], R15 ;  /* 0x004d2c0f01007387 */ /* 0x000fe80000100800 */
[----:B------:R-:W-:Y:S04]  /*5a410*/  STL [R1+0x4d28], R14 ;  /* 0x004d280e01007387 */ /* 0x000fe80000100800 */
[----:B------:R-:W-:Y:S04]  /*5a420*/  STL [R1+0x4d24], R23 ;  /* 0x004d241701007387 */ /* 0x000fe80000100800 */
[----:B------:R-:W-:Y:S04]  /*5a430*/  STL [R1+0x4d20], R22 ;  /* 0x004d201601007387 */ /* 0x000fe80000100800 */
[----:B------:R3:W-:Y:S02]  /*5a440*/  STL.64 [R1+0x2a0], R4 ;  /* 0x0002a00401007387 */ /* 0x0007e40000100a00 */
[----:B---3--:R-:W-:-:S15]  /*5a450*/  HMMA.16816.F32.BF16 R4, R8, R20, R48 ;  /* 0x000000140804723c */ /* 0x008fde0000041830 */
[----:B------:R-:W-:-:S09]  /*5a460*/  NOP ;  /* 0x0000000000007918 */ /* 0x000fd20000000000 */
[----:B------:R-:W-:Y:S02]  /*5a470*/  IMAD.MOV.U32 R15, RZ, RZ, R4 ;  /* 0x000000ffff0f7224 */ /* 0x000fe400078e0004 */
[----:B------:R-:W-:Y:S02]  /*5a480*/  IMAD.MOV.U32 R14, RZ, RZ, R5 ;  /* 0x000000ffff0e7224 */ /* 0x000fe400078e0005 */
[----:B------:R-:W-:Y:S02]  /*5a490*/  IMAD.MOV.U32 R23, RZ, RZ, R6 ;  /* 0x000000ffff177224 */ /* 0x000fe400078e0006 */
[----:B------:R-:W-:Y:S02]  /*5a4a0*/  IMAD.MOV.U32 R22, RZ, RZ, R7 ;  /* 0x000000ffff167224 */ /* 0x000fe400078e0007 */
[----:B------:R-:W0:Y:S04]  /*5a4b0*/  LDSM.16.MT88.4 R4, [R2+UR4+0x2000] ;  /* 0x002000040204783b */ /* 0x000e280008004200 */
[----:B------:R-:W-:Y:S04]  /*5a4c0*/  STL [R1+0x4d44], R47 ;  /* 0x004d442f01007387 */ /* 0x000fe80000100800 */
[----:B------:R-:W-:Y:S04]  /*5a4d0*/  STL [R1+0x4d40], R46 ;  /* 0x004d402e01007387 */ /* 0x000fe80000100800 */
[----:B------:R-:W-:Y:S04]  /*5a4e0*/  STL [R1+0x4dd4], R22 ;  /* 0x004dd41601007387 */ /* 0x000fe80000100800 */
[----:B------:R-:W-:Y:S04]  /*5a4f0*/  STL [R1+0x4dd0], R23 ;  /* 0x004dd01701007387 */ /* 0x000fe80000100800 */
[----:B------:R-:W-:Y:S04]  /*5a500*/  STL.64 [R1+0x51d8], R20 ;  /* 0x0051d81401007387 */ /* 0x000fe80000100a00 */
[----:B------:R-:W-:Y:S04]  /*5a510*/  STL [R1+0x4d4c], R14 ;  /* 0x004d4c0e01007387 */ /* 0x000fe80000100800 */
[----:B------:R-:W-:Y:S04]  /*5a520*/  STL [R1+0x4d48], R15 ;  /* 0x004d480f01007387 */ /* 0x000fe80000100800 */
[----:B------:R-:W-:Y:S04]  /*5a530*/  STL.64 [R1+0x51e8], R12 ;  /* 0x0051e80c01007387 */ /* 0x000fe80000100a00 */
[----:B0-----:R-:W-:Y:S04]  /*5a540*/  STL.64 [R1+0x50f8], R6 ;  /* 0x0050f80601007387 */ /* 0x001fe80000100a00 */
[----:B------:R4:W-:Y:S04]  /*5a550*/  STL.64 [R1+0x50f0], R4 ;  /* 0x0050f00401007387 */ /* 0x0009e80000100a00 */
[----:B------:R-:W2:Y:S01]  /*5a560*/  LDL.LU R52, [R1+0x690] ;  /* 0x0006900001347983 */ /* 0x000ea20000300800 */
[----:B----4-:R-:W-:-:S15]  /*5a570*/  HMMA.16816.F32.BF16 R4, R8, R44, R56 ;  /* 0x0000002c0804723c */ /* 0x010fde0000041838 */
        /* <DEDUP_REMOVED lines=8> */
[----:B------:R-:W2:Y:S04]  /*5a600*/  LDL R56, [R1+0x30] ;  /* 0x0000300001387983 */ /* 0x000ea80000100800 */
[----:B------:R-:W2:Y:S04]  /*5a610*/  LDL R57, [R1+0x34] ;  /* 0x0000340001397983 */ /* 0x000ea80000100800 */
        /* <DEDUP_REMOVED lines=9> */
[----:B------:R-:W2:Y:S04]  /*5a6b0*/  LDL.LU R60, [R1+0x51fc] ;  /* 0x0051fc00013c7983 */ /* 0x000ea80000300800 */
[----:B------:R-:W3:Y:S04]  /*5a6c0*/  LDL.LU R3, [R1+0x51f8] ;  /* 0x0051f80001037983 */ /* 0x000ee80000300800 */
[----:B------:R-:W-:Y:S04]  /*5a6d0*/  STL.64 [R1+0x51a0], R48 ;  /* 0x0051a03001007387 */ /* 0x000fe80000100a00 */
[----:B------:R-:W4:Y:S04]  /*5a6e0*/  LDL.LU R28, [R1+0x6c0] ;  /* 0x0006c000011c7983 */ /* 0x000f280000300800 */
[----:B------:R-:W4:Y:S04]  /*5a6f0*/  LDL.LU R29, [R1+0x6c4] ;  /* 0x0006c400011d7983 */ /* 0x000f280000300800 */
[----:B------:R-:W4:Y:S04]  /*5a700*/  LDL.LU R30, [R1+0x6c8] ;  /* 0x0006c800011e7983 */ /* 0x000f280000300800 */
[----:B------:R-:W4:Y:S01]  /*5a710*/  LDL.LU R31, [R1+0x6cc] ;  /* 0x0006cc00011f7983 */ /* 0x000f220000300800 */
[----:B--2---:R-:W-:-:S03]  /*5a720*/  IMAD.MOV.U32 R40, RZ, RZ, R60 ;  /* 0x000000ffff287224 */ /* 0x004fc600078e003c */
[----:B------:R-:W2:Y:S01]  /*5a730*/  LDL.LU R60, [R1+0x51f4] ;  /* 0x0051f400013c7983 */ /* 0x000ea20000300800 */
[----:B---3--:R-:W-:-:S03]  /*5a740*/  IMAD.MOV.U32 R41, RZ, RZ, R3 ;  /* 0x000000ffff297224 */ /* 0x008fc600078e0003 */
[----:B------:R-:W3:Y:S04]  /*5a750*/  LDL.LU R3, [R1+0x51f0] ;  /* 0x0051f00001037983 */ /* 0x000ee80000300800 */
[----:B------:R-:W2:Y:S04]  /*5a760*/  LDL.LU R12, [R1+0x740] ;  /* 0x00074000010c7983 */ /* 0x000ea80000300800 */
        /* <DEDUP_REMOVED lines=15> */
[----:B------:R-:W3:Y:S04]  /*5a860*/  LDL.64 R32, [R1+0xf0] ;  /* 0x0000f00001207983 */ /* 0x000ee80000100a00 */
[----:B----4-:R-:W-:Y:S04]  /*5a870*/  STL.64 [R1+0x51b0], R30 ;  /* 0x0051b01e01007387 */ /* 0x010fe80000100a00 */
[----:B------:R1:W-:Y:S04]  /*5a880*/  STL.64 [R1+0x51a8], R28 ;  /* 0x0051a81c01007387 */ /* 0x0003e80000100a00 */
[----:B0-----:R-:W4:Y:S04]  /*5a890*/  LDL.LU R56, [R1+0x6d0] ;  /* 0x0006d00001387983 */ /* 0x001f280000300800 */
[----:B------:R-:W4:Y:S04]  /*5a8a0*/  LDL.LU R57, [R1+0x6d4] ;  /* 0x0006d40001397983 */ /* 0x000f280000300800 */
        /* <DEDUP_REMOVED lines=14> */
[----:B------:R-:W4:Y:S04]  /*5a990*/  LDL.LU.64 R52, [R1+0xa0] ;  /* 0x0000a00001347983 */ /* 0x000f280000300a00 */
[----:B------:R-:W4:Y:S01]  /*5a9a0*/  LDL.64 R4, [R1+0x20] ;  /* 0x0000200001047983 */ /* 0x000f220000100a00 */
[----:B--2---:R-:W-:Y:S03]  /*5a9b0*/  HMMA.16816.F32.BF16 R40, R8, R40, R12 ;  /* 0x000000280828723c */ /* 0x004fe6000004180c */
[----:B------:R-:W2:-:S15]  /*5a9c0*/  LDL.LU.64 R12, [R1+0x51e8] ;  /* 0x0051e800010c7983 */ /* 0x000e9e0000300a00 */
[----:B------:R-:W-:-:S06]  /*5a9d0*/  NOP ;  /* 0x0000000000007918 */ /* 0x000fcc0000000000 */
[----:B------:R-:W-:Y:S02]  /*5a9e0*/  IMAD.MOV.U32 R14, RZ, RZ, R40 ;  /* 0x000000ffff0e7224 */ /* 0x000fe400078e0028 */
[----:B------:R-:W-:Y:S02]  /*5a9f0*/  IMAD.MOV.U32 R15, RZ, RZ, R41 ;  /* 0x000000ffff0f7224 */ /* 0x000fe400078e0029 */
[----:B------:R-:W3:Y:S01]  /*5aa00*/  LDL.LU.64 R40, [R1+0x51e0] ;  /* 0x0051e00001287983 */ /* 0x000ee20000300a00 */
[----:B------:R-:W-:Y:S02]  /*5aa10*/  IMAD.MOV.U32 R46, RZ, RZ, R43 ;  /* 0x000000ffff2e7224 */ /* 0x000fe400078e002b */
[----:B------:R-:W-:-:S03]  /*5aa20*/  IMAD.MOV.U32 R47, RZ, RZ, R42 ;  /* 0x000000ffff2f7224 */ /* 0x000fc600078e002a */
[----:B------:R-:W-:Y:S04]  /*5aa30*/  STL [R1+0x4dec], R46 ;  /* 0x004dec2e01007387 */ /* 0x000fe80000100800 */
[----:B------:R-:W-:Y:S04]  /*5aa40*/  STL [R1+0x4de8], R47 ;  /* 0x004de82f01007387 */ /* 0x000fe80000100800 */
[----:B------:R-:W-:Y:S04]  /*5aa50*/  STL [R1+0x4de4], R15 ;  /* 0x004de40f01007387 */ /* 0x000fe80000100800 */
[----:B------:R-:W-:Y:S01]  /*5aa60*/  STL [R1+0x4de0], R14 ;  /* 0x004de00e01007387 */ /* 0x000fe20000100800 */
[----:B---3--:R-:W-:-:S15]  /*5aa70*/  HMMA.16816.F32.BF16 R20, R8, R40, R20 ;  /* 0x000000280814723c */ /* 0x008fde0000041814 */
[----:B------:R-:W-:-:S08]  /*5aa80*/  NOP ;  /* 0x0000000000007918 */ /* 0x000fd00000000000 */
[----:B------:R0:W-:Y:S04]  /*5aa90*/  STL.64 [R1+0x730], R20 ;  /* 0x0007301401007387 */ /* 0x0001e80000100a00 */
[----:B------:R-:W-:Y:S04]  /*5aaa0*/  STL.64 [R1+0x738], R22 ;  /* 0x0007381601007387 */ /* 0x000fe80000100a00 */
[----:B0-----:R-:W3:Y:S04]  /*5aab0*/  LDL.LU.64 R20, [R1+0x51d8] ;  /* 0x0051d80001147983 */ /* 0x001ee80000300a00 */
[----:B------:R0:W-:Y:S04]  /*5aac0*/  STL.64 [R1+0x5138], R40 ;  /* 0x0051382801007387 */ /* 0x0001e80000100a00 */
[----:B0-----:R-:W4:Y:S01]  /*5aad0*/  LDL.64 R40, [R1+0xe0] ;  /* 0x0000e00001287983 */ /* 0x001f220000100a00 */
[----:B------:R-:W-:Y:S06]  /*5aae0*/  HMMA.16816.F32.BF16 R24, R8, R32, R24 ;  /* 0x000000200818723c */ /* 0x000fec0000041818 */
[----:B------:R-:W-:-:S15]  /*5aaf0*/  IMAD.MOV.U32 R23, RZ, RZ, R33 ;  /* 0x000000ffff177224 */ /* 0x000fde00078e0021 */
[----:B------:R-:W-:-:S02]  /*5ab00*/  NOP ;  /* 0x0000000000007918 */ /* 0x000fc40000000000 */
[----:B------:R0:W-:Y:S04]  /*5ab10*/  STL.64 [R1+0x720], R24 ;  /* 0x0007201801007387 */ /* 0x0001e80000100a00 */
[----:B------:R1:W-:Y:S04]  /*5ab20*/  STL.64 [R1+0x728], R26 ;  /* 0x0007281a01007387 */ /* 0x0003e80000100a00 */
[----:B0-----:R-:W2:Y:S01]  /*5ab30*/  LDL.LU.64 R24, [R1+0x51d0] ;  /* 0x0051d00001187983 */ /* 0x001ea20000300a00 */
[----:B-1----:R-:W-:-:S03]  /*5ab40*/  IMAD.MOV.U32 R26, RZ, RZ, R32 ;  /* 0x000000ffff1a7224 */ /* 0x002fc600078e0020 */
[----:B------:R-:W3:Y:S01]  /*5ab50*/  LDL.LU.64 R32, [R1+0x51c8] ;  /* 0x0051c80001207983 */ /* 0x000ee20000300a00 */
[----:B----4-:R-:W-:-:S15]  /*5ab60*/  HMMA.16816.F32.BF16 R36, R8, R40, R36 ;  /* 0x000000280824723c */ /* 0x010fde0000041824 */
[----:B------:R-:W-:-:S08]  /*5ab70*/  NOP ;  /* 0x0000000000007918 */ /* 0x000fd00000000000 */
[----:B------:R0:W-:Y:S04]  /*5ab80*/  STL.64 [R1+0x710], R36 ;  /* 0x0007102401007387 */ /* 0x0001e80000100a00 */
[----:B------:R-:W-:Y:S04]  /*5ab90*/  STL.64 [R1+0x718], R38 ;  /* 0x0007182601007387 */ /* 0x000fe80000100a00 */
[----:B0-----:R-:W4:Y:S01]  /*5aba0*/  LDL.LU.64 R36, [R1+0x51c0] ;  /* 0x0051c00001247983 */ /* 0x001f220000300a00 */
[C---:B--2---:R-:W-:Y:S06]  /*5abb0*/  HMMA.16816.F32.BF16 R16, R8.reuse, R24, R16 ;  /* 0x000000180810723c */ /* 0x044fec0000041810 */
[----:B---3--:R-:W-:Y:S01]  /*5abc0*/  HMMA.16816.F32.BF16 R48, R8, R32, R48 ;  /* 0x000000200830723c */ /* 0x008fe20000041830 */
[----:B------:R-:W-:-:S05]  /*5abd0*/  IMAD.MOV.U32 R34, RZ, RZ, R40 ;  /* 0x000000ffff227224 */ /* 0x000fca00078e0028 */
[C---:B------:R-:W-:Y:S01]  /*5abe0*/  HMMA.16816.F32.BF16 R56, R8.reuse, R52, R56 ;  /* 0x000000340838723c */ /* 0x040fe20000041838 */
[----:B------:R-:W-:Y:S01]  /*5abf0*/  IMAD.MOV.U32 R27, RZ, RZ, R41 ;  /* 0x000000ffff1b7224 */ /* 0x000fe200078e0029 */
[----:B------:R-:W2:Y:S01]  /*5ac00*/  LDL.LU R40, [R1+0x280] ;  /* 0x0002800001287983 */ /* 0x000ea20000300800 */
[----:B------:R-:W-:Y:S02]  /*5ac10*/  IMAD.MOV.U32 R42, RZ, RZ, R3 ;  /* 0x000000ffff2a7224 */ /* 0x000fe400078e0003 */
[----:B------:R-:W-:Y:S01]  /*5ac20*/  IMAD.MOV.U32 R43, RZ, RZ, R60 ;  /* 0x000000ffff2b7224 */ /* 0x000fe200078e003c */
[----:B------:R-:W2:Y:S04]  /*5ac30*/  LDL.LU R41, [R1+0x284] ;  /* 0x0002840001297983 */ /* 0x000ea80000300800 */
[----:B------:R-:W3:Y:S04]  /*5ac40*/  LDL.LU R3, [R1+0x51bc] ;  /* 0x0051bc0001037983 */ /* 0x000ee80000300800 */
[----:B------:R-:W2:Y:S01]  /*5ac50*/  LDL.LU R60, [R1+0x51b8] ;  /* 0x0051b800013c7983 */ /* 0x000ea20000300800 */
[----:B----4-:R-:W-:-:S15]  /*5ac60*/  HMMA.16816.F32.BF16 R28, R8, R36, R28 ;  /* 0x00000024081c723c */ /* 0x010fde000004181c */
[----:B------:R-:W-:-:S08]  /*5ac70*/  NOP ;  /* 0x0000000000007918 */ /* 0x000fd00000000000 */
[----:B------:R-:W-:Y:S04]  /*5ac80*/  STL.64 [R1+0x700], R28 ;  /* 0x0007001c01007387 */ /* 0x000fe80000100a00 */
[----:B------:R0:W-:Y:S04]  /*5ac90*/  STL.64 [R1+0x708], R30 ;  /* 0x0007081e01007387 */ /* 0x0001e80000100a00 */
[----:B0-----:R-:W4:Y:S04]  /*5aca0*/  LDL.LU.64 R30, [R1+0x51b0] ;  /* 0x0051b000011e7983 */ /* 0x001f280000300a00 */
[----:B------:R-:W4:Y:S04]  /*5acb0*/  LDL.LU.64 R28, [R1+0x51a8] ;  /* 0x0051a800011c7983 */ /* 0x000f280000300a00 */
[----:B------:R0:W-:Y:S04]  /*5acc0*/  STL.64 [R1+0x5140], R36 ;  /* 0x0051402401007387 */ /* 0x0001e80000100a00 */
[----:B0-----:R-:W3:Y:S04]  /*5acd0*/  LDL.LU R36, [R1+0x6a0] ;  /* 0x0006a00001247983 */ /* 0x001ee80000300800 */
[----:B------:R-:W3:Y:S04]  /*5ace0*/  LDL.LU R37, [R1+0x6a4] ;  /* 0x0006a40001257983 */ /* 0x000ee80000300800 */
[----:B------:R0:W-:Y:S04]  /*5acf0*/  STL.64 [R1+0x6f0], R48 ;  /* 0x0006f03001007387 */ /* 0x0001e80000100a00 */
[----:B------:R-:W-:Y:S04]  /*5ad00*/  STL.64 [R1+0x6f8], R50 ;  /* 0x0006f83201007387 */ /* 0x000fe80000100a00 */
[----:B0-----:R-:W4:Y:S04]  /*5ad10*/  LDL.LU.64 R48, [R1+0x51a0] ;  /* 0x0051a00001307983 */ /* 0x001f280000300a00 */
[----:B------:R-:W-:Y:S04]  /*5ad20*/  STL.64 [R1+0x5148], R32 ;  /* 0x0051482001007387 */ /* 0x000fe80000100a00 */
[----:B------:R-:W-:Y:S04]  /*5ad30*/  STL.64 [R1+0x6e0], R16 ;  /* 0x0006e01001007387 */ /* 0x000fe80000100a00 */
[----:B------:R0:W-:Y:S04]  /*5ad40*/  STL.64 [R1+0x6e8], R18 ;  /* 0x0006e81201007387 */ /* 0x0001e80000100a00 */
[----:B0-----:R-:W2:Y:S04]  /*5ad50*/  LDL.LU.64 R18, [R1+0x5198] ;  /* 0x0051980001127983 */ /* 0x001ea80000300a00 */
[----:B------:R-:W2:Y:S04]  /*5ad60*/  LDL.LU.64 R16, [R1+0x5190] ;  /* 0x0051900001107983 */ /* 0x000ea80000300a00 */
[----:B------:R0:W-:Y:S04]  /*5ad70*/  STL.64 [R1+0x6d0], R56 ;  /* 0x0006d03801007387 */ /* 0x0001e80000100a00 */
[----:B------:R2:W-:Y:S04]  /*5ad80*/  STL.64 [R1+0x6d8], R58 ;  /* 0x0006d83a01007387 */ /* 0x0005e80000100a00 */
[----:B0-----:R-:W2:Y:S01]  /*5ad90*/  LDL.LU.64 R56, [R1+0x5188] ;  /* 0x0051880001387983 */ /* 0x001ea20000300a00 */
[----:B------:R-:W-:-:S02]  /*5ada0*/  IMAD.MOV.U32 R22, RZ, RZ, R52 ;  /* 0x000000ffff167224 */ /* 0x000fc400078e0034 */
[----:B------:R-:W-:Y:S01]  /*5adb0*/  IMAD.MOV.U32 R15, RZ, RZ, R53 ;  /* 0x000000ffff0f7224 */ /* 0x000fe200078e0035 */
[----:B------:R-:W3:Y:S04]  /*5adc0*/  LDL.LU.64 R54, [R1+0x5180] ;  /* 0x0051800001367983 */ /* 0x000ee80000300a00 */
[----:B------:R-:W3:Y:S01]  /*5add0*/  LDL.LU.64 R52, [R1+0x5178] ;  /* 0x0051780001347983 */ /* 0x000ee20000300a00 */
[----:B----4-:R-:W-:Y:S03]  /*5ade0*/  HMMA.16816.F32.BF16 R48, R8, R48, R28 ;  /* 0x000000300830723c */ /* 0x010fe6000004181c */
[----:B------:R-:W4:-:S15]  /*5adf0*/  LDL.LU.64 R28, [R1+0x5170] ;  /* 0x00517000011c7983 */ /* 0x000f1e0000300a00 */
[----:B------:R-:W-:-:S05]  /*5ae00*/  NOP ;  /* 0x0000000000007918 */ /* 0x000fca0000000000 */
[----:B------:R-:W-:Y:S01]  /*5ae10*/  STL.64 [R1+0x6c0], R48 ;  /* 0x0006c03001007387 */ /* 0x000fe20000100a00 */
[----:B--2---:R-:W-:Y:S03]  /*5ae20*/  HMMA.16816.F32.BF16 R56, R8, R56, R16 ;  /* 0x000000380838723c */ /* 0x004fe60000041810 */
[----:B------:R0:W-:Y:S04]  /*5ae30*/  STL.64 [R1+0x6c8], R50 ;  /* 0x0006c83201007387 */ /* 0x0001e80000100a00 */
[----:B0-----:R-:W2:Y:S04]  /*5ae40*/  LDL.LU.64 R50, [R1+0x5168] ;  /* 0x0051680001327983 */ /* 0x001ea80000300a00 */
[----:B------:R-:W2:Y:S04]  /*5ae50*/  LDL.LU.64 R48, [R1+0x5160] ;  /* 0x0051600001307983 */ /* 0x000ea80000300a00 */
[----:B------:R-:W4:Y:S08]  /*5ae60*/  LDL.LU.64 R16, [R1+0x5158] ;  /* 0x0051580001107983 */ /* 0x000f300000300a00 */
[----:B------:R0:W-:Y:S04]  /*5ae70*/  STL.64 [R1+0x6b0], R56 ;  /* 0x0006b03801007387 */ /* 0x0001e80000100a00 */
[----:B------:R-:W-:Y:S04]  /*5ae80*/  STL.64 [R1+0x6b8], R58 ;  /* 0x0006b83a01007387 */ /* 0x000fe80000100a00 */
[----:B0-----:R-:W2:Y:S01]  /*5ae90*/  LDL.LU.64 R56, [R1+0x5150] ;  /* 0x0051500001387983 */ /* 0x001ea20000300a00 */
[----:B------:R-:W-:-:S02]  /*5aea0*/  IMAD.MOV.U32 R38, RZ, RZ, R60 ;  /* 0x000000ffff267224 */ /* 0x000fc400078e003c */
[----:B---3--:R-:W-:Y:S02]  /*5aeb0*/  IMAD.MOV.U32 R39, RZ, RZ, R3 ;  /* 0x000000ffff277224 */ /* 0x008fe400078e0003 */
[----:B------:R-:W-:Y:S02]  /*5aec0*/  IMAD.MOV.U32 R14, RZ, RZ, R4 ;  /* 0x000000ffff0e7224 */ /* 0x000fe400078e0004 */
[----:B------:R-:W-:-:S03]  /*5aed0*/  IMAD.MOV.U32 R0, RZ, RZ, R5 ;  /* 0x000000ffff007224 */ /* 0x000fc600078e0005 */
[----:B------:R-:W-:-:S15]  /*5aee0*/  HMMA.16816.F32.BF16 R36, R8, R4, R36 ;  /* 0x000000040824723c */ /* 0x000fde0000041824 */
[----:B------:R-:W-:-:S08]  /*5aef0*/  NOP ;  /* 0x0000000000007918 */ /* 0x000fd00000000000 */
[----:B------:R-:W-:Y:S04]  /*5af00*/  STL.64 [R1+0x6a0], R36 ;  /* 0x0006a02401007387 */ /* 0x000fe80000100a00 */
[----:B------:R-:W-:Y:S01]  /*5af10*/  STL.64 [R1+0x6a8], R38 ;  /* 0x0006a82601007387 */ /* 0x000fe20000100a00 */
[----:B--2---:R-:W-:-:S15]  /*5af20*/  HMMA.16816.F32.BF16 R4, R8, R56, R52 ;  /* 0x000000380804723c */ /* 0x004fde0000041834 */
[----:B------:R-:W-:-:S08]  /*5af30*/  NOP ;  /* 0x0000000000007918 */ /* 0x000fd00000000000 */
[----:B------:R0:W-:Y:S01]  /*5af40*/  STL.64 [R1+0x690], R4 ;  /* 0x0006900401007387 */ /* 0x0001e20000100a00 */
[----:B------:R-:W-:-:S03]  /*5af50*/  IMAD.MOV.U32 R60, RZ, RZ, R6 ;  /* 0x000000ffff3c7224 */ /* 0x000fc600078e0006 */
[----:B------:R-:W2:Y:S01]  /*5af60*/  LDL.LU R30, [R1+0x688] ;  /* 0x00068800011e7983 */ /* 0x000ea20000300800 */
[----:B------:R-:W-:-:S03]  /*5af70*/  IMAD.MOV.U32 R3, RZ, RZ, R7 ;  /* 0x000000ffff037224 */ /* 0x000fc600078e0007 */
[----:B------:R-:W2:Y:S04]  /*5af80*/  LDL.LU R31, [R1+0x68c] ;  /* 0x00068c00011f7983 */ /* 0x000ea80000300800 */
[----:B0-----:R-:W3:Y:S04]  /*5af90*/  LDL.LU R4, [R1+0x130] ;  /* 0x0001300001047983 */ /* 0x001ee80000300800 */
[----:B------:R-:W3:Y:S04]  /*5afa0*/  LDL.LU R5, [R1+0x134] ;  /* 0x0001340001057983 */ /* 0x000ee80000300800 */
[----:B------:R-:W3:Y:S04]  /*5afb0*/  LDL.LU R6, [R1+0x138] ;  /* 0x0001380001067983 */ /* 0x000ee80000300800 */
[----:B------:R-:W3:Y:S01]  /*5afc0*/  LDL.LU R7, [R1+0x13c] ;  /* 0x00013c0001077983 */ /* 0x000ee20000300800 */
[----:B----4-:R-:W-:Y:S03]  /*5afd0*/  HMMA.16816.F32.BF16 R8, R8, R16, R40 ;  /* 0x000000100808723c */ /* 0x010fe60000041828 */
[----:B------:R-:W4:Y:S04]  /*5afe0*/  LDL.LU R52, [R1+0x4a0] ;  /* 0x0004a00001347983 */ /* 0x000f280000300800 */
[----:B------:R-:W4:Y:S04]  /*5aff0*/  LDL.LU R53, [R1+0x4a4] ;  /* 0x0004a40001357983 */ /* 0x000f280000300800 */
[----:B------:R-:W4:Y:S04]  /*5b000*/  LDL.LU R54, [R1+0x4a8] ;  /* 0x0004a80001367983 */ /* 0x000f280000300800 */
[----:B------:R-:W4:Y:S04]  /*5b010*/  LDL.LU R55, [R1+0x4ac] ;  /* 0x0004ac0001377983 */ /* 0x000f280000300800 */
[----:B------:R-:W-:Y:S05]  /*5b020*/  STL [R1+0x4df4], R3 ;  /* 0x004df40301007387 */ /* 0x000fea0000100800 */
[----:B------:R-:W-:-:S02]  /*5b030*/  IMAD.MOV.U32 R58, RZ, RZ, R8 ;  /* 0x000000ffff3a7224 */ /* 0x000fc400078e0008 */
[----:B------:R-:W-:Y:S01]  /*5b040*/  IMAD.MOV.U32 R59, RZ, RZ, R9 ;  /* 0x000000ffff3b7224 */ /* 0x000fe200078e0009 */
[----:B------:R-:W-:Y:S04]  /*5b050*/  STL [R1+0x4df0], R60 ;  /* 0x004df03c01007387 */ /* 0x000fe80000100800 */
[----:B------:R-:W-:Y:S04]  /*5b060*/  STL.64 [R1+0x5108], R58 ;  /* 0x0051083a01007387 */ /* 0x000fe80000100a00 */
[----:B------:R0:W-:Y:S04]  /*5b070*/  STL.64 [R1+0x5100], R56 ;  /* 0x0051003801007387 */ /* 0x0001e80000100a00 */
[----:B------:R-:W4:Y:S04]  /*5b080*/  LDL.LU R32, [R1+0x960] ;  /* 0x0009600001207983 */ /* 0x000f280000300800 */
[----:B------:R-:W4:Y:S01]  /*5b090*/  LDL.LU R33, [R1+0x964] ;  /* 0x0009640001217983 */ /* 0x000f220000300800 */
[----:B0-----:R-:W-:-:S03]  /*5b0a0*/  IMAD.MOV.U32 R56, RZ, RZ, R34 ;  /* 0x000000ffff387224 */ /* 0x001fc600078e0022 */
[----:B------:R-:W4:Y:S04]  /*5b0b0*/  LDL.LU R34, [R1+0x968] ;  /* 0x0009680001227983 */ /* 0x000f280000300800 */
[----:B------:R-:W4:Y:S04]  /*5b0c0*/  LDL.LU R35, [R1+0x96c] ;  /* 0x00096c0001237983 */ /* 0x000f280000300800 */
[----:B------:R-:W4:Y:S04]  /*5b0d0*/  LDL.LU R36, [R1+0x4e0] ;  /* 0x0004e00001247983 */ /* 0x000f280000300800 */
[----:B------:R-:W4:Y:S04]  /*5b0e0*/  LDL.LU R37, [R1+0x4e4] ;  /* 0x0004e40001257983 */ /* 0x000f280000300800 */
[----:B------:R-:W4:Y:S04]  /*5b0f0*/  LDL.LU R38, [R1+0x4e8] ;  /* 0x0004e80001267983 */ /* 0x000f280000300800 */
[----:B------:R-:W4:Y:S04]  /*5b100*/  LDL.LU R39, [R1+0x4ec] ;  /* 0x0004ec0001277983 */ /* 0x000f280000300800 */
[----:B------:R-:W4:Y:S01]  /*5b110*/  LDL.64 R40, [R1+0x110] ;  /* 0x0001100001287983 */ /* 0x000f220000100a00 */
[----:B------:R-:W-:-:S02]  /*5b120*/  IMAD.MOV.U32 R18, RZ, RZ, R10 ;  /* 0x000000ffff127224 */ /* 0x000fc400078e000a */
[----:B------:R-:W-:-:S05]  /*5b130*/  IMAD.MOV.U32 R19, RZ, RZ, R11 ;  /* 0x000000ffff137224 */ /* 0x000fca00078e000b */
[----:B------:R-:W-:Y:S04]  /*5b140*/  STL [R1+0x4e0c], R19 ;  /* 0x004e0c1301007387 */ /* 0x000fe80000100800 */
[----:B------:R-:W-:Y:S04]  /*5b150*/  STL [R1+0x4e08], R18 ;  /* 0x004e081201007387 */ /* 0x000fe80000100800 */
[----:B------:R0:W-:Y:S04]  /*5b160*/  STL.64 [R1+0x5110], R16 ;  /* 0x0051101001007387 */ /* 0x0001e80000100a00 */
[----:B0-----:R-:W4:Y:S04]  /*5b170*/  LDL.LU R16, [R1+0x4b0] ;  /* 0x0004b00001107983 */ /* 0x001f280000300800 */
[----:B------:R-:W4:Y:S04]  /*5b180*/  LDL.LU R17, [R1+0x4b4] ;  /* 0x0004b40001117983 */ /* 0x000f280000300800 */
[----:B------:R-:W4:Y:S04]  /*5b190*/  LDL.LU R18, [R1+0x4b8] ;  /* 0x0004b80001127983 */ /* 0x000f280000300800 */
[----:B------:R-:W4:Y:S01]  /*5b1a0*/  LDL.LU R19, [R1+0x4bc] ;  /* 0x0004bc0001137983 */ /* 0x000f220000300800 */
[C---:B---3--:R-:W-:Y:S03]  /*5b1b0*/  HMMA.16816.F32.BF16 R8, R48.reuse, R12, R4 ;  /* 0x0000000c3008723c */ /* 0x048fe60000041804 */
[----:B------:R-:W3:Y:S03]  /*5b1c0*/  LDL.LU R4, [R1+0x490] ;  /* 0x0004900001047983 */ /* 0x000ee60000300800 */
[----:B--2---:R-:W-:-:S15]  /*5b1d0*/  HMMA.16816.F32.BF16 R28, R48, R20, R28 ;  /* 0x00000014301c723c */ /* 0x004fde000004181c */
[----:B------:R-:W-:-:S02]  /*5b1e0*/  NOP ;  /* 0x0000000000007918 */ /* 0x000fc40000000000 */
[----:B------:R-:W-:Y:S04]  /*5b1f0*/  STL.64 [R1+0x130], R8 ;  /* 0x0001300801007387 */ /* 0x000fe80000100a00 */
[----:B------:R-:W-:Y:S04]  /*5b200*/  STL.64 [R1+0x138], R10 ;  /* 0x0001380a01007387 */ /* 0x000fe80000100a00 */
[----:B------:R-:W0:Y:S04]  /*5b210*/  LDSM.16.MT88.4 R8, [R2+UR4+0x2080] ;  /* 0x002080040208783b */ /* 0x000e280008004200 */
[----:B------:R-:W3:Y:S04]  /*5b220*/  LDL.LU R5, [R1+0x494] ;  /* 0x0004940001057983 */ /* 0x000ee80000300800 */
[----:B------:R-:W3:Y:S04]  /*5b230*/  LDL.LU R6, [R1+0x498] ;  /* 0x0004980001067983 */ /* 0x000ee80000300800 */
[----:B------:R-:W3:Y:S01]  /*5b240*/  LDL.LU R7, [R1+0x49c] ;  /* 0x00049c0001077983 */ /* 0x000ee20000300800 */
[C---:B----4-:R-:W-:Y:S03]  /*5b250*/  HMMA.16816.F32.BF16 R32, R48.reuse, R44, R32 ;  /* 0x0000002c3020723c */ /* 0x050fe60000041820 */
[----:B------:R-:W-:Y:S04]  /*5b260*/  STL.64 [R1+0x5120], R20 ;  /* 0x0051201401007387 */ /* 0x000fe80000100a00 */
[----:B------:R-:W-:Y:S04]  /*5b270*/  STL [R1+0x4c1c], R28 ;  /* 0x004c1c1c01007387 */ /* 0x000fe80000100800 */
[----:B------:R-:W-:Y:S04]  /*5b280*/  STL [R1+0x4c18], R29 ;  /* 0x004c181d01007387 */ /* 0x000fe80000100800 */
[----:B------:R-:W-:Y:S01]  /*5b290*/  STL [R1+0x4c14], R30 ;  /* 0x004c141e01007387 */ /* 0x000fe20000100800 */
[----:B------:R-:W-:Y:S03]  /*5b2a0*/  HMMA.16816.F32.BF16 R36, R48, R40, R36 ;  /* 0x000000283024723c */ /* 0x000fe60000041824 */
[----:B------:R-:W-:Y:S04]  /*5b2b0*/  STL [R1+0x4c10], R31 ;  /* 0x004c101f01007387 */ /* 0x000fe80000100800 */
[----:B0-----:R-:W-:Y:S04]  /*5b2c0*/  STL.64 [R1+0x5068], R10 ;  /* 0x0050680a01007387 */ /* 0x001fe80000100a00 */
[----:B------:R0:W-:Y:S04]  /*5b2d0*/  STL.64 [R1+0x5060], R8 ;  /* 0x0050600801007387 */ /* 0x0001e80000100a00 */
[----:B0-----:R-:W2:Y:S04]  /*5b2e0*/  LDL.LU R8, [R1+0x4c0] ;  /* 0x0004c00001087983 */ /* 0x001ea80000300800 */
[----:B------:R-:W2:Y:S04]  /*5b2f0*/  LDL.LU R9, [R1+0x4c4] ;  /* 0x0004c40001097983 */ /* 0x000ea80000300800 */
[----:B------:R-:W2:Y:S04]  /*5b300*/  LDL.LU R10, [R1+0x4c8] ;  /* 0x0004c800010a7983 */ /* 0x000ea80000300800 */
[----:B------:R-:W2:Y:S04]  /*5b310*/  LDL.LU R11, [R1+0x4cc] ;  /* 0x0004cc00010b7983 */ /* 0x000ea80000300800 */
[----:B------:R0:W-:Y:S04]  /*5b320*/  STL.64 [R1+0x4f0], R32 ;  /* 0x0004f02001007387 */ /* 0x0001e80000100a00 */
[----:B------:R-:W-:Y:S04]  /*5b330*/  STL.64 [R1+0x4f8], R34 ;  /* 0x0004f82201007387 */ /* 0x000fe80000100a00 */
[----:B0-----:R-:W3:Y:S04]  /*5b340*/  LDL.LU.64 R32, [R1+0x5148] ;  /* 0x0051480001207983 */ /* 0x001ee80000300a00 */
[----:B------:R0:W-:Y:S01]  /*5b350*/  STL.64 [R1+0x5118], R44 ;  /* 0x0051182c01007387 */ /* 0x0001e20000100a00 */
[----:B------:R-:W-:-:S02]  /*5b360*/  IMAD.MOV.U32 R3, RZ, RZ, R40 ;  /* 0x000000ffff037224 */ /* 0x000fc400078e0028 */
[----:B------:R-:W-:Y:S01]  /*5b370*/  IMAD.MOV.U32 R2, RZ, RZ, R41 ;  /* 0x000000ffff027224 */ /* 0x000fe200078e0029 */
[----:B0-----:R-:W4:Y:S04]  /*5b380*/  LDL.LU R44, [R1+0x4d0] ;  /* 0x0004d000012c7983 */ /* 0x001f280000300800 */
[----:B------:R-:W4:Y:S04]  /*5b390*/  LDL.LU R45, [R1+0x4d4] ;  /* 0x0004d400012d7983 */ /* 0x000f280000300800 */
[----:B------:R-:W4:Y:S04]  /*5b3a0*/  LDL.LU R46, [R1+0x4d8] ;  /* 0x0004d800012e7983 */ /* 0x000f280000300800 */
[----:B------:R-:W4:Y:S04]  /*5b3b0*/  LDL.LU R47, [R1+0x4dc] ;  /* 0x0004dc00012f7983 */ /* 0x000f280000300800 */
[----:B------:R0:W-:Y:S04]  /*5b3c0*/  STL.64 [R1+0x4e0], R36 ;  /* 0x0004e02401007387 */ /* 0x0001e80000100a00 */
[----:B------:R-:W-:Y:S04]  /*5b3d0*/  STL.64 [R1+0x4e8], R38 ;  /* 0x0004e82601007387 */ /* 0x000fe80000100a00 */
[----:B0-----:R-:W3:Y:S04]  /*5b3e0*/  LDL.LU.64 R36, [R1+0x5140] ;  /* 0x0051400001247983 */ /* 0x001ee80000300a00 */
[----:B------:R-:W4:Y:S01]  /*5b3f0*/  LDL.LU.64 R40, [R1+0x5138] ;  /* 0x0051380001287983 */ /* 0x000f220000300a00 */
[----:B------:R-:W-:-:S02]  /*5b400*/  IMAD.MOV.U32 R28, RZ, RZ, R26 ;  /* 0x000000ffff1c7224 */ /* 0x000fc400078e001a */
[----:B------:R-:W-:Y:S02]  /*5b410*/  IMAD.MOV.U32 R29, RZ, RZ, R23 ;  /* 0x000000ffff1d7224 */ /* 0x000fe400078e0017 */
[----:B------:R-:W-:-:S07]  /*5b420*/  IMAD.MOV.U32 R57, RZ, RZ, R27 ;  /* 0x000000ffff397224 */ /* 0x000fce00078e001b */
[C---:B------:R-:W-:Y:S06]  /*5b430*/  HMMA.16816.F32.BF16 R16, R48.reuse, R56, R16 ;  /* 0x000000383010723c */ /* 0x040fec0000041810 */
[C---:B--2---:R-:W-:Y:S06]  /*5b440*/  HMMA.16816.F32.BF16 R28, R48.reuse, R28, R8 ;  /* 0x0000001c301c723c */ /* 0x044fec0000041808 */
[C---:B---3--:R-:W-:Y:S06]  /*5b450*/  HMMA.16816.F32.BF16 R8, R48.reuse, R36, R52 ;  /* 0x000000243008723c */ /* 0x048fec0000041834 */
[----:B----4-:R-:W-:Y:S06]  /*5b460*/  HMMA.16816.F32.BF16 R44, R48, R40, R44 ;  /* 0x00000028302c723c */ /* 0x010fec000004182c */
[----:B------:R-:W-:-:S15]  /*5b470*/  STL.64 [R1+0x5128], R40 ;  /* 0x0051282801007387 */ /* 0x000fde0000100a00 */
[----:B------:R-:W-:-:S02]  /*5b480*/  NOP ;  /* 0x0000000000007918 */ /* 0x000fc40000000000 */
[----:B------:R-:W-:Y:S04]  /*5b490*/  STL.64 [R1+0x4d0], R44 ;  /* 0x0004d02c01007387 */ /* 0x000fe80000100a00 */
[----:B------:R-:W-:Y:S04]  /*5b4a0*/  STL.64 [R1+0x4d8], R46 ;  /* 0x0004d82e01007387 */ /* 0x000fe80000100a00 */
[----:B------:R0:W-:Y:S04]  /*5b4b0*/  STL.64 [R1+0x4c0], R28 ;  /* 0x0004c01c01007387 */ /* 0x0001e80000100a00 */
[----:B------:R1:W-:Y:S04]  /*5b4c0*/  STL.64 [R1+0x4c8], R30 ;  /* 0x0004c81e01007387 */ /* 0x0003e80000100a00 */
[----:B------:R-:W-:Y:S01]  /*5b4d0*/  STL.64 [R1+0x4b0], R16 ;  /* 0x0004b01001007387 */ /* 0x000fe20000100a00 */
[----:B0-----:R-:W-:-:S03]  /*5b4e0*/  IMAD.MOV.U32 R28, RZ, RZ, R8 ;  /* 0x000000ffff1c7224 */ /* 0x001fc600078e0008 */
[----:B------:R0:W-:Y:S01]  /*5b4f0*/  STL.64 [R1+0x4b8], R18 ;  /* 0x0004b81201007387 */ /* 0x0001e20000100a00 */
[----:B------:R-:W-:Y:S02]  /*5b500*/  IMAD.MOV.U32 R29, RZ, RZ, R9 ;  /* 0x000000ffff1d7224 */ /* 0x000fe400078e0009 */
[----:B-1----:R-:W-:Y:S01]  /*5b510*/  IMAD.MOV.U32 R30, RZ, RZ, R10 ;  /* 0x000000ffff1e7224 */ /* 0x002fe200078e000a */
[----:B------:R-:W2:Y:S01]  /*5b520*/  LDL.LU R8, [R1+0x480] ;  /* 0x0004800001087983 */ /* 0x000ea20000300800 */
[----:B------:R-:W-:-:S03]  /*5b530*/  IMAD.MOV.U32 R31, RZ, RZ, R11 ;  /* 0x000000ffff1f7224 */ /* 0x000fc600078e000b */
[----:B------:R-:W2:Y:S04]  /*5b540*/  LDL.LU R9, [R1+0x484] ;  /* 0x0004840001097983 */ /* 0x000ea80000300800 */
[----:B------:R-:W2:Y:S04]  /*5b550*/  LDL.LU R10, [R1+0x488] ;  /* 0x00048800010a7983 */ /* 0x000ea80000300800 */
[----:B------:R-:W2:Y:S01]  /*5b560*/  LDL.LU R11, [R1+0x48c] ;  /* 0x00048c00010b7983 */ /* 0x000ea20000300800 */
[----:B0-----:R-:W-:Y:S03]  /*5b570*/  HMMA.16816.F32.BF16 R16, R48, R32, R4 ;  /* 0x000000203010723c */ /* 0x001fe60000041804 */
[----:B------:R-:W3:Y:S04]  /*5b580*/  LDL.LU R52, [R1+0x470] ;  /* 0x0004700001347983 */ /* 0x000ee80000300800 */
[----:B------:R-:W3:Y:S04]  /*5b590*/  LDL.LU R53, [R1+0x474] ;  /* 0x0004740001357983 */ /* 0x000ee80000300800 */
[----:B------:R-:W3:Y:S04]  /*5b5a0*/  LDL.LU R54, [R1+0x478] ;  /* 0x0004780001367983 */ /* 0x000ee80000300800 */
[----:B------:R-:W3:Y:S04]  /*5b5b0*/  LDL.LU R55, [R1+0x47c] ;  /* 0x00047c0001377983 */ /* 0x000ee80000300800 */
[----:B------:R0:W-:Y:S04]  /*5b5c0*/  STL.64 [R1+0x50c0], R36 ;  /* 0x0050c02401007387 */ /* 0x0001e80000100a00 */
[----:B------:R-:W-:Y:S04]  /*5b5d0*/  STL.64 [R1+0x4c28], R30 ;  /* 0x004c281e01007387 */ /* 0x000fe80000100a00 */
[----:B------:R1:W-:Y:S04]  /*5b5e0*/  STL.64 [R1+0x4c20], R28 ;  /* 0x004c201c01007387 */ /* 0x0003e80000100a00 */
[----:B------:R-:W4:Y:S04]  /*5b5f0*/  LDL.LU R4, [R1+0x430] ;  /* 0x0004300001047983 */ /* 0x000f280000300800 */
[----:B------:R1:W-:Y:S04]  /*5b600*/  STL.64 [R1+0x490], R16 ;  /* 0x0004901001007387 */ /* 0x0003e80000100a00 */
[----:B------:R1:W-:Y:S04]  /*5b610*/  STL.64 [R1+0x498], R18 ;  /* 0x0004981201007387 */ /* 0x0003e80000100a00 */
[----:B------:R-:W4:Y:S04]  /*5b620*/  LDL.LU R5, [R1+0x434] ;  /* 0x0004340001057983 */ /* 0x000f280000300800 */
[----:B------:R-:W4:Y:S04]  /*5b630*/  LDL.LU R6, [R1+0x438] ;  /* 0x0004380001067983 */ /* 0x000f280000300800 */
[----:B------:R-:W4:Y:S04]  /*5b640*/  LDL.LU R7, [R1+0x43c] ;  /* 0x00043c0001077983 */ /* 0x000f280000300800 */
[----:B0-----:R-:W4:Y:S04]  /*5b650*/  LDL.LU R36, [R1+0x460] ;  /* 0x0004600001247983 */ /* 0x001f280000300800 */
[----:B------:R-:W4:Y:S04]  /*5b660*/  LDL.LU R37, [R1+0x464] ;  /* 0x0004640001257983 */ /* 0x000f280000300800 */
[----:B------:R-:W4:Y:S01]  /*5b670*/  LDL.LU R38, [R1+0x468] ;  /* 0x0004680001267983 */ /* 0x000f220000300800 */
[----:B-1----:R-:W-:-:S03]  /*5b680*/  IMAD.MOV.U32 R28, RZ, RZ, R22 ;  /* 0x000000ffff1c7224 */ /* 0x002fc600078e0016 */
[----:B------:R-:W4:Y:S04]  /*5b690*/  LDL.LU R39, [R1+0x46c] ;  /* 0x00046c0001277983 */ /* 0x000f280000300800 */
        /* <DEDUP_REMOVED lines=9> */
[----:B------:R-:W4:Y:S01]  /*5b730*/  LDL.LU R19, [R1+0x44c] ;  /* 0x00044c0001137983 */ /* 0x000f220000300800 */
[----:B------:R-:W-:-:S03]  /*5b740*/  IMAD.MOV.U32 R29, RZ, RZ, R15 ;  /* 0x000000ffff1d7224 */ /* 0x000fc600078e000f */
[----:B------:R0:W-:Y:S01]  /*5b750*/  STL.64 [R1+0x50b8], R32 ;  /* 0x0050b82001007387 */ /* 0x0001e20000100a00 */
[----:B------:R-:W-:Y:S02]  /*5b760*/  IMAD.MOV.U32 R56, RZ, RZ, R14 ;  /* 0x000000ffff387224 */ /* 0x000fe400078e000e */
[----:B------:R-:W-:Y:S02]  /*5b770*/  IMAD.MOV.U32 R57, RZ, RZ, R0 ;  /* 0x000000ffff397224 */ /* 0x000fe400078e0000 */
[----:B------:R-:W-:Y:S02]  /*5b780*/  IMAD.MOV.U32 R14, RZ, RZ, R24 ;  /* 0x000000ffff0e7224 */ /* 0x000fe400078e0018 */
[----:B------:R-:W-:Y:S02]  /*5b790*/  IMAD.MOV.U32 R0, RZ, RZ, R25 ;  /* 0x000000ffff007224 */ /* 0x000fe400078e0019 */
[----:B0-----:R-:W-:Y:S01]  /*5b7a0*/  IMAD.MOV.U32 R32, RZ, RZ, R3 ;  /* 0x000000ffff207224 */ /* 0x001fe200078e0003 */
[----:B--2---:R-:W-:-:S15]  /*5b7b0*/  HMMA.16816.F32.BF16 R8, R48, R24, R8 ;  /* 0x000000183008723c */ /* 0x004fde0000041808 */
[----:B------:R-:W-:-:S08]  /*5b7c0*/  NOP ;  /* 0x0000000000007918 */ /* 0x000fd00000000000 */
[----:B------:R-:W-:Y:S04]  /*5b7d0*/  STL.64 [R1+0x480], R8 ;  /* 0x0004800801007387 */ /* 0x000fe80000100a00 */
[----:B------:R3:W-:Y:S04]  /*5b7e0*/  STL.64 [R1+0x488], R10 ;  /* 0x0004880a01007387 */ /* 0x0007e80000100a00 */
[----:B------:R-:W2:Y:S01]  /*5b7f0*/  LDL.LU.64 R24, [R1+0x5130] ;  /* 0x0051300001187983 */ /* 0x000ea20000300a00 */
[----:B---3--:R-:W-:Y:S03]  /*5b800*/  HMMA.16816.F32.BF16 R8, R48, R28, R52 ;  /* 0x0000001c3008723c */ /* 0x008fe60000041834 */
[----:B------:R-:W3:-:S15]  /*5b810*/  LDL.LU R52, [R1+0x120] ;  /* 0x0001200001347983 */ /* 0x000ede0000300800 */
[----:B------:R-:W-:-:S05]  /*5b820*/  NOP ;  /* 0x0000000000007918 */ /* 0x000fca0000000000 */
[----:B------:R0:W-:Y:S01]  /*5b830*/  STL.64 [R1+0x470], R8 ;  /* 0x0004700801007387 */ /* 0x0001e20000100a00 */
[C---:B----4-:R-:W-:Y:S03]  /*5b840*/  HMMA.16816.F32.BF16 R36, R48.reuse, R40, R36 ;  /* 0x000000283024723c */ /* 0x050fe60000041824 */
[----:B------:R1:W-:Y:S04]  /*5b850*/  STL.64 [R1+0x478], R10 ;  /* 0x0004780a01007387 */ /* 0x0003e80000100a00 */
[----:B------:R-:W3:Y:S04]  /*5b860*/  LDL.LU R53, [R1+0x124] ;  /* 0x0001240001357983 */ /* 0x000ee80000300800 */
[----:B------:R-:W3:Y:S04]  /*5b870*/  LDL.LU R54, [R1+0x128] ;  /* 0x0001280001367983 */ /* 0x000ee80000300800 */
[----:B------:R-:W3:Y:S04]  /*5b880*/  LDL.LU R55, [R1+0x12c] ;  /* 0x00012c0001377983 */ /* 0x000ee80000300800 */
[----:B0-----:R-:W4:Y:S01]  /*5b890*/  LDL.LU R8, [R1+0x660] ;  /* 0x0006600001087983 */ /* 0x001f220000300800 */
[C---:B------:R-:W-:Y:S03]  /*5b8a0*/  HMMA.16816.F32.BF16 R20, R48.reuse, R44, R20 ;  /* 0x0000002c3014723c */ /* 0x040fe60000041814 */
[----:B------:R-:W4:Y:S04]  /*5b8b0*/  LDL.LU R9, [R1+0x664] ;  /* 0x0006640001097983 */ /* 0x000f280000300800 */
[----:B-1----:R-:W4:Y:S04]  /*5b8c0*/  LDL.LU R10, [R1+0x668] ;  /* 0x00066800010a7983 */ /* 0x002f280000300800 */
[----:B------:R-:W4:Y:S04]  /*5b8d0*/  LDL.LU R11, [R1+0x66c] ;  /* 0x00066c00010b7983 */ /* 0x000f280000300800 */
[----:B------:R-:W2:Y:S01]  /*5b8e0*/  LDL.LU R26, [R1+0x268] ;  /* 0x00026800011a7983 */ /* 0x000ea20000300800 */
[----:B------:R-:W-:Y:S03]  /*5b8f0*/  HMMA.16816.F32.BF16 R56, R48, R56, R16 ;  /* 0x000000383038723c */ /* 0x000fe60000041810 */
[----:B------:R-:W2:Y:S04]  /*5b900*/  LDL.LU R27, [R1+0x26c] ;  /* 0x00026c00011b7983 */ /* 0x000ea80000300800 */
[----:B------:R0:W-:Y:S01]  /*5b910*/  STL.64 [R1+0x50a8], R28 ;  /* 0x0050a81c01007387 */ /* 0x0001e20000100a00 */
[----:B------:R-:W-:-:S03]  /*5b920*/  IMAD.MOV.U32 R3, RZ, RZ, R41 ;  /* 0x000000ffff037224 */ /* 0x000fc600078e0029 */
[----:B0-----:R-:W4:Y:S04]  /*5b930*/  LDL.LU R28, [R1+0x670] ;  /* 0x00067000011c7983 */ /* 0x001f280000300800 */
[----:B------:R-:W4:Y:S04]  /*5b940*/  LDL.LU R29, [R1+0x674] ;  /* 0x00067400011d7983 */ /* 0x000f280000300800 */
[----:B------:R-:W4:Y:S04]  /*5b950*/  LDL.LU R30, [R1+0x678] ;  /* 0x00067800011e7983 */ /* 0x000f280000300800 */
[----:B------:R-:W4:Y:S04]  /*5b960*/  LDL.LU R31, [R1+0x67c] ;  /* 0x00067c00011f7983 */ /* 0x000f280000300800 */
[----:B------:R-:W-:Y:S04]  /*5b970*/  STL.64 [R1+0x460], R36 ;  /* 0x0004602401007387 */ /* 0x000fe80000100a00 */
[----:B------:R0:W-:Y:S02]  /*5b980*/  STL.64 [R1+0x468], R38 ;  /* 0x0004682601007387 */ /* 0x0001e40000100a00 */
[----:B0-----:R-:W-:-:S02]  /*5b990*/  IMAD.MOV.U32 R38, RZ, RZ, R40 ;  /* 0x000000ffff267224 */ /* 0x001fc400078e0028 */
[----:B------:R-:W4:Y:S04]  /*5b9a0*/  LDL.LU.64 R40, [R1+0x5128] ;  /* 0x0051280001287983 */ /* 0x000f280000300a00 */
[----:B------:R0:W-:Y:S04]  /*5b9b0*/  STL.64 [R1+0x450], R20 ;  /* 0x0004501401007387 */ /* 0x0001e80000100a00 */
[----:B------:R1:W-:Y:S04]  /*5b9c0*/  STL.64 [R1+0x458], R22 ;  /* 0x0004581601007387 */ /* 0x0003e80000100a00 */
[----:B0-----:R-:W2:Y:S01]  /*5b9d0*/  LDL.LU.64 R20, [R1+0x5120] ;  /* 0x0051200001147983 */ /* 0x001ea20000300a00 */
[----:B-1----:R-:W-:-:S02]  /*5b9e0*/  IMAD.MOV.U32 R23, RZ, RZ, R44 ;  /* 0x000000ffff177224 */ /* 0x002fc400078e002c */
[----:B------:R-:W-:Y:S02]  /*5b9f0*/  IMAD.MOV.U32 R22, RZ, RZ, R45 ;  /* 0x000000ffff167224 */ /* 0x000fe400078e002d */
[----:B------:R-:W4:Y:S04]  /*5ba00*/  LDL.LU.64 R44, [R1+0x5118] ;  /* 0x00511800012c7983 */ /* 0x000f280000300a00 */
[----:B------:R-:W3:Y:S04]  /*5ba10*/  LDL.LU.64 R16, [R1+0x5110] ;  /* 0x0051100001107983 */ /* 0x000ee80000300a00 */
[----:B------:R-:W-:Y:S04]  /*5ba20*/  STL.64 [R1+0x440], R56 ;  /* 0x0004403801007387 */ /* 0x000fe80000100a00 */
[----:B------:R0:W-:Y:S04]  /*5ba30*/  STL.64 [R1+0x448], R58 ;  /* 0x0004483a01007387 */ /* 0x0001e80000100a00 */
[----:B0-----:R-:W2:Y:S04]  /*5ba40*/  LDL.LU.64 R58, [R1+0x5108] ;  /* 0x00510800013a7983 */ /* 0x001ea80000300a00 */
[----:B------:R-:W4:Y:S01]  /*5ba50*/  LDL.LU.64 R56, [R1+0x5100] ;  /* 0x0051000001387983 */ /* 0x000f220000300a00 */
[----:B------:R-:W-:-:S02]  /*5ba60*/  IMAD.MOV.U32 R33, RZ, RZ, R2 ;  /* 0x000000ffff217224 */ /* 0x000fc400078e0002 */
[----:B------:R-:W0:Y:S01]  /*5ba70*/  S2R R2, SR_TID.X ;  /* 0x0000000000027919 */ /* 0x000e220000002100 */
[C---:B----4-:R-:W-:Y:S06]  /*5ba80*/  HMMA.16816.F32.BF16 R4, R48.reuse, R56, R4 ;  /* 0x000000383004723c */ /* 0x050fec0000041804 */
[----:B---3--:R-:W-:-:S15]  /*5ba90*/  HMMA.16816.F32.BF16 R48, R48, R16, R52 ;  /* 0x000000103030723c */ /* 0x008fde0000041834 */
[----:B------:R-:W-:-:S02]  /*5baa0*/  NOP ;  /* 0x0000000000007918 */ /* 0x000fc40000000000 */
[----:B------:R-:W-:Y:S04]  /*5bab0*/  STL.64 [R1+0x430], R4 ;  /* 0x0004300401007387 */ /* 0x000fe80000100a00 */
[----:B------:R1:W-:Y:S04]  /*5bac0*/  STL.64 [R1+0x438], R6 ;  /* 0x0004380601007387 */ /* 0x0003e80000100a00 */
[----:B-1----:R-:W3:Y:S04]  /*5bad0*/  LDL.LU.64 R6, [R1+0x50f8] ;  /* 0x0050f80001067983 */ /* 0x002ee80000300a00 */
[----:B------:R-:W3:Y:S04]  /*5bae0*/  LDL.LU.64 R4, [R1+0x50f0] ;  /* 0x0050f00001047983 */ /* 0x000ee80000300a00 */
[----:B--2---:R-:W-:Y:S04]  /*5baf0*/  STL.64 [R1+0x5078], R58 ;  /* 0x0050783a01007387 */ /* 0x004fe80000100a00 */
[----:B------:R1:W-:Y:S04]  /*5bb00*/  STL.64 [R1+0x5070], R56 ;  /* 0x0050703801007387 */ /* 0x0003e80000100a00 */
[----:B-1----:R-:W2:Y:S04]  /*5bb10*/  LDL.LU R56, [R1+0x990] ;  /* 0x0009900001387983 */ /* 0x002ea80000300800 */
[----:B------:R-:W2:Y:S04]  /*5bb20*/  LDL.LU R57, [R1+0x994] ;  /* 0x0009940001397983 */ /* 0x000ea80000300800 */
[----:B------:R-:W2:Y:S04]  /*5bb30*/  LDL.LU R58, [R1+0x998] ;  /* 0x00099800013a7983 */ /* 0x000ea80000300800 */
[----:B------:R-:W2:Y:S04]  /*5bb40*/  LDL.LU R59, [R1+0x99c] ;  /* 0x00099c00013b7983 */ /* 0x000ea80000300800 */
[----:B------:R-:W4:Y:S04]  /*5bb50*/  LDL.LU.64 R52, [R1+0x50e8] ;  /* 0x0050e80001347983 */ /* 0x000f280000300a00 */
[----:B------:R1:W-:Y:S04]  /*5bb60*/  STL.64 [R1+0x50c8], R16 ;  /* 0x0050c81001007387 */ /* 0x0003e80000100a00 */
[----:B-1----:R-:W3:Y:S04]  /*5bb70*/  LDL.LU R16, [R1+0x270] ;  /* 0x0002700001107983 */ /* 0x002ee80000300800 */
[----:B------:R1:W-:Y:S04]  /*5bb80*/  STL.64 [R1+0x120], R48 ;  /* 0x0001203001007387 */ /* 0x0003e80000100a00 */
[----:B------:R-:W-:Y:S04]  /*5bb90*/  STL.64 [R1+0x128], R50 ;  /* 0x0001283201007387 */ /* 0x000fe80000100a00 */
[----:B------:R-:W3:Y:S04]  /*5bba0*/  LDL.LU R17, [R1+0x274] ;  /* 0x0002740001117983 */ /* 0x000ee80000300800 */
[----:B------:R-:W3:Y:S04]  /*5bbb0*/  LDL.LU R18, [R1+0x278] ;  /* 0x0002780001127983 */ /* 0x000ee80000300800 */
[----:B------:R-:W3:Y:S01]  /*5bbc0*/  LDL.LU R19, [R1+0x27c] ;  /* 0x00027c0001137983 */ /* 0x000ee20000300800 */
[C---:B0-----:R-:W-:Y:S01]  /*5bbd0*/  LOP3.LUT R55, R2.reuse, 0x7, RZ, 0xc0, !PT ;  /* 0x0000000702377812 */ /* 0x041fe200078ec0ff */
[----:B------:R-:W-:-:S04]  /*5bbe0*/  IMAD.SHL.U32 R54, R2, 0x2, RZ ;  /* 0x0000000202367824 */ /* 0x000fc800078e00ff */
[----:B------:R-:W-:Y:S02]  /*5bbf0*/  IMAD R55, R55, 0x110, RZ ;  /* 0x0000011037377824 */ /* 0x000fe400078e02ff */
[----:B------:R-:W-:-:S03]  /*5bc00*/  IMAD.SHL.U32 R2, R2, 0x80, RZ ;  /* 0x0000008002027824 */ /* 0x000fc600078e00ff */
[----:B------:R-:W-:Y:S01]  /*5bc10*/  LOP3.LUT R55, R55, 0x10, R54, 0x78, !PT ;  /* 0x0000001037377812 */ /* 0x000fe200078e7836 */
[----:B-1----:R-:W-:Y:S02]  /*5bc20*/  IMAD.MOV.U32 R48, RZ, RZ, R14 ;  /* 0x000000ffff307224 */ /* 0x002fe400078e000e */
[----:B------:R-:W-:Y:S01]  /*5bc30*/  IMAD.MOV.U32 R49, RZ, RZ, R0 ;  /* 0x000000ffff317224 */ /* 0x000fe200078e0000 */
[----:B------:R-:W-:-:S04]  /*5bc40*/  LOP3.LUT R55, R55, 0x800, R2, 0xf8, !PT ;  /* 0x0000080037377812 */ /* 0x000fc800078ef802 */
[----:B------:R-:W-:Y:S01]  /*5bc50*/  LOP3.LUT R55, R55, 0x40, RZ, 0x3c, !PT ;  /* 0x0000004037377812 */ /* 0x000fe200078e3cff */
[----:B------:R-:W-:Y:S04]  /*5bc60*/  STL.64 [R1+0x50b0], R48 ;  /* 0x0050b03001007387 */ /* 0x000fe80000100a00 */
[----:B------:R0:W-:Y:S01]  /*5bc70*/  STL.64 [R1+0x50e0], R12 ;  /* 0x0050e00c01007387 */ /* 0x0001e20000100a00 */
[C---:B---3--:R-:W-:Y:S06]  /*5bc80*/  HMMA.16816.F32.BF16 R16, R4.reuse, R12, R16 ;  /* 0x0000000c0410723c */ /* 0x048fec0000041810 */
[----:B0-----:R-:W-:Y:S01]  /*5bc90*/  HMMA.16816.F32.BF16 R12, R4, R20, R24 ;  /* 0x00000014040c723c */ /* 0x001fe20000041818 */
[----:B------:R-:W0:-:S15]  /*5bca0*/  LDSM.16.MT88.4 R24, [R55+UR4+0x2000] ;  /* 0x002000043718783b */ /* 0x000e1e0008004200 */
[----:B------:R-:W-:-:S01]  /*5bcb0*/  NOP ;  /* 0x0000000000007918 */ /* 0x000fc20000000000 */
[----:B------:R-:W-:Y:S04]  /*5bcc0*/  STL.64 [R1+0x270], R16 ;  /* 0x0002701001007387 */ /* 0x000fe80000100a00 */
[----:B------:R-:W-:Y:S04]  /*5bcd0*/  STL.64 [R1+0x278], R18 ;  /* 0x0002781201007387 */ /* 0x000fe80000100a00 */
[----:B------:R-:W-:Y:S04]  /*5bce0*/  STL.64 [R1+0x5080], R20 ;  /* 0x0050801401007387 */ /* 0x000fe80000100a00 */
[----:B------:R-:W-:Y:S04]  /*5bcf0*/  STL.64 [R1+0x260], R12 ;  /* 0x0002600c01007387 */ /* 0x000fe80000100a00 */
[----:B------:R-:W-:Y:S04]  /*5bd00*/  STL.64 [R1+0x268], R14 ;  /* 0x0002680e01007387 */ /* 0x000fe80000100a00 */
[----:B------:R-:W-:Y:S04]  /*5bd10*/  STL [R1+0x5090], R55 ;  /* 0x0050903701007387 */ /* 0x000fe80000100800 */
[----:B----4-:R-:W-:Y:S04]  /*5bd20*/  STL.64 [R1+0x5088], R52 ;  /* 0x0050883401007387 */ /* 0x010fe80000100a00 */
[----:B0-----:R-:W-:Y:S04]  /*5bd30*/  STL.64 [R1+0x4fe8], R26 ;  /* 0x004fe81a01007387 */ /* 0x001fe80000100a00 */
[----:B------:R0:W-:Y:S04]  /*5bd40*/  STL.64 [R1+0x4fe0], R24 ;  /* 0x004fe01801007387 */ /* 0x0001e80000100a00 */
[----:B0-----:R-:W3:Y:S01]  /*5bd50*/  LDL.64 R24, [R1+0x20] ;  /* 0x0000200001187983 */ /* 0x001ee20000100a00 */
[C---:B--2---:R-:W-:Y:S06]  /*5bd60*/  HMMA.16816.F32.BF16 R16, R4.reuse, R44, R56 ;  /* 0x0000002c0410723c */ /* 0x044fec0000041838 */
[C---:B------:R-:W-:Y:S06]  /*5bd70*/  HMMA.16816.F32.BF16 R12, R4.reuse, R32, R28 ;  /* 0x00000020040c723c */ /* 0x040fec000004181c */
[----:B------:R-:W-:Y:S06]  /*5bd80*/  HMMA.16816.F32.BF16 R8, R4, R40, R8 ;  /* 0x000000280408723c */ /* 0x000fec0000041808 */
[----:B------:R-:W-:-:S02]  /*5bd90*/  IMAD.MOV.U32 R2, RZ, RZ, R40 ;  /* 0x000000ffff027224 */ /* 0x000fc400078e0028 */
[----:B------:R-:W-:Y:S01]  /*5bda0*/  IMAD.MOV.U32 R0, RZ, RZ, R41 ;  /* 0x000000ffff007224 */ /* 0x000fe200078e0029 */
[----:B---3--:R-:W-:Y:S04]  /*5bdb0*/  STL.64 [R1+0x5098], R24 ;  /* 0x0050981801007387 */ /* 0x008fe80000100a00 */
[----:B------:R-:W-:Y:S04]  /*5bdc0*/  STL.64 [R1+0x50a0], R44 ;  /* 0x0050a02c01007387 */ /* 0x000fe80000100a00 */
[----:B------:R-:W-:Y:S04]  /*5bdd0*/  STL.64 [R1+0x680], R16 ;  /* 0x0006801001007387 */ /* 0x000fe80000100a00 */
[----:B------:R-:W-:Y:S04]  /*5bde0*/  STL.64 [R1+0x688], R18 ;  /* 0x0006881201007387 */ /* 0x000fe80000100a00 */
[----:B------:R-:W-:Y:S04]  /*5bdf0*/  STL.64 [R1+0x670], R12 ;  /* 0x0006700c01007387 */ /* 0x000fe80000100a00 */
[----:B------:R-:W-:Y:S04]  /*5be00*/  STL.64 [R1+0x678], R14 ;  /* 0x0006780e01007387 */ /* 0x000fe80000100a00 */
[----:B------:R0:W-:Y:S04]  /*5be10*/  STL.64 [R1+0x660], R8 ;  /* 0x0006600801007387 */ /* 0x0001e80000100a00 */
[----:B------:R1:W-:Y:S04]  /*5be20*/  STL.64 [R1+0x668], R10 ;  /* 0x0006680a01007387 */ /* 0x0003e80000100a00 */
[----:B------:R-:W2:Y:S04]  /*5be30*/  LDL.LU R40, [R1+0x950] ;  /* 0x0009500001287983 */ /* 0x000ea80000300800 */
[----:B------:R-:W2:Y:S04]  /*5be40*/  LDL.LU R41, [R1+0x954] ;  /* 0x0009540001297983 */ /* 0x000ea80000300800 */
[----:B------:R-:W3:Y:S04]  /*5be50*/  LDL.LU R42, [R1+0x958] ;  /* 0x00095800012a7983 */ /* 0x000ee80000300800 */
[----:B------:R-:W3:Y:S04]  /*5be60*/  LDL.LU R43, [R1+0x95c] ;  /* 0x00095c00012b7983 */ /* 0x000ee80000300800 */
[----:B---3--:R-:W-:Y:S04]  /*5be70*/  STL.64 [R1+0x50d8], R42 ;  /* 0x0050d82a01007387 */ /* 0x008fe80000100a00 */
[----:B--2---:R2:W-:Y:S04]  /*5be80*/  STL.64 [R1+0x50d0], R40 ;  /* 0x0050d02801007387 */ /* 0x0045e80000100a00 */
        /* <DEDUP_REMOVED lines=8> */
[----:B--2---:R-:W4:Y:S04]  /*5bf10*/  LDL.64 R40, [R1+0xf0] ;  /* 0x0000f00001287983 */ /* 0x004f280000100a00 */
[----:B------:R-:W2:Y:S04]  /*5bf20*/  LDL.LU R16, [R1+0x640] ;  /* 0x0006400001107983 */ /* 0x000ea80000300800 */
[----:B------:R-:W2:Y:S04]  /*5bf30*/  LDL.LU R17, [R1+0x644] ;  /* 0x0006440001117983 */ /* 0x000ea80000300800 */
[----:B------:R-:W2:Y:S04]  /*5bf40*/  LDL.LU R18, [R1+0x648] ;  /* 0x0006480001127983 */ /* 0x000ea80000300800 */
[----:B------:R-:W2:Y:S04]  /*5bf50*/  LDL.LU R19, [R1+0x64c] ;  /* 0x00064c0001137983 */ /* 0x000ea80000300800 */
[----:B------:R-:W2:Y:S04]  /*5bf60*/  LDL.64 R36, [R1+0xe0] ;  /* 0x0000e00001247983 */ /* 0x000ea80000100a00 */
        /* <DEDUP_REMOVED lines=10> */
[----:B------:R-:W-:-:S03]  /*5c010*/  IMAD.MOV.U32 R57, RZ, RZ, R22 ;  /* 0x000000ffff397224 */ /* 0x000fc600078e0016 */
[----:B------:R-:W3:Y:S01]  /*5c020*/  LDL.LU R30, [R1+0x618] ;  /* 0x00061800011e7983 */ /* 0x000ee20000300800 */
[----:B------:R-:W-:-:S03]  /*5c030*/  IMAD.MOV.U32 R56, RZ, RZ, R23 ;  /* 0x000000ffff387224 */ /* 0x000fc600078e0017 */
        /* <DEDUP_REMOVED lines=14> */
[C---:B----4-:R-:W-:Y:S06]  /*5c120*/  HMMA.16816.F32.BF16 R12, R4.reuse, R40, R12 ;  /* 0x00000028040c723c */ /* 0x050fec000004180c */
[----:B--2---:R-:W-:-:S15]  /*5c130*/  HMMA.16816.F32.BF16 R16, R4, R36, R16 ;  /* 0x000000240410723c */ /* 0x004fde0000041810 */
[----:B------:R-:W-:-:S02]  /*5c140*/  NOP ;  /* 0x0000000000007918 */ /* 0x000fc40000000000 */
[----:B------:R0:W-:Y:S01]  /*5c150*/  STL.64 [R1+0x650], R12 ;  /* 0x0006500c01007387 */ /* 0x0001e20000100a00 */
[----:B------:R-:W-:-:S03]  /*5c160*/  IMAD.MOV.U32 R3, RZ, RZ, R41 ;  /* 0x000000ffff037224 */ /* 0x000fc600078e0029 */
[----:B------:R1:W-:Y:S04]  /*5c170*/  STL.64 [R1+0x658], R14 ;  /* 0x0006580e01007387 */ /* 0x0003e80000100a00 */
[----:B0-----:R-:W2:Y:S01]  /*5c180*/  LDL.LU.64 R12, [R1+0x50e0] ;  /* 0x0050e000010c7983 */ /* 0x001ea20000300a00 */
[----:B-1----:R-:W-:-:S03]  /*5c190*/  IMAD.MOV.U32 R14, RZ, RZ, R40 ;  /* 0x000000ffff0e7224 */ /* 0x002fc600078e0028 */
[----:B------:R-:W4:Y:S01]  /*5c1a0*/  LDL.LU.64 R42, [R1+0x50d8] ;  /* 0x0050d800012a7983 */ /* 0x000f220000300a00 */
[----:B------:R-:W-:-:S03]  /*5c1b0*/  IMAD.MOV.U32 R15, RZ, RZ, R37 ;  /* 0x000000ffff0f7224 */ /* 0x000fc600078e0025 */
[----:B------:R-:W4:Y:S04]  /*5c1c0*/  LDL.LU.64 R40, [R1+0x50d0] ;  /* 0x0050d00001287983 */ /* 0x000f280000300a00 */
[----:B------:R0:W-:Y:S04]  /*5c1d0*/  STL.64 [R1+0x640], R16 ;  /* 0x0006401001007387 */ /* 0x0001e80000100a00 */
[----:B------:R1:W-:Y:S04]  /*5c1e0*/  STL.64 [R1+0x648], R18 ;  /* 0x0006481201007387 */ /* 0x0003e80000100a00 */
[----:B0-----:R-:W2:Y:S01]  /*5c1f0*/  LDL.LU.64 R16, [R1+0x50c8] ;  /* 0x0050c80001107983 */ /* 0x001ea20000300a00 */
[----:B-1----:R-:W-:-:S03]  /*5c200*/  IMAD.MOV.U32 R18, RZ, RZ, R36 ;  /* 0x000000ffff127224 */ /* 0x002fc600078e0024 */
[----:B------:R-:W3:Y:S02]  /*5c210*/  LDL.LU.64 R36, [R1+0x50c0] ;  /* 0x0050c00001247983 */ /* 0x000ee40000300a00 */
[----:B---3--:R-:W-:-:S15]  /*5c220*/  HMMA.16816.F32.BF16 R32, R4, R36, R32 ;  /* 0x000000240420723c */ /* 0x008fde0000041820 */
[----:B------:R-:W-:-:S08]  /*5c230*/  NOP ;  /* 0x0000000000007918 */ /* 0x000fd00000000000 */
[----:B------:R0:W-:Y:S04]  /*5c240*/  STL.64 [R1+0x630], R32 ;  /* 0x0006302001007387 */ /* 0x0001e80000100a00 */
[----:B------:R-:W-:Y:S04]  /*5c250*/  STL.64 [R1+0x638], R34 ;  /* 0x0006382201007387 */ /* 0x000fe80000100a00 */
[----:B0-----:R-:W3:Y:S01]  /*5c260*/  LDL.LU.64 R32, [R1+0x50b8] ;  /* 0x0050b80001207983 */ /* 0x001ee20000300a00 */
[----:B------:R-:W-:-:S03]  /*5c270*/  IMAD.MOV.U32 R52, RZ, RZ, R38 ;  /* 0x000000ffff347224 */ /* 0x000fc600078e0026 */
[----:B------:R0:W-:Y:S04]  /*5c280*/  STL.64 [R1+0x5028], R36 ;  /* 0x0050282401007387 */ /* 0x0001e80000100a00 */
[----:B0-----:R-:W4:Y:S04]  /*5c290*/  LDL.LU R36, [R1+0x420] ;  /* 0x0004200001247983 */ /* 0x001f280000300800 */
[----:B------:R-:W4:Y:S04]  /*5c2a0*/  LDL.LU R37, [R1+0x424] ;  /* 0x0004240001257983 */ /* 0x000f280000300800 */
[----:B------:R-:W4:Y:S04]  /*5c2b0*/  LDL.LU R38, [R1+0x428] ;  /* 0x0004280001267983 */ /* 0x000f280000300800 */
[----:B------:R-:W4:Y:S01]  /*5c2c0*/  LDL.LU R39, [R1+0x42c] ;  /* 0x00042c0001277983 */ /* 0x000f220000300800 */
[----:B---3--:R-:W-:-:S15]  /*5c2d0*/  HMMA.16816.F32.BF16 R48, R4, R32, R48 ;  /* 0x000000200430723c */ /* 0x008fde0000041830 */
[----:B------:R-:W-:-:S08]  /*5c2e0*/  NOP ;  /* 0x0000000000007918 */ /* 0x000fd00000000000 */
[----:B------:R0:W-:Y:S04]  /*5c2f0*/  STL.64 [R1+0x620], R48 ;  /* 0x0006203001007387 */ /* 0x0001e80000100a00 */
[----:B------:R-:W-:Y:S04]  /*5c300*/  STL.64 [R1+0x628], R50 ;  /* 0x0006283201007387 */ /* 0x000fe80000100a00 */
[----:B0-----:R-:W3:Y:S04]  /*5c310*/  LDL.LU.64 R48, [R1+0x50b0] ;  /* 0x0050b00001307983 */ /* 0x001ee80000300a00 */
        /* <DEDUP_REMOVED lines=10> */
[----:B------:R0:W-:Y:S01]  /*5c3c0*/  STL.64 [R1+0x5018], R48 ;  /* 0x0050183001007387 */ /* 0x0001e20000100a00 */
[C---:B------:R-:W-:Y:S03]  /*5c3d0*/  HMMA.16816.F32.BF16 R52, R4.reuse, R52, R24 ;  /* 0x000000340434723c */ /* 0x040fe60000041818 */
[----:B0-----:R-:W2:Y:S04]  /*5c3e0*/  LDL.LU R48, [R1+0x250] ;  /* 0x0002500001307983 */ /* 0x001ea80000300800 */
[----:B------:R-:W2:Y:S04]  /*5c3f0*/  LDL.LU R49, [R1+0x254] ;  /* 0x0002540001317983 */ /* 0x000ea80000300800 */
[----:B------:R-:W2:Y:S04]  /*5c400*/  LDL.LU R50, [R1+0x258] ;  /* 0x0002580001327983 */ /* 0x000ea80000300800 */
[----:B------:R-:W2:Y:S01]  /*5c410*/  LDL.LU R51, [R1+0x25c] ;  /* 0x00025c0001337983 */ /* 0x000ea20000300800 */
        /* <DEDUP_REMOVED lines=9> */
[----:B------:R-:W4:Y:S04]  /*5c4b0*/  LDL.LU R31, [R1+0x5cc] ;  /* 0x0005cc00011f7983 */ /* 0x000f280000300800 */
[----:B------:R-:W2:Y:S01]  /*5c4c0*/  LDL.LU.64 R24, [R1+0x5098] ;  /* 0x0050980001187983 */ /* 0x000ea20000300a00 */
[C---:B------:R-:W-:Y:S03]  /*5c4d0*/  HMMA.16816.F32.BF16 R56, R4.reuse, R56, R20 ;  /* 0x000000380438723c */ /* 0x040fe60000041814 */
[----:B------:R-:W-:Y:S04]  /*5c4e0*/  STL.64 [R1+0x5f0], R52 ;  /* 0x0005f03401007387 */ /* 0x000fe80000100a00 */
[----:B------:R0:W-:Y:S04]  /*5c4f0*/  STL.64 [R1+0x5f8], R54 ;  /* 0x0005f83601007387 */ /* 0x0001e80000100a00 */
[----:B0-----:R-:W3:Y:S04]  /*5c500*/  LDL.LU R55, [R1+0x5090] ;  /* 0x0050900001377983 */ /* 0x001ee80000300800 */
[----:B------:R-:W3:Y:S04]  /*5c510*/  LDL.LU.64 R52, [R1+0x5088] ;  /* 0x0050880001347983 */ /* 0x000ee80000300a00 */
[----:B------:R-:W3:Y:S04]  /*5c520*/  LDL.LU.64 R20, [R1+0x5080] ;  /* 0x0050800001147983 */ /* 0x000ee80000300a00 */
[----:B------:R-:W-:Y:S04]  /*5c530*/  STL.64 [R1+0x5e0], R56 ;  /* 0x0005e03801007387 */ /* 0x000fe80000100a00 */
[----:B------:R0:W-:Y:S04]  /*5c540*/  STL.64 [R1+0x5e8], R58 ;  /* 0x0005e83a01007387 */ /* 0x0001e80000100a00 */
[----:B0-----:R-:W3:Y:S04]  /*5c550*/  LDL.LU.64 R58, [R1+0x5078] ;  /* 0x00507800013a7983 */ /* 0x001ee80000300a00 */
[----:B------:R-:W4:Y:S01]  /*5c560*/  LDL.LU.64 R56, [R1+0x5070] ;  /* 0x0050700001387983 */ /* 0x000f220000300a00 */
[----:B--2---:R-:W-:-:S15]  /*5c570*/  HMMA.16816.F32.BF16 R8, R4, R24, R8 ;  /* 0x000000180408723c */ /* 0x004fde0000041808 */
[----:B------:R-:W-:-:S08]  /*5c580*/  NOP ;  /* 0x0000000000007918 */ /* 0x000fd00000000000 */
[----:B------:R-:W-:Y:S04]  /*5c590*/  STL.64 [R1+0x5d0], R8 ;  /* 0x0005d00801007387 */ /* 0x000fe80000100a00 */
[----:B------:R0:W-:Y:S04]  /*5c5a0*/  STL.64 [R1+0x5d8], R10 ;  /* 0x0005d80a01007387 */ /* 0x0001e80000100a00 */
[----:B0-----:R-:W2:Y:S04]  /*5c5b0*/  LDL.LU.64 R10, [R1+0x5068] ;  /* 0x00506800010a7983 */ /* 0x001ea80000300a00 */
[----:B------:R-:W2:Y:S04]  /*5c5c0*/  LDL.LU.64 R8, [R1+0x5060] ;  /* 0x0050600001087983 */ /* 0x000ea80000300a00 */
[----:B------:R4:W-:Y:S02]  /*5c5d0*/  STL.64 [R1+0x4ff0], R24 ;  /* 0x004ff01801007387 */ /* 0x0009e40000100a00 */
[----:B----4-:R-:W-:Y:S02]  /*5c5e0*/  HMMA.16816.F32.BF16 R24, R4, R56, R28 ;  /* 0x000000380418723c */ /* 0x010fe4000004181c */
[----:B---3--:R-:W-:Y:S04]  /*5c5f0*/  STL.64 [R1+0x5000], R58 ;  /* 0x0050003a01007387 */ /* 0x008fe80000100a00 */
[----:B------:R-:W-:-:S15]  /*5c600*/  STL.64 [R1+0x4ff8], R56 ;  /* 0x004ff83801007387 */ /* 0x000fde0000100a00 */
[----:B------:R-:W-:-:S02]  /*5c610*/  NOP ;  /* 0x0000000000007918 */ /* 0x000fc40000000000 */
[----:B------:R-:W-:Y:S04]  /*5c620*/  STL.64 [R1+0x5c0], R24 ;  /* 0x0005c01801007387 */ /* 0x000fe80000100a00 */
[----:B------:R0:W-:Y:S02]  /*5c630*/  STL.64 [R1+0x5c8], R26 ;  /* 0x0005c81a01007387 */ /* 0x0001e40000100a00 */
[----:B0-----:R-:W-:Y:S06]  /*5c640*/  HMMA.16816.F32.BF16 R24, R4, R16, R48 ;  /* 0x000000100418723c */ /* 0x001fec0000041830 */
[----:B------:R-:W-:-:S15]  /*5c650*/  STL.64 [R1+0x5008], R16 ;  /* 0x0050081001007387 */ /* 0x000fde0000100a00 */
[----:B------:R-:W-:-:S02]  /*5c660*/  NOP ;  /* 0x0000000000007918 */ /* 0x000fc40000000000 */
[----:B------:R-:W-:Y:S04]  /*5c670*/  STL.64 [R1+0x250], R24 ;  /* 0x0002501801007387 */ /* 0x000fe80000100a00 */
[----:B------:R0:W-:Y:S04]  /*5c680*/  STL.64 [R1+0x258], R26 ;  /* 0x0002581a01007387 */ /* 0x0001e80000100a00 */
[----:B------:R-:W-:Y:S01]  /*5c690*/  STL.64 [R1+0x5030], R12 ;  /* 0x0050300c01007387 */ /* 0x000fe20000100a00 */
[C---:B--2---:R-:W-:Y:S06]  /*5c6a0*/  HMMA.16816.F32.BF16 R4, R8.reuse, R12, R32 ;  /* 0x0000000c0804723c */ /* 0x044fec0000041820 */
[----:B0-----:R-:W-:-:S15]  /*5c6b0*/  HMMA.16816.F32.BF16 R24, R8, R20, R36 ;  /* 0x000000140818723c */ /* 0x001fde0000041824 */
[----:B------:R-:W-:-:S02]  /*5c6c0*/  NOP ;  /* 0x0000000000007918 */ /* 0x000fc40000000000 */
[----:B------:R-:W-:Y:S04]  /*5c6d0*/  STL.64 [R1+0x90], R4 ;  /* 0x0000900401007387 */ /* 0x000fe80000100a00 */
[----:B------:R-:W-:Y:S04]  /*5c6e0*/  STL.64 [R1+0x98], R6 ;  /* 0x0000980601007387 */ /* 0x000fe80000100a00 */
[----:B------:R-:W0:Y:S04]  /*5c6f0*/  LDSM.16.MT88.4 R4, [R55+UR4+0x2080] ;  /* 0x002080043704783b */ /* 0x000e280008004200 */
[----:B------:R-:W-:Y:S04]  /*5c700*/  STL.64 [R1+0x5038], R20 ;  /* 0x0050381401007387 */ /* 0x000fe80000100a00 */
[----:B------:R-:W-:Y:S04]  /*5c710*/  STL.64 [R1+0x80], R24 ;  /* 0x0000801801007387 */ /* 0x000fe80000100a00 */
[----:B------:R-:W-:Y:S04]  /*5c720*/  STL.64 [R1+0x88], R26 ;  /* 0x0000881a01007387 */ /* 0x000fe80000100a00 */
[----:B0-----:R-:W-:Y:S04]  /*5c730*/  STL.64 [R1+0x4f30], R6 ;  /* 0x004f300601007387 */ /* 0x001fe80000100a00 */
[----:B------:R0:W-:Y:S02]  /*5c740*/  STL.64 [R1+0x4f28], R4 ;  /* 0x004f280401007387 */ /* 0x0001e40000100a00 */
[----:B0-----:R-:W-:Y:S06]  /*5c750*/  HMMA.16816.F32.BF16 R4, R8, R44, R40 ;  /* 0x0000002c0804723c */ /* 0x001fec0000041828 */
[----:B------:R0:W-:Y:S04]  /*5c760*/  STL.64 [R1+0x5040], R44 ;  /* 0x0050402c01007387 */ /* 0x0001e80000100a00 */
[----:B------:R-:W2:-:S13]  /*5c770*/  LDL.LU R32, [R1+0x900] ;  /* 0x0009000001207983 */ /* 0x000e9a0000300800 */
[----:B------:R-:W-:Y:S04]  /*5c780*/  STL.64 [R1+0x70], R4 ;  /* 0x0000700401007387 */ /* 0x000fe80000100a00 */
[----:B------:R-:W-:Y:S04]  /*5c790*/  STL.64 [R1+0x78], R6 ;  /* 0x0000780601007387 */ /* 0x000fe80000100a00 */
[----:B------:R-:W2:Y:S04]  /*5c7a0*/  LDL.LU R33, [R1+0x904] ;  /* 0x0009040001217983 */ /* 0x000ea80000300800 */
[----:B------:R-:W3:Y:S04]  /*5c7b0*/  LDL.LU R34, [R1+0x908] ;  /* 0x0009080001227983 */ /* 0x000ee80000300800 */
[----:B------:R-:W3:Y:S04]  /*5c7c0*/  LDL.LU R35, [R1+0x90c] ;  /* 0x00090c0001237983 */ /* 0x000ee80000300800 */
[----:B------:R-:W4:Y:S04]  /*5c7d0*/  LDL.LU R56, [R1+0x940] ;  /* 0x0009400001387983 */ /* 0x000f280000300800 */
[----:B------:R-:W4:Y:S04]  /*5c7e0*/  LDL.LU R57, [R1+0x944] ;  /* 0x0009440001397983 */ /* 0x000f280000300800 */
[----:B------:R-:W4:Y:S04]  /*5c7f0*/  LDL.LU R58, [R1+0x948] ;  /* 0x00094800013a7983 */ /* 0x000f280000300800 */
[----:B------:R-:W4:Y:S04]  /*5c800*/  LDL.LU R59, [R1+0x94c] ;  /* 0x00094c00013b7983 */ /* 0x000f280000300800 */
[----:B------:R-:W4:Y:S01]  /*5c810*/  LDL.64 R24, [R1+0x110] ;  /* 0x0001100001187983 */ /* 0x000f220000100a00 */
[----:B------:R-:W-:-:S02]  /*5c820*/  IMAD.MOV.U32 R36, RZ, RZ, R18 ;  /* 0x000000ffff247224 */ /* 0x000fc400078e0012 */
[----:B------:R-:W-:Y:S01]  /*5c830*/  IMAD.MOV.U32 R37, RZ, RZ, R15 ;  /* 0x000000ffff257224 */ /* 0x000fe200078e000f */
[----:B---3--:R-:W-:Y:S04]  /*5c840*/  STL.64 [R1+0x5050], R34 ;  /* 0x0050502201007387 */ /* 0x008fe80000100a00 */
[----:B--2---:R-:W-:Y:S04]  /*5c850*/  STL.64 [R1+0x5048], R32 ;  /* 0x0050482001007387 */ /* 0x004fe80000100a00 */
[----:B------:R1:W-:Y:S04]  /*5c860*/  STL.64 [R1+0x5058], R36 ;  /* 0x0050582401007387 */ /* 0x0003e80000100a00 */
[----:B0-----:R-:W2:Y:S04]  /*5c870*/  LDL.LU R44, [R1+0x920] ;  /* 0x00092000012c7983 */ /* 0x001ea80000300800 */
[----:B------:R-:W2:Y:S04]  /*5c880*/  LDL.LU R45, [R1+0x924] ;  /* 0x00092400012d7983 */ /* 0x000ea80000300800 */
[----:B------:R-:W2:Y:S04]  /*5c890*/  LDL.LU R46, [R1+0x928] ;  /* 0x00092800012e7983 */ /* 0x000ea80000300800 */
[----:B------:R-:W2:Y:S04]  /*5c8a0*/  LDL.LU R47, [R1+0x92c] ;  /* 0x00092c00012f7983 */ /* 0x000ea80000300800 */
[----:B-1----:R-:W3:Y:S04]  /*5c8b0*/  LDL.LU R36, [R1+0x930] ;  /* 0x0009300001247983 */ /* 0x002ee80000300800 */
[----:B------:R-:W3:Y:S04]  /*5c8c0*/  LDL.LU R37, [R1+0x934] ;  /* 0x0009340001257983 */ /* 0x000ee80000300800 */
[----:B------:R-:W3:Y:S04]  /*5c8d0*/  LDL.LU R38, [R1+0x938] ;  /* 0x0009380001267983 */ /* 0x000ee80000300800 */
[----:B------:R-:W3:Y:S01]  /*5c8e0*/  LDL.LU R39, [R1+0x93c] ;  /* 0x00093c0001277983 */ /* 0x000ee20000300800 */
[----:B----4-:R-:W-:Y:S01]  /*5c8f0*/  HMMA.16816.F32.BF16 R16, R8, R24, R56 ;  /* 0x000000180810723c */ /* 0x010fe20000041838 */
[----:B------:R-:W-:-:S02]  /*5c900*/  IMAD.MOV.U32 R20, RZ, RZ, R14 ;  /* 0x000000ffff147224 */ /* 0x000fc400078e000e */
        /* <DEDUP_REMOVED lines=17> */
[----:B------:R1:W-:Y:S01]  /*5ca20*/  STL.64 [R1+0x68], R18 ;  /* 0x0000681201007387 */ /* 0x0003e20000100a00 */
[----:B------:R-:W-:-:S03]  /*5ca30*/  IMAD.MOV.U32 R32, RZ, RZ, R2 ;  /* 0x000000ffff207224 */ /* 0x000fc600078e0002 */
[----:B------:R-:W4:Y:S01]  /*5ca40*/  LDL.LU R54, [R1+0x3a8] ;  /* 0x0003a80001367983 */ /* 0x000f220000300800 */
[----:B------:R-:W-:-:S03]  /*5ca50*/  IMAD.MOV.U32 R33, RZ, RZ, R0 ;  /* 0x000000ffff217224 */ /* 0x000fc600078e0000 */
[----:B------:R-:W4:Y:S04]  /*5ca60*/  LDL.LU R55, [R1+0x3ac] ;  /* 0x0003ac0001377983 */ /* 0x000f280000300800 */
[----:B0-----:R-:W4:Y:S01]  /*5ca70*/  LDL.LU R16, [R1+0x3e0] ;  /* 0x0003e00001107983 */ /* 0x001f220000300800 */
[----:B------:R-:W-:-:S03]  /*5ca80*/  IMAD.MOV.U32 R4, RZ, RZ, R24 ;  /* 0x000000ffff047224 */ /* 0x000fc600078e0018 */
[----:B------:R-:W4:Y:S01]  /*5ca90*/  LDL.LU R17, [R1+0x3e4] ;  /* 0x0003e40001117983 */ /* 0x000f220000300800 */
[----:B------:R-:W-:-:S03]  /*5caa0*/  IMAD.MOV.U32 R2, RZ, RZ, R25 ;  /* 0x000000ffff027224 */ /* 0x000fc600078e0019 */
[----:B-1----:R-:W4:Y:S04]  /*5cab0*/  LDL.LU R18, [R1+0x3e8] ;  /* 0x0003e80001127983 */ /* 0x002f280000300800 */
[----:B------:R-:W4:Y:S04]  /*5cac0*/  LDL.LU R19, [R1+0x3ec] ;  /* 0x0003ec0001137983 */ /* 0x000f280000300800 */
[----:B------:R-:W4:Y:S04]  /*5cad0*/  LDL.64 R56, [R1+0x40] ;  /* 0x0000400001387983 */ /* 0x000f280000100a00 */
[----:B------:R-:W4:Y:S04]  /*5cae0*/  LDL.LU R24, [R1+0x3d0] ;  /* 0x0003d00001187983 */ /* 0x000f280000300800 */
[----:B------:R-:W4:Y:S04]  /*5caf0*/  LDL.LU R25, [R1+0x3d4] ;  /* 0x0003d40001197983 */ /* 0x000f280000300800 */
[----:B------:R-:W4:Y:S04]  /*5cb00*/  LDL.LU R26, [R1+0x3d8] ;  /* 0x0003d800011a7983 */ /* 0x000f280000300800 */
[----:B------:R-:W4:Y:S01]  /*5cb10*/  LDL.LU R27, [R1+0x3dc] ;  /* 0x0003dc00011b7983 */ /* 0x000f220000300800 */
[----:B---3--:R-:W-:Y:S03]  /*5cb20*/  HMMA.16816.F32.BF16 R32, R8, R32, R36 ;  /* 0x000000200820723c */ /* 0x008fe60000041824 */
[----:B------:R-:W4:Y:S01]  /*5cb30*/  LDL.LU.64 R36, [R1+0x5058] ;  /* 0x0050580001247983 */ /* 0x000f220000300a00 */
[----:B------:R-:W-:-:S07]  /*5cb40*/  IMAD.MOV.U32 R21, RZ, RZ, R3 ;  /* 0x000000ffff157224 */ /* 0x000fce00078e0003 */
[----:B--2---:R-:W-:-:S12]  /*5cb50*/  HMMA.16816.F32.BF16 R20, R8, R20, R44 ;  /* 0x000000140814723c */ /* 0x004fd8000004182c */
[----:B------:R-:W-:Y:S04]  /*5cb60*/  STL.64 [R1+0x50], R32 ;  /* 0x0000502001007387 */ /* 0x000fe80000100a00 */
[----:B------:R0:W-:Y:S04]  /*5cb70*/  STL.64 [R1+0x58], R34 ;  /* 0x0000582201007387 */ /* 0x0001e80000100a00 */
[----:B0-----:R-:W2:Y:S04]  /*5cb80*/  LDL.LU.64 R34, [R1+0x5050] ;  /* 0x0050500001227983 */ /* 0x001ea80000300a00 */
[----:B------:R-:W2:Y:S04]  /*5cb90*/  LDL.LU.64 R32, [R1+0x5048] ;  /* 0x0050480001207983 */ /* 0x000ea80000300a00 */
[----:B------:R-:W3:Y:S04]  /*5cba0*/  LDL.LU.64 R44, [R1+0x5040] ;  /* 0x00504000012c7983 */ /* 0x000ee80000300a00 */
[----:B------:R0:W-:Y:S04]  /*5cbb0*/  STL.64 [R1+0x10], R20 ;  /* 0x0000101401007387 */ /* 0x0001e80000100a00 */
[----:B------:R-:W-:Y:S04]  /*5cbc0*/  STL.64 [R1+0x18], R22 ;  /* 0x0000181601007387 */ /* 0x000fe80000100a00 */
[----:B0-----:R-:W3:Y:S01]  /*5cbd0*/  LDL.LU.64 R20, [R1+0x5038] ;  /* 0x0050380001147983 */ /* 0x001ee20000300a00 */
[----:B----4-:R-:W-:Y:S03]  /*5cbe0*/  HMMA.16816.F32.BF16 R36, R8, R36, R12 ;  /* 0x000000240824723c */ /* 0x010fe6000004180c */
[----:B------:R-:W4:-:S15]  /*5cbf0*/  LDL.LU.64 R12, [R1+0x5030] ;  /* 0x00503000010c7983 */ /* 0x000f1e0000300a00 */
[----:B------:R-:W-:-:S05]  /*5cc00*/  NOP ;  /* 0x0000000000007918 */ /* 0x000fca0000000000 */
[----:B------:R0:W-:Y:S04]  /*5cc10*/  STL.64 [R1], R36 ;  /* 0x0000002401007387 */ /* 0x0001e80000100a00 */
[----:B------:R-:W-:Y:S04]  /*5cc20*/  STL.64 [R1+0x8], R38 ;  /* 0x0000082601007387 */ /* 0x000fe80000100a00 */
[----:B0-----:R-:W2:Y:S02]  /*5cc30*/  LDL.LU.64 R36, [R1+0x5028] ;  /* 0x0050280001247983 */ /* 0x001ea40000300a00 */
[----:B--2---:R-:W-:-:S15]  /*5cc40*/  HMMA.16816.F32.BF16 R32, R8, R36, R32 ;  /* 0x000000240820723c */ /* 0x004fde0000041820 */
[----:B------:R-:W-:-:S08]  /*5cc50*/  NOP ;  /* 0x0000000000007918 */ /* 0x000fd00000000000 */
[----:B------:R0:W-:Y:S04]  /*5cc60*/  STL.64 [R1+0x420], R32 ;  /* 0x0004202001007387 */ /* 0x0001e80000100a00 */
[----:B------:R-:W-:Y:S04]  /*5cc70*/  STL.64 [R1+0x428], R34 ;  /* 0x0004282201007387 */ /* 0x000fe80000100a00 */
[----:B0-----:R-:W2:Y:S04]  /*5cc80*/  LDL.LU.64 R32, [R1+0x5020] ;  /* 0x0050200001207983 */ /* 0x001ea80000300a00 */
[----:B------:R0:W-:Y:S04]  /*5cc90*/  STL.64 [R1+0x4f88], R36 ;  /* 0x004f882401007387 */ /* 0x0001e80000100a00 */
[----:B0-----:R-:W3:Y:S04]  /*5cca0*/  LDL.LU R36, [R1+0x3b0] ;  /* 0x0003b00001247983 */ /* 0x001ee80000300800 */
[----:B------:R-:W3:Y:S04]  /*5ccb0*/  LDL.LU R37, [R1+0x3b4] ;  /* 0x0003b40001257983 */ /* 0x000ee80000300800 */
[----:B------:R-:W3:Y:S04]  /*5ccc0*/  LDL.LU R38, [R1+0x3b8] ;  /* 0x0003b80001267983 */ /* 0x000ee80000300800 */
[----:B------:R-:W3:Y:S01]  /*5ccd0*/  LDL.LU R39, [R1+0x3bc] ;  /* 0x0003bc0001277983 */ /* 0x000ee20000300800 */
[----:B--2---:R-:W-:-:S15]  /*5cce0*/  HMMA.16816.F32.BF16 R48, R8, R32, R48 ;  /* 0x000000200830723c */ /* 0x004fde0000041830 */
[----:B------:R-:W-:-:S08]  /*5ccf0*/  NOP ;  /* 0x0000000000007918 */ /* 0x000fd00000000000 */
[----:B------:R0:W-:Y:S04]  /*5cd00*/  STL.64 [R1+0x410], R48 ;  /* 0x0004103001007387 */ /* 0x0001e80000100a00 */
[----:B------:R-:W-:Y:S04]  /*5cd10*/  STL.64 [R1+0x418], R50 ;  /* 0x0004183201007387 */ /* 0x000fe80000100a00 */
[----:B0-----:R-:W2:Y:S04]  /*5cd20*/  LDL.LU.64 R48, [R1+0x5018] ;  /* 0x0050180001307983 */ /* 0x001ea80000300a00 */
[----:B------:R0:W-:Y:S04]  /*5cd30*/  STL.64 [R1+0x4f80], R32 ;  /* 0x004f802001007387 */ /* 0x0001e80000100a00 */
[----:B0-----:R-:W4:Y:S04]  /*5cd40*/  LDL.LU R32, [R1+0x3c0] ;  /* 0x0003c00001207983 */ /* 0x001f280000300800 */
[----:B------:R-:W4:Y:S04]  /*5cd50*/  LDL.LU R33, [R1+0x3c4] ;  /* 0x0003c40001217983 */ /* 0x000f280000300800 */
[----:B------:R-:W4:Y:S04]  /*5cd60*/  LDL.LU R34, [R1+0x3c8] ;  /* 0x0003c80001227983 */ /* 0x000f280000300800 */
[----:B------:R-:W4:Y:S01]  /*5cd70*/  LDL.LU R35, [R1+0x3cc] ;  /* 0x0003cc0001237983 */ /* 0x000f220000300800 */
[----:B--2---:R-:W-:Y:S03]  /*5cd80*/  HMMA.16816.F32.BF16 R48, R8, R48, R28 ;  /* 0x000000300830723c */ /* 0x004fe6000004181c */
[----:B------:R-:W2:-:S15]  /*5cd90*/  LDL.LU.64 R28, [R1+0x5010] ;  /* 0x00501000011c7983 */ /* 0x000e9e0000300a00 */
[----:B------:R-:W-:-:S05]  /*5cda0*/  NOP ;  /* 0x0000000000007918 */ /* 0x000fca0000000000 */
[----:B------:R0:W-:Y:S04]  /*5cdb0*/  STL.64 [R1+0x400], R48 ;  /* 0x0004003001007387 */ /* 0x0001e80000100a00 */
[----:B------:R1:W-:Y:S04]  /*5cdc0*/  STL.64 [R1+0x408], R50 ;  /* 0x0004083201007387 */ /* 0x0003e80000100a00 */
[----:B0-----:R-:W3:Y:S01]  /*5cdd0*/  LDL.LU R48, [R1+0x240] ;  /* 0x0002400001307983 */ /* 0x001ee20000300800 */
[----:B--2---:R-:W-:-:S15]  /*5cde0*/  HMMA.16816.F32.BF16 R40, R8, R28, R40 ;  /* 0x0000001c0828723c */ /* 0x004fde0000041828 */
[----:B------:R-:W-:-:S08]  /*5cdf0*/  NOP ;  /* 0x0000000000007918 */ /* 0x000fd00000000000 */
[----:B------:R0:W-:Y:S04]  /*5ce00*/  STL.64 [R1+0x3f0], R40 ;  /* 0x0003f02801007387 */ /* 0x0001e80000100a00 */
[----:B------:R2:W-:Y:S04]  /*5ce10*/  STL.64 [R1+0x3f8], R42 ;  /* 0x0003f82a01007387 */ /* 0x0005e80000100a00 */
[----:B------:R-:W3:Y:S04]  /*5ce20*/  LDL.LU R49, [R1+0x244] ;  /* 0x0002440001317983 */ /* 0x000ee80000300800 */
[----:B-1----:R-:W3:Y:S04]  /*5ce30*/  LDL.LU R50, [R1+0x248] ;  /* 0x0002480001327983 */ /* 0x002ee80000300800 */
[----:B------:R-:W3:Y:S04]  /*5ce40*/  LDL.LU R51, [R1+0x24c] ;  /* 0x00024c0001337983 */ /* 0x000ee80000300800 */
[----:B0-----:R-:W3:Y:S04]  /*5ce50*/  LDL.LU R40, [R1+0x230] ;  /* 0x0002300001287983 */ /* 0x001ee80000300800 */
[----:B------:R-:W3:Y:S04]  /*5ce60*/  LDL.LU R41, [R1+0x234] ;  /* 0x0002340001297983 */ /* 0x000ee80000300800 */
[----:B--2---:R-:W2:Y:S04]  /*5ce70*/  LDL.LU R42, [R1+0x238] ;  /* 0x00023800012a7983 */ /* 0x004ea80000300800 */
[----:B------:R-:W2:Y:S04]  /*5ce80*/  LDL.LU R43, [R1+0x23c] ;  /* 0x00023c00012b7983 */ /* 0x000ea80000300800 */
[----:B------:R0:W-:Y:S04]  /*5ce90*/  STL.64 [R1+0x4f60], R28 ;  /* 0x004f601c01007387 */ /* 0x0001e80000100a00 */
[----:B0-----:R-:W4:Y:S01]  /*5cea0*/  LDL.LU.64 R28, [R1+0x30] ;  /* 0x00003000011c7983 */ /* 0x001f220000300a00 */
[----:B------:R-:W-:Y:S06]  /*5ceb0*/  HMMA.16816.F32.BF16 R16, R8, R56, R16 ;  /* 0x000000380810723c */ /* 0x000fec0000041810 */
[----:B------:R-:W-:-:S02]  /*5cec0*/  IMAD.MOV.U32 R6, RZ, RZ, R56 ;  /* 0x000000ffff067224 */ /* 0x000fc400078e0038 */
[----:B------:R-:W-:-:S15]  /*5ced0*/  IMAD.MOV.U32 R5, RZ, RZ, R57 ;  /* 0x000000ffff057224 */ /* 0x000fde00078e0039 */
[----:B------:R0:W-:Y:S04]  /*5cee0*/  STL.64 [R1+0x3e0], R16 ;  /* 0x0003e01001007387 */ /* 0x0001e80000100a00 */
[----:B------:R-:W-:Y:S04]  /*5cef0*/  STL.64 [R1+0x3e8], R18 ;  /* 0x0003e81201007387 */ /* 0x000fe80000100a00 */
[----:B0-----:R-:W3:Y:S04]  /*5cf00*/  LDL.LU.64 R16, [R1+0x5008] ;  /* 0x0050080001107983 */ /* 0x001ee80000300a00 */
[----:B------:R-:W2:Y:S04]  /*5cf10*/  LDL.LU.64 R58, [R1+0x5000] ;  /* 0x00500000013a7983 */ /* 0x000ea80000300a00 */
[----:B------:R-:W2:Y:S01]  /*5cf20*/  LDL.LU.64 R56, [R1+0x4ff8] ;  /* 0x004ff80001387983 */ /* 0x000ea20000300a00 */
[----:B----4-:R-:W-:-:S15]  /*5cf30*/  HMMA.16816.F32.BF16 R24, R8, R28, R24 ;  /* 0x0000001c0818723c */ /* 0x010fde0000041818 */
[----:B------:R-:W-:-:S08]  /*5cf40*/  NOP ;  /* 0x0000000000007918 */ /* 0x000fd00000000000 */
[----:B------:R0:W-:Y:S04]  /*5cf50*/  STL.64 [R1+0x3d0], R24 ;  /* 0x0003d01801007387 */ /* 0x0001e80000100a00 */
[----:B------:R1:W-:Y:S04]  /*5cf60*/  STL.64 [R1+0x3d8], R26 ;  /* 0x0003d81a01007387 */ /* 0x0003e80000100a00 */
[----:B0-----:R-:W4:Y:S01]  /*5cf70*/  LDL.LU.64 R24, [R1+0x4ff0] ;  /* 0x004ff00001187983 */ /* 0x001f220000300a00 */
[----:B------:R-:W-:Y:S02]  /*5cf80*/  IMAD.MOV.U32 R15, RZ, RZ, R28 ;  /* 0x000000ffff0f7224 */ /* 0x000fe400078e001c */
[----:B------:R-:W-:Y:S01]  /*5cf90*/  IMAD.MOV.U32 R7, RZ, RZ, R29 ;  /* 0x000000ffff077224 */ /* 0x000fe200078e001d */
[C---:B---3--:R-:W-:Y:S06]  /*5cfa0*/  HMMA.16816.F32.BF16 R52, R8.reuse, R16, R52 ;  /* 0x000000100834723c */ /* 0x048fec0000041834 */
[----:B----4-:R-:W-:Y:S06]  /*5cfb0*/  HMMA.16816.F32.BF16 R28, R8, R24, R32 ;  /* 0x00000018081c723c */ /* 0x010fec0000041820 */
[----:B------:R-:W-:-:S02]  /*5cfc0*/  IMAD.MOV.U32 R14, RZ, RZ, R24 ;  /* 0x000000ffff0e7224 */ /* 0x000fc400078e0018 */
[----:B------:R-:W-:-:S15]  /*5cfd0*/  IMAD.MOV.U32 R3, RZ, RZ, R25 ;  /* 0x000000ffff037224 */ /* 0x000fde00078e0019 */
[----:B------:R-:W-:Y:S04]  /*5cfe0*/  STL.64 [R1+0x3c0], R28 ;  /* 0x0003c01c01007387 */ /* 0x000fe80000100a00 */
[----:B------:R2:W-:Y:S04]  /*5cff0*/  STL.64 [R1+0x3c8], R30 ;  /* 0x0003c81e01007387 */ /* 0x0005e80000100a00 */
[----:B-1----:R-:W3:Y:S04]  /*5d000*/  LDL.LU.64 R26, [R1+0x4fe8] ;  /* 0x004fe800011a7983 */ /* 0x002ee80000300a00 */
[----:B------:R-:W3:Y:S01]  /*5d010*/  LDL.LU.64 R24, [R1+0x4fe0] ;  /* 0x004fe00001187983 */ /* 0x000ee20000300a00 */
[----:B--2---:R-:W-:Y:S03]  /*5d020*/  HMMA.16816.F32.BF16 R28, R8, R56, R36 ;  /* 0x00000038081c723c */ /* 0x004fe60000041824 */
[----:B------:R-:W-:Y:S04]  /*5d030*/  STL.64 [R1+0x4f40], R58 ;  /* 0x004f403a01007387 */ /* 0x000fe80000100a00 */
[----:B------:R-:W-:-:S15]  /*5d040*/  STL.64 [R1+0x4f38], R56 ;  /* 0x004f383801007387 */ /* 0x000fde0000100a00 */
[----:B------:R-:W-:-:S01]  /*5d050*/  NOP ;  /* 0x0000000000007918 */ /* 0x000fc20000000000 */
[----:B------:R-:W-:Y:S04]  /*5d060*/  STL.64 [R1+0x3b0], R28 ;  /* 0x0003b01c01007387 */ /* 0x000fe80000100a00 */
[----:B------:R-:W-:Y:S04]  /*5d070*/  STL.64 [R1+0x3b8], R30 ;  /* 0x0003b81e01007387 */ /* 0x000fe80000100a00 */
[----:B------:R-:W2:Y:S04]  /*5d080*/  LDL.LU R36, [R1+0x980] ;  /* 0x0009800001247983 */ /* 0x000ea80000300800 */
[----:B------:R-:W2:Y:S04]  /*5d090*/  LDL.LU R37, [R1+0x984] ;  /* 0x0009840001257983 */ /* 0x000ea80000300800 */
[----:B------:R-:W2:Y:S04]  /*5d0a0*/  LDL.LU R38, [R1+0x988] ;  /* 0x0009880001267983 */ /* 0x000ea80000300800 */
[----:B------:R-:W2:Y:S04]  /*5d0b0*/  LDL.LU R39, [R1+0x98c] ;  /* 0x00098c0001277983 */ /* 0x000ea80000300800 */
[----:B------:R-:W-:Y:S04]  /*5d0c0*/  STL.64 [R1+0x4f48], R16 ;  /* 0x004f481001007387 */ /* 0x000fe80000100a00 */
[----:B------:R0:W-:Y:S04]  /*5d0d0*/  STL.64 [R1+0x4a68], R54 ;  /* 0x004a683601007387 */ /* 0x0001e80000100a00 */
[----:B------:R1:W-:Y:S04]  /*5d0e0*/  STL.64 [R1+0x4a60], R52 ;  /* 0x004a603401007387 */ /* 0x0003e80000100a00 */
[----:B0-----:R-:W4:Y:S04]  /*5d0f0*/  LDL R54, [R1+0x38] ;  /* 0x0000380001367983 */ /* 0x001f280000100800 */
[----:B------:R-:W4:Y:S01]  /*5d100*/  LDL R55, [R1+0x3c] ;  /* 0x00003c0001377983 */ /* 0x000f220000100800 */
[----:B-1----:R-:W-:-:S02]  /*5d110*/  IMAD.MOV.U32 R52, RZ, RZ, R15 ;  /* 0x000000ffff347224 */ /* 0x002fc400078e000f */
[----:B------:R-:W-:Y:S01]  /*5d120*/  IMAD.MOV.U32 R53, RZ, RZ, R7 ;  /* 0x000000ffff357224 */ /* 0x000fe200078e0007 */
[C---:B---3--:R-:W-:Y:S01]  /*5d130*/  HMMA.16816.F32.BF16 R8, R24.reuse, R12, R48 ;  /* 0x0000000c1808723c */ /* 0x048fe20000041830 */
[----:B----4-:R-:W-:Y:S04]  /*5d140*/  STL.64 [R1+0x4f58], R54 ;  /* 0x004f583601007387 */ /* 0x010fe80000100a00 */
[----:B------:R-:W-:Y:S04]  /*5d150*/  STL.64 [R1+0x4f50], R52 ;  /* 0x004f503401007387 */ /* 0x000fe80000100a00 */
[----:B------:R-:W-:Y:S04]  /*5d160*/  STL [R1+0x4f98], R14 ;  /* 0x004f980e01007387 */ /* 0x000fe80000100800 */
[----:B------:R-:W-:Y:S10]  /*5d170*/  STL.64 [R1+0x4f90], R12 ;  /* 0x004f900c01007387 */ /* 0x000ff40000100a00 */
[----:B------:R-:W-:Y:S04]  /*5d180*/  STL.64 [R1+0x240], R8 ;  /* 0x0002400801007387 */ /* 0x000fe80000100a00 */
[----:B------:R0:W-:Y:S02]  /*5d190*/  STL.64 [R1+0x248], R10 ;  /* 0x0002480a01007387 */ /* 0x0001e40000100a00 */
[----:B0-----:R-:W-:Y:S06]  /*5d1a0*/  HMMA.16816.F32.BF16 R8, R24, R20, R40 ;  /* 0x000000141808723c */ /* 0x001fec0000041828 */
[----:B------:R-:W-:Y:S04]  /*5d1b0*/  STL.64 [R1+0x4f68], R20 ;  /* 0x004f681401007387 */ /* 0x000fe80000100a00 */
[----:B------:R-:W3:-:S13]  /*5d1c0*/  LDL.LU R40, [R1+0x390] ;  /* 0x0003900001287983 */ /* 0x000eda0000300800 */
[----:B------:R-:W-:Y:S04]  /*5d1d0*/  STL.64 [R1+0x230], R8 ;  /* 0x0002300801007387 */ /* 0x000fe80000100a00 */
[----:B------:R-:W-:Y:S04]  /*5d1e0*/  STL.64 [R1+0x238], R10 ;  /* 0x0002380a01007387 */ /* 0x000fe80000100a00 */
[----:B------:R-:W3:Y:S04]  /*5d1f0*/  LDL.LU R41, [R1+0x394] ;  /* 0x0003940001297983 */ /* 0x000ee80000300800 */
[----:B------:R-:W4:Y:S04]  /*5d200*/  LDL.LU R42, [R1+0x398] ;  /* 0x00039800012a7983 */ /* 0x000f280000300800 */
[----:B------:R-:W4:Y:S01]  /*5d210*/  LDL.LU R43, [R1+0x39c] ;  /* 0x00039c00012b7983 */ /* 0x000f220000300800 */
[----:B------:R-:W0:Y:S01]  /*5d220*/  S2R R0, SR_TID.X ;  /* 0x0000000000007919 */ /* 0x000e220000002100 */
[----:B------:R-:W1:Y:S01]  /*5d230*/  S2R R35, SR_TID.X ;  /* 0x0000000000237919 */ /* 0x000e620000002100 */
[----:B0-----:R-:W-:Y:S01]  /*5d240*/  LOP3.LUT R0, R0, 0x7, RZ, 0xc0, !PT ;  /* 0x0000000700007812 */ /* 0x001fe200078ec0ff */
[----:B-1----:R-:W-:-:S04]  /*5d250*/  IMAD.SHL.U32 R34, R35, 0x2, RZ ;  /* 0x0000000223227824 */ /* 0x002fc800078e00ff */
[----:B------:R-:W-:Y:S02]  /*5d260*/  IMAD R0, R0, 0x110, RZ ;  /* 0x0000011000007824 */ /* 0x000fe400078e02ff */
[----:B------:R-:W-:Y:S01]  /*5d270*/  IMAD.SHL.U32 R35, R35, 0x80, RZ ;  /* 0x0000008023237824 */ /* 0x000fe200078e00ff */
[----:B----4-:R-:W-:Y:S04]  /*5d280*/  STL.64 [R1+0x4f78], R42 ;  /* 0x004f782a01007387 */ /* 0x010fe80000100a00 */
[----:B---3--:R-:W-:Y:S04]  /*5d290*/  STL.64 [R1+0x4f70], R40 ;  /* 0x004f702801007387 */ /* 0x008fe80000100a00 */
[----:B------:R-:W3:Y:S04]  /*5d2a0*/  LDL.LU R48, [R1+0x500] ;  /* 0x0005000001307983 */ /* 0x000ee80000300800 */
[----:B------:R-:W3:Y:S04]  /*5d2b0*/  LDL.LU R49, [R1+0x504] ;  /* 0x0005040001317983 */ /* 0x000ee80000300800 */
[----:B------:R-:W4:Y:S04]  /*5d2c0*/  LDL.LU R50, [R1+0x508] ;  /* 0x0005080001327983 */ /* 0x000f280000300800 */
[----:B------:R-:W4:Y:S01]  /*5d2d0*/  LDL.LU R51, [R1+0x50c] ;  /* 0x00050c0001337983 */ /* 0x000f220000300800 */
[----:B------:R-:W-:-:S04]  /*5d2e0*/  LOP3.LUT R0, R0, 0x10, R34, 0x78, !PT ;  /* 0x0000001000007812 */ /* 0x000fc800078e7822 */
[----:B------:R-:W-:-:S04]  /*5d2f0*/  LOP3.LUT R0, R0, 0x800, R35, 0xf8, !PT ;  /* 0x0000080000007812 */ /* 0x000fc800078ef823 */
[----:B------:R-:W-:-:S05]  /*5d300*/  LOP3.LUT R0, R0, 0x60, RZ, 0x3c, !PT ;  /* 0x0000006000007812 */ /* 0x000fca00078e3cff */
[----:B------:R-:W0:Y:S01]  /*5d310*/  LDSM.16.MT88.4 R8, [R0+UR4+0x2000] ;  /* 0x002000040008783b */ /* 0x000e220008004200 */
[----:B------:R-:W-:Y:S02]  /*5d320*/  IMAD.MOV.U32 R56, RZ, RZ, R6 ;  /* 0x000000ffff387224 */ /* 0x000fe400078e0006 */
[----:B------:R-:W-:Y:S01]  /*5d330*/  IMAD.MOV.U32 R57, RZ, RZ, R5 ;  /* 0x000000ffff397224 */ /* 0x000fe200078e0005 */
[----:B----4-:R-:W-:Y:S04]  /*5d340*/  STL.64 [R1+0x4fa8], R50 ;  /* 0x004fa83201007387 */ /* 0x010fe80000100a00 */
[----:B---3--:R-:W-:Y:S04]  /*5d350*/  STL.64 [R1+0x4fa0], R48 ;  /* 0x004fa03001007387 */ /* 0x008fe80000100a00 */
[----:B0-----:R-:W-:Y:S04]  /*5d360*/  STL.64 [R1+0x4ea0], R10 ;  /* 0x004ea00a01007387 */ /* 0x001fe80000100a00 */
[----:B------:R2:W-:Y:S02]  /*5d370*/  STL.64 [R1+0x4e98], R8 ;  /* 0x004e980801007387 */ /* 0x0005e40000100a00 */
[----:B--2---:R-:W-:Y:S06]  /*5d380*/  HMMA.16816.F32.BF16 R8, R24, R44, R36 ;  /* 0x0000002c1808723c */ /* 0x004fec0000041824 */
[----:B------:R-:W-:-:S15]  /*5d390*/  STL.64 [R1+0x4fb0], R44 ;  /* 0x004fb02c01007387 */ /* 0x000fde0000100a00 */
[----:B------:R-:W-:-:S02]  /*5d3a0*/  NOP ;  /* 0x0000000000007918 */ /* 0x000fc40000000000 */
[----:B------:R0:W-:Y:S04]  /*5d3b0*/  STL.64 [R1+0x5b0], R8 ;  /* 0x0005b00801007387 */ /* 0x0001e80000100a00 */
[----:B------:R1:W-:Y:S04]  /*5d3c0*/  STL.64 [R1+0x5b8], R10 ;  /* 0x0005b80a01007387 */ /* 0x0003e80000100a00 */
[----:B------:R-:W-:Y:S04]  /*5d3d0*/  STL.64 [R1+0x4fb8], R56 ;  /* 0x004fb83801007387 */ /* 0x000fe80000100a00 */
        /* <DEDUP_REMOVED lines=8> */
[----:B-1----:R-:W4:Y:S04]  /*5d460*/  LDL.LU R10, [R1+0x598] ;  /* 0x00059800010a7983 */ /* 0x002f280000300800 */
[----:B------:R-:W4:Y:S01]  /*5d470*/  LDL.LU R11, [R1+0x59c] ;  /* 0x00059c00010b7983 */ /* 0x000f220000300800 */
[----:B--2---:R-:W-:-:S03]  /*5d480*/  IMAD.MOV.U32 R12, RZ, RZ, R4 ;  /* 0x000000ffff0c7224 */ /* 0x004fc600078e0004 */
[----:B----4-:R-:W-:Y:S04]  /*5d490*/  STL.64 [R1+0x4fd8], R10 ;  /* 0x004fd80a01007387 */ /* 0x010fe80000100a00 */
[----:B---3--:R0:W-:Y:S04]  /*5d4a0*/  STL.64 [R1+0x4fd0], R8 ;  /* 0x004fd00801007387 */ /* 0x0081e80000100a00 */
[----:B0-----:R-:W2:Y:S04]  /*5d4b0*/  LDL.LU R8, [R1+0x5a0] ;  /* 0x0005a00001087983 */ /* 0x001ea80000300800 */
[----:B------:R-:W2:Y:S04]  /*5d4c0*/  LDL.LU R9, [R1+0x5a4] ;  /* 0x0005a40001097983 */ /* 0x000ea80000300800 */
[----:B------:R-:W2:Y:S04]  /*5d4d0*/  LDL.LU R10, [R1+0x5a8] ;  /* 0x0005a800010a7983 */ /* 0x000ea80000300800 */
[----:B------:R-:W2:Y:S04]  /*5d4e0*/  LDL.LU R11, [R1+0x5ac] ;  /* 0x0005ac00010b7983 */ /* 0x000ea80000300800 */
[----:B------:R-:W3:Y:S04]  /*5d4f0*/  LDL.64 R56, [R1+0x100] ;  /* 0x0001000001387983 */ /* 0x000ee80000100a00 */
[----:B------:R-:W4:Y:S04]  /*5d500*/  LDL.LU R44, [R1+0x580] ;  /* 0x00058000012c7983 */ /* 0x000f280000300800 */
[----:B------:R-:W4:Y:S04]  /*5d510*/  LDL.LU R45, [R1+0x584] ;  /* 0x00058400012d7983 */ /* 0x000f280000300800 */
[----:B------:R-:W4:Y:S01]  /*5d520*/  LDL.LU R46, [R1+0x588] ;  /* 0x00058800012e7983 */ /* 0x000f220000300800 */
[----:B------:R-:W-:-:S03]  /*5d530*/  IMAD.MOV.U32 R13, RZ, RZ, R2 ;  /* 0x000000ffff0d7224 */ /* 0x000fc600078e0002 */
[----:B------:R-:W4:Y:S04]  /*5d540*/  LDL.LU R47, [R1+0x58c] ;  /* 0x00058c00012f7983 */ /* 0x000f280000300800 */
[----:B------:R-:W4:Y:S04]  /*5d550*/  LDL.64 R48, [R1+0xf0] ;  /* 0x0000f00001307983 */ /* 0x000f280000100a00 */
[----:B------:R-:W3:Y:S04]  /*5d560*/  LDL.64 R36, [R1+0xe0] ;  /* 0x0000e00001247983 */ /* 0x000ee80000100a00 */
        /* <DEDUP_REMOVED lines=25> */
[----:B--2---:R-:W-:Y:S03]  /*5d700*/  HMMA.16816.F32.BF16 R12, R24, R12, R8 ;  /* 0x0000000c180c723c */ /* 0x004fe60000041808 */
[----:B------:R-:W2:Y:S04]  /*5d710*/  LDL.LU.64 R10, [R1+0x4fd8] ;  /* 0x004fd800010a7983 */ /* 0x000ea80000300a00 */
[----:B------:R-:W2:-:S15]  /*5d720*/  LDL.LU.64 R8, [R1+0x4fd0] ;  /* 0x004fd00001087983 */ /* 0x000e9e0000300a00 */
[----:B------:R-:W-:-:S01]  /*5d730*/  NOP ;  /* 0x0000000000007918 */ /* 0x000fc20000000000 */
[----:B------:R-:W-:Y:S04]  /*5d740*/  STL.64 [R1+0x5a0], R12 ;  /* 0x0005a00c01007387 */ /* 0x000fe80000100a00 */
[----:B------:R0:W-:Y:S04]  /*5d750*/  STL.64 [R1+0x5a8], R14 ;  /* 0x0005a80e01007387 */ /* 0x0001e80000100a00 */
[----:B0-----:R-:W2:Y:S04]  /*5d760*/  LDL.LU.64 R14, [R1+0x4fc8] ;  /* 0x004fc800010e7983 */ /* 0x001ea80000300a00 */
[----:B------:R-:W2:Y:S01]  /*5d770*/  LDL.LU.64 R12, [R1+0x4fc0] ;  /* 0x004fc000010c7983 */ /* 0x000ea20000300a00 */
[----:B----4-:R-:W-:Y:S01]  /*5d780*/  HMMA.16816.F32.BF16 R44, R24, R48, R44 ;  /* 0x00000030182c723c */ /* 0x010fe2000004182c */
[----:B---3--:R-:W-:-:S05]  /*5d790*/  IMAD.MOV.U32 R2, RZ, RZ, R57 ;  /* 0x000000ffff027224 */ /* 0x008fca00078e0039 */
[----:B--2---:R-:W-:-:S15]  /*5d7a0*/  HMMA.16816.F32.BF16 R8, R24, R56, R8 ;  /* 0x000000381808723c */ /* 0x004fde0000041808 */
[----:B------:R-:W-:-:S08]  /*5d7b0*/  NOP ;  /* 0x0000000000007918 */ /* 0x000fd00000000000 */
[----:B------:R0:W-:Y:S01]  /*5d7c0*/  STL.64 [R1+0x590], R8 ;  /* 0x0005900801007387 */ /* 0x0001e20000100a00 */
[----:B------:R-:W-:Y:S03]  /*5d7d0*/  HMMA.16816.F32.BF16 R12, R24, R36, R12 ;  /* 0x00000024180c723c */ /* 0x000fe6000004180c */
[----:B------:R1:W-:Y:S01]  /*5d7e0*/  STL.64 [R1+0x598], R10 ;  /* 0x0005980a01007387 */ /* 0x0003e20000100a00 */
[----:B0-----:R-:W-:-:S03]  /*5d7f0*/  IMAD.MOV.U32 R8, RZ, RZ, R56 ;  /* 0x000000ffff087224 */ /* 0x001fc600078e0038 */
[----:B------:R-:W2:Y:S01]  /*5d800*/  LDL.LU.64 R56, [R1+0x4fb8] ;  /* 0x004fb80001387983 */ /* 0x000ea20000300a00 */
[----:B------:R-:W-:-:S03]  /*5d810*/  IMAD.MOV.U32 R9, RZ, RZ, R49 ;  /* 0x000000ffff097224 */ /* 0x000fc600078e0031 */
[----:B------:R0:W-:Y:S04]  /*5d820*/  STL.64 [R1+0x580], R44 ;  /* 0x0005802c01007387 */ /* 0x0001e80000100a00 */
[----:B------:R-:W-:Y:S01]  /*5d830*/  STL.64 [R1+0x588], R46 ;  /* 0x0005882e01007387 */ /* 0x000fe20000100a00 */
[----:B-1----:R-:W-:-:S03]  /*5d840*/  IMAD.MOV.U32 R10, RZ, RZ, R48 ;  /* 0x000000ffff0a7224 */ /* 0x002fc600078e0030 */
[----:B0-----:R-:W3:Y:S04]  /*5d850*/  LDL.LU.64 R44, [R1+0x4fb0] ;  /* 0x004fb000012c7983 */ /* 0x001ee80000300a00 */
[----:B------:R-:W4:Y:S04]  /*5d860*/  LDL.LU.64 R50, [R1+0x4fa8] ;  /* 0x004fa80001327983 */ /* 0x000f280000300a00 */
[----:B------:R-:W4:Y:S01]  /*5d870*/  LDL.LU.64 R48, [R1+0x4fa0] ;  /* 0x004fa00001307983 */ /* 0x000f220000300a00 */
[----:B------:R-:W-:-:S03]  /*5d880*/  IMAD.MOV.U32 R11, RZ, RZ, R37 ;  /* 0x000000ffff0b7224 */ /* 0x000fc600078e0025 */
[----:B------:R-:W-:Y:S04]  /*5d890*/  STL.64 [R1+0x570], R12 ;  /* 0x0005700c01007387 */ /* 0x000fe80000100a00 */
[----:B------:R0:W-:Y:S04]  /*5d8a0*/  STL.64 [R1+0x578], R14 ;  /* 0x0005780e01007387 */ /* 0x0001e80000100a00 */
[----:B0-----:R-:W2:Y:S01]  /*5d8b0*/  LDL.LU R14, [R1+0x4f98] ;  /* 0x004f9800010e7983 */ /* 0x001ea20000300800 */
[----:B------:R-:W-:-:S03]  /*5d8c0*/  IMAD.MOV.U32 R15, RZ, RZ, R36 ;  /* 0x000000ffff0f7224 */ /* 0x000fc600078e0024 */
[----:B------:R-:W3:Y:S04]  /*5d8d0*/  LDL.LU.64 R12, [R1+0x4f90] ;  /* 0x004f9000010c7983 */ /* 0x000ee80000300a00 */
[----:B------:R-:W4:Y:S02]  /*5d8e0*/  LDL.LU.64 R36, [R1+0x4f88] ;  /* 0x004f880001247983 */ /* 0x000f240000300a00 */
[----:B----4-:R-:W-:-:S15]  /*5d8f0*/  HMMA.16816.F32.BF16 R32, R24, R36, R32 ;  /* 0x000000241820723c */ /* 0x010fde0000041820 */
[----:B------:R-:W-:-:S08]  /*5d900*/  NOP ;  /* 0x0000000000007918 */ /* 0x000fd00000000000 */
[----:B------:R0:W-:Y:S04]  /*5d910*/  STL.64 [R1+0x560], R32 ;  /* 0x0005602001007387 */ /* 0x0001e80000100a00 */
[----:B------:R-:W-:Y:S04]  /*5d920*/  STL.64 [R1+0x568], R34 ;  /* 0x0005682201007387 */ /* 0x000fe80000100a00 */
[----:B0-----:R-:W4:Y:S01]  /*5d930*/  LDL.LU.64 R32, [R1+0x4f80] ;  /* 0x004f800001207983 */ /* 0x001f220000300a00 */
[C---:B------:R-:W-:Y:S03]  /*5d940*/  HMMA.16816.F32.BF16 R20, R24.reuse, R28, R20 ;  /* 0x0000001c1814723c */ /* 0x040fe60000041814 */
        /* <DEDUP_REMOVED lines=10> */
[----:B------:R-:W4:Y:S04]  /*5d9f0*/  LDL.LU.64 R40, [R1+0x4f70] ;  /* 0x004f700001287983 */ /* 0x000f280000300a00 */
[----:B------:R2:W-:Y:S04]  /*5da00*/  STL.64 [R1+0x4ed0], R32 ;  /* 0x004ed02001007387 */ /* 0x0005e80000100a00 */
[----:B------:R0:W-:Y:S04]  /*5da10*/  STL.64 [R1+0x540], R20 ;  /* 0x0005401401007387 */ /* 0x0001e80000100a00 */
[----:B------:R-:W-:Y:S01]  /*5da20*/  STL.64 [R1+0x548], R22 ;  /* 0x0005481601007387 */ /* 0x000fe20000100a00 */
[----:B--2---:R-:W-:-:S02]  /*5da30*/  IMAD.MOV.U32 R32, RZ, RZ, R14 ;  /* 0x000000ffff207224 */ /* 0x004fc400078e000e */
[----:B------:R-:W-:Y:S01]  /*5da40*/  IMAD.MOV.U32 R33, RZ, RZ, R3 ;  /* 0x000000ffff217224 */ /* 0x000fe200078e0003 */
[----:B0-----:R-:W2:Y:S01]  /*5da50*/  LDL.LU.64 R20, [R1+0x4f68] ;  /* 0x004f680001147983 */ /* 0x001ea20000300a00 */
[----:B------:R-:W-:Y:S02]  /*5da60*/  IMAD.MOV.U32 R14, RZ, RZ, R28 ;  /* 0x000000ffff0e7224 */ /* 0x000fe400078e001c */
[----:B------:R-:W-:Y:S02]  /*5da70*/  IMAD.MOV.U32 R3, RZ, RZ, R29 ;  /* 0x000000ffff037224 */ /* 0x000fe400078e001d */
[----:B------:R-:W3:Y:S02]  /*5da80*/  LDL.LU.64 R28, [R1+0x4f60] ;  /* 0x004f6000011c7983 */ /* 0x000ee40000300a00 */
[----:B---3--:R-:W-:-:S15]  /*5da90*/  HMMA.16816.F32.BF16 R52, R24, R28, R52 ;  /* 0x0000001c1834723c */ /* 0x008fde0000041834 */
[----:B------:R-:W-:-:S08]  /*5daa0*/  NOP ;  /* 0x0000000000007918 */ /* 0x000fd00000000000 */
[----:B------:R-:W-:Y:S04]  /*5dab0*/  STL.64 [R1+0x530], R52 ;  /* 0x0005303401007387 */ /* 0x000fe80000100a00 */
[----:B------:R0:W-:Y:S04]  /*5dac0*/  STL.64 [R1+0x538], R54 ;  /* 0x0005383601007387 */ /* 0x0001e80000100a00 */
[----:B0-----:R-:W3:Y:S04]  /*5dad0*/  LDL.LU.64 R54, [R1+0x4f58] ;  /* 0x004f580001367983 */ /* 0x001ee80000300a00 */
[----:B------:R-:W4:Y:S01]  /*5dae0*/  LDL.LU.64 R52, [R1+0x4f50] ;  /* 0x004f500001347983 */ /* 0x000f220000300a00 */
[C---:B------:R-:W-:Y:S03]  /*5daf0*/  HMMA.16816.F32.BF16 R56, R24.reuse, R56, R16 ;  /* 0x000000381838723c */ /* 0x040fe60000041810 */
[----:B------:R0:W-:Y:S04]  /*5db00*/  STL.64 [R1+0x4ec0], R28 ;  /* 0x004ec01c01007387 */ /* 0x0001e80000100a00 */
[----:B0-----:R-:W2:Y:S04]  /*5db10*/  LDL.LU R28, [R1+0x970] ;  /* 0x00097000011c7983 */ /* 0x001ea80000300800 */
[----:B------:R-:W2:Y:S04]  /*5db20*/  LDL.LU R29, [R1+0x974] ;  /* 0x00097400011d7983 */ /* 0x000ea80000300800 */
[----:B------:R-:W2:Y:S04]  /*5db30*/  LDL.LU R30, [R1+0x978] ;  /* 0x00097800011e7983 */ /* 0x000ea80000300800 */
[----:B------:R-:W2:Y:S04]  /*5db40*/  LDL.LU R31, [R1+0x97c] ;  /* 0x00097c00011f7983 */ /* 0x000ea80000300800 */
[----:B------:R-:W3:Y:S04]  /*5db50*/  LDL.LU.64 R16, [R1+0x4f48] ;  /* 0x004f480001107983 */ /* 0x000ee80000300a00 */
[----:B------:R-:W-:Y:S04]  /*5db60*/  STL.64 [R1+0x520], R56 ;  /* 0x0005203801007387 */ /* 0x000fe80000100a00 */
        /* <DEDUP_REMOVED lines=8> */
[----:B------:R-:W4:Y:S01]  /*5dbf0*/  LDL.LU.64 R4, [R1+0x4f28] ;  /* 0x004f280001047983 */ /* 0x000f220000300a00 */
[C---:B--2---:R-:W-:Y:S06]  /*5dc00*/  HMMA.16816.F32.BF16 R32, R24.reuse, R32, R28 ;  /* 0x000000201820723c */ /* 0x044fec000004181c */
[C---:B---3--:R-:W-:Y:S01]  /*5dc10*/  HMMA.16816.F32.BF16 R28, R24.reuse, R56, R36 ;  /* 0x00000038181c723c */ /* 0x048fe20000041824 */
[----:B------:R-:W-:Y:S04]  /*5dc20*/  STL.64 [R1+0x4ee0], R54 ;  /* 0x004ee03601007387 */ /* 0x000fe80000100a00 */
[----:B------:R-:W-:Y:S01]  /*5dc30*/  STL.64 [R1+0x4ed8], R52 ;  /* 0x004ed83401007387 */ /* 0x000fe20000100a00 */
[----:B------:R-:W-:Y:S03]  /*5dc40*/  HMMA.16816.F32.BF16 R24, R24, R16, R48 ;  /* 0x000000101818723c */ /* 0x000fe60000041830 */
[----:B------:R-:W-:Y:S08]  /*5dc50*/  STL.64 [R1+0x4eb0], R58 ;  /* 0x004eb03a01007387 */ /* 0x000ff00000100a00 */
[----:B------:R0:W-:Y:S04]  /*5dc60*/  STL.64 [R1+0x780], R32 ;  /* 0x0007802001007387 */ /* 0x0001e80000100a00 */
[----:B------:R-:W-:Y:S04]  /*5dc70*/  STL.64 [R1+0x788], R34 ;  /* 0x0007882201007387 */ /* 0x000fe80000100a00 */
[----:B------:R-:W-:Y:S04]  /*5dc80*/  STL.64 [R1+0x4ea8], R56 ;  /* 0x004ea83801007387 */ /* 0x000fe80000100a00 */
[----:B------:R-:W-:Y:S04]  /*5dc90*/  STL.64 [R1+0x770], R28 ;  /* 0x0007701c01007387 */ /* 0x000fe80000100a00 */
[----:B------:R-:W-:Y:S04]  /*5dca0*/  STL.64 [R1+0x778], R30 ;  /* 0x0007781e01007387 */ /* 0x000fe80000100a00 */
[----:B------:R4:W-:Y:S04]  /*5dcb0*/  STL.64 [R1+0x4eb8], R16 ;  /* 0x004eb81001007387 */ /* 0x0009e80000100a00 */
[----:B------:R-:W-:Y:S04]  /*5dcc0*/  STL.64 [R1+0x500], R24 ;  /* 0x0005001801007387 */ /* 0x000fe80000100a00 */
[----:B------:R-:W-:Y:S04]  /*5dcd0*/  STL.64 [R1+0x508], R26 ;  /* 0x0005081a01007387 */ /* 0x000fe80000100a00 */
[----:B------:R-:W-:Y:S04]  /*5dce0*/  STL [R1+0x4ef0], R14 ;  /* 0x004ef00e01007387 */ /* 0x000fe80000100800 */
[----:B------:R-:W-:Y:S01]  /*5dcf0*/  STL.64 [R1+0x4ee8], R12 ;  /* 0x004ee80c01007387 */ /* 0x000fe20000100a00 */
[----:B0-----:R-:W-:-:S02]  /*5dd00*/  IMAD.MOV.U32 R32, RZ, RZ, R10 ;  /* 0x000000ffff207224 */ /* 0x001fc400078e000a */
[----:B------:R-:W-:Y:S01]  /*5dd10*/  IMAD.MOV.U32 R33, RZ, RZ, R9 ;  /* 0x000000ffff217224 */ /* 0x000fe200078e0009 */
[----:B------:R-:W0:Y:S01]  /*5dd20*/  LDSM.16.MT88.4 R24, [R0+UR4+0x2080] ;  /* 0x002080040018783b */ /* 0x000e220008004200 */
[----:B----4-:R-:W-:-:S15]  /*5dd30*/  HMMA.16816.F32.BF16 R16, R4, R12, R40 ;  /* 0x0000000c0410723c */ /* 0x010fde0000041828 */
[----:B------:R-:W-:-:S08]  /*5dd40*/  NOP ;  /* 0x0000000000007918 */ /* 0x000fd00000000000 */
[----:B------:R1:W-:Y:S04]  /*5dd50*/  STL.64 [R1+0x3a0], R16 ;  /* 0x0003a01001007387 */ /* 0x0003e80000100a00 */
[----:B------:R-:W-:Y:S04]  /*5dd60*/  STL.64 [R1+0x3a8], R18 ;  /* 0x0003a81201007387 */ /* 0x000fe80000100a00 */
[----:B------:R-:W2:Y:S04]  /*5dd70*/  LDL.LU R56, [R1+0x330] ;  /* 0x0003300001387983 */ /* 0x000ea80000300800 */
[----:B------:R-:W2:Y:S04]  /*5dd80*/  LDL.LU R57, [R1+0x334] ;  /* 0x0003340001397983 */ /* 0x000ea80000300800 */
[----:B------:R-:W3:Y:S04]  /*5dd90*/  LDL.LU R58, [R1+0x338] ;  /* 0x00033800013a7983 */ /* 0x000ee80000300800 */
[----:B------:R-:W3:Y:S01]  /*5dda0*/  LDL.LU R59, [R1+0x33c] ;  /* 0x00033c00013b7983 */ /* 0x000ee20000300800 */
[----:B-1----:R-:W-:-:S02]  /*5ddb0*/  IMAD.MOV.U32 R16, RZ, RZ, R15 ;  /* 0x000000ffff107224 */ /* 0x002fc400078e000f */
[----:B------:R-:W-:Y:S01]  /*5ddc0*/  IMAD.MOV.U32 R17, RZ, RZ, R11 ;  /* 0x000000ffff117224 */ /* 0x000fe200078e000b */
[----:B---3--:R-:W-:Y:S04]  /*5ddd0*/  STL.64 [R1+0x4f00], R58 ;  /* 0x004f003a01007387 */ /* 0x008fe80000100a00 */
[----:B--2---:R-:W-:Y:S04]  /*5dde0*/  STL.64 [R1+0x4ef8], R56 ;  /* 0x004ef83801007387 */ /* 0x004fe80000100a00 */
[----:B------:R-:W-:Y:S04]  /*5ddf0*/  STL.64 [R1+0x4f08], R16 ;  /* 0x004f081001007387 */ /* 0x000fe80000100a00 */
[----:B------:R-:W2:Y:S04]  /*5de00*/  LDL.LU R40, [R1+0x380] ;  /* 0x0003800001287983 */ /* 0x000ea80000300800 */
[----:B------:R-:W2:Y:S04]  /*5de10*/  LDL.LU R41, [R1+0x384] ;  /* 0x0003840001297983 */ /* 0x000ea80000300800 */
[----:B------:R-:W2:Y:S04]  /*5de20*/  LDL.LU R42, [R1+0x388] ;  /* 0x00038800012a7983 */ /* 0x000ea80000300800 */
[----:B------:R-:W2:Y:S04]  /*5de30*/  LDL.LU R43, [R1+0x38c] ;  /* 0x00038c00012b7983 */ /* 0x000ea80000300800 */
[----:B------:R1:W-:Y:S04]  /*5de40*/  STL.64 [R1+0x4f10], R32 ;  /* 0x004f102001007387 */ /* 0x0003e80000100a00 */
[----:B------:R-:W3:Y:S04]  /*5de50*/  LDL.LU R52, [R1+0x350] ;  /* 0x0003500001347983 */ /* 0x000ee80000300800 */
[----:B------:R-:W3:Y:S04]  /*5de60*/  LDL.LU R53, [R1+0x354] ;  /* 0x0003540001357983 */ /* 0x000ee80000300800 */
[----:B------:R-:W4:Y:S04]  /*5de70*/  LDL.LU R54, [R1+0x358] ;  /* 0x0003580001367983 */ /* 0x000f280000300800 */
[----:B------:R-:W4:Y:S04]  /*5de80*/  LDL.LU R55, [R1+0x35c] ;  /* 0x00035c0001377983 */ /* 0x000f280000300800 */
[----:B----4-:R-:W-:Y:S04]  /*5de90*/  STL.64 [R1+0x4f20], R54 ;  /* 0x004f203601007387 */ /* 0x010fe80000100a00 */
[----:B---3--:R3:W-:Y:S04]  /*5dea0*/  STL.64 [R1+0x4f18], R52 ;  /* 0x004f183401007387 */ /* 0x0087e80000100a00 */
[----:B-1----:R-:W4:Y:S04]  /*5deb0*/  LDL.LU R32, [R1+0x370] ;  /* 0x0003700001207983 */ /* 0x002f280000300800 */
[----:B------:R-:W4:Y:S04]  /*5dec0*/  LDL.LU R33, [R1+0x374] ;  /* 0x0003740001217983 */ /* 0x000f280000300800 */
[----:B------:R-:W4:Y:S04]  /*5ded0*/  LDL.LU R34, [R1+0x378] ;  /* 0x0003780001227983 */ /* 0x000f280000300800 */
[----:B------:R-:W4:Y:S04]  /*5dee0*/  LDL.LU R35, [R1+0x37c] ;  /* 0x00037c0001237983 */ /* 0x000f280000300800 */
[----:B---3--:R-:W3:Y:S04]  /*5def0*/  LDL.LU R52, [R1+0x8f0] ;  /* 0x0008f00001347983 */ /* 0x008ee80000300800 */
[----:B------:R-:W3:Y:S04]  /*5df00*/  LDL.LU R53, [R1+0x8f4] ;  /* 0x0008f40001357983 */ /* 0x000ee80000300800 */
[----:B------:R-:W3:Y:S04]  /*5df10*/  LDL.LU R54, [R1+0x8f8] ;  /* 0x0008f80001367983 */ /* 0x000ee80000300800 */
[----:B------:R-:W3:Y:S04]  /*5df20*/  LDL.LU R55, [R1+0x8fc] ;  /* 0x0008fc0001377983 */ /* 0x000ee80000300800 */
[----:B------:R-:W4:Y:S01]  /*5df30*/  LDL.LU.64 R16, [R1+0x110] ;  /* 0x0001100001107983 */ /* 0x000f220000300a00 */
[----:B--2---:R-:W-:Y:S03]  /*5df40*/  HMMA.16816.F32.BF16 R28, R4, R20, R40 ;  /* 0x00000014041c723c */ /* 0x004fe60000041828 */
[----:B------:R-:W2:Y:S04]  /*5df50*/  LDL.LU R56, [R1+0x360] ;  /* 0x0003600001387983 */ /* 0x000ea80000300800 */
[----:B------:R-:W2:Y:S04]  /*5df60*/  LDL.LU R57, [R1+0x364] ;  /* 0x0003640001397983 */ /* 0x000ea80000300800 */
[----:B------:R-:W2:Y:S04]  /*5df70*/  LDL.LU R58, [R1+0x368] ;  /* 0x00036800013a7983 */ /* 0x000ea80000300800 */
[----:B------:R-:W2:Y:S01]  /*5df80*/  LDL.LU R59, [R1+0x36c] ;  /* 0x00036c00013b7983 */ /* 0x000ea20000300800 */
[----:B------:R-:W-:-:S03]  /*5df90*/  IMAD.MOV.U32 R12, RZ, RZ, R8 ;  /* 0x000000ffff0c7224 */ /* 0x000fc600078e0008 */
        /* <DEDUP_REMOVED lines=9> */
[----:B------:R1:W-:Y:S04]  /*5e030*/  STL.64 [R1+0x390], R28 ;  /* 0x0003901c01007387 */ /* 0x0003e80000100a00 */
[----:B------:R0:W-:Y:S04]  /*5e040*/  STL.64 [R1+0x398], R30 ;  /* 0x0003981e01007387 */ /* 0x0001e80000100a00 */
[----:B------:R-:W2:Y:S04]  /*5e050*/  LDL.LU R49, [R1+0x304] ;  /* 0x0003040001317983 */ /* 0x000ea80000300800 */
[----:B------:R-:W2:Y:S04]  /*5e060*/  LDL.LU R50, [R1+0x308] ;  /* 0x0003080001327983 */ /* 0x000ea80000300800 */
[----:B------:R-:W2:Y:S04]  /*5e070*/  LDL.LU R51, [R1+0x30c] ;  /* 0x00030c0001337983 */ /* 0x000ea80000300800 */
[----:B-1----:R-:W2:Y:S04]  /*5e080*/  LDL.LU R28, [R1+0x310] ;  /* 0x00031000011c7983 */ /* 0x002ea80000300800 */
[----:B------:R-:W2:Y:S04]  /*5e090*/  LDL.LU R29, [R1+0x314] ;  /* 0x00031400011d7983 */ /* 0x000ea80000300800 */
[----:B0-----:R-:W2:Y:S04]  /*5e0a0*/  LDL.LU R30, [R1+0x318] ;  /* 0x00031800011e7983 */ /* 0x001ea80000300800 */
[----:B------:R-:W2:Y:S04]  /*5e0b0*/  LDL.LU R31, [R1+0x31c] ;  /* 0x00031c00011f7983 */ /* 0x000ea80000300800 */
[----:B------:R-:W2:Y:S04]  /*5e0c0*/  LDL.LU R40, [R1+0x2e0] ;  /* 0x0002e00001287983 */ /* 0x000ea80000300800 */
[----:B------:R-:W2:Y:S04]  /*5e0d0*/  LDL.LU R41, [R1+0x2e4] ;  /* 0x0002e40001297983 */ /* 0x000ea80000300800 */
[----:B------:R-:W2:Y:S04]  /*5e0e0*/  LDL.LU R42, [R1+0x2e8] ;  /* 0x0002e800012a7983 */ /* 0x000ea80000300800 */
[----:B------:R-:W2:Y:S04]  /*5e0f0*/  LDL.LU R43, [R1+0x2ec] ;  /* 0x0002ec00012b7983 */ /* 0x000ea80000300800 */
[----:B------:R-:W-:Y:S04]  /*5e100*/  STL.64 [R1+0x4e00], R26 ;  /* 0x004e001a01007387 */ /* 0x000fe80000100a00 */
[----:B------:R0:W-:Y:S04]  /*5e110*/  STL.64 [R1+0x4df8], R24 ;  /* 0x004df81801007387 */ /* 0x0001e80000100a00 */
[----:B0-----:R-:W2:Y:S04]  /*5e120*/  LDL.LU R24, [R1+0x2f0] ;  /* 0x0002f00001187983 */ /* 0x001ea80000300800 */
[----:B------:R-:W2:Y:S04]  /*5e130*/  LDL.LU R25, [R1+0x2f4] ;  /* 0x0002f40001197983 */ /* 0x000ea80000300800 */
[----:B------:R-:W2:Y:S04]  /*5e140*/  LDL.LU R26, [R1+0x2f8] ;  /* 0x0002f800011a7983 */ /* 0x000ea80000300800 */
[----:B------:R-:W2:Y:S01]  /*5e150*/  LDL.LU R27, [R1+0x2fc] ;  /* 0x0002fc00011b7983 */ /* 0x000ea20000300800 */
[----:B------:R-:W-:Y:S01]  /*5e160*/  IMAD.MOV.U32 R13, RZ, RZ, R2 ;  /* 0x000000ffff0d7224 */ /* 0x000fe200078e0002 */
[C---:B---3--:R-:W-:Y:S06]  /*5e170*/  HMMA.16816.F32.BF16 R52, R4.reuse, R44, R52 ;  /* 0x0000002c0434723c */ /* 0x048fec0000041834 */
[----:B----4-:R-:W-:-:S15]  /*5e180*/  HMMA.16816.F32.BF16 R32, R4, R16, R32 ;  /* 0x000000100420723c */ /* 0x010fde0000041820 */
[----:B------:R-:W-:-:S02]  /*5e190*/  NOP ;  /* 0x0000000000007918 */ /* 0x000fc40000000000 */
[----:B------:R-:W-:Y:S04]  /*5e1a0*/  STL.64 [R1+0x380], R52 ;  /* 0x0003803401007387 */ /* 0x000fe80000100a00 */
[----:B------:R0:W-:Y:S04]  /*5e1b0*/  STL.64 [R1+0x388], R54 ;  /* 0x0003883601007387 */ /* 0x0001e80000100a00 */
[----:B0-----:R-:W3:Y:S04]  /*5e1c0*/  LDL.LU.64 R54, [R1+0x4f20] ;  /* 0x004f200001367983 */ /* 0x001ee80000300a00 */
[----:B------:R-:W3:Y:S04]  /*5e1d0*/  LDL.LU.64 R52, [R1+0x4f18] ;  /* 0x004f180001347983 */ /* 0x000ee80000300a00 */
[----:B------:R0:W-:Y:S04]  /*5e1e0*/  STL.64 [R1+0x370], R32 ;  /* 0x0003702001007387 */ /* 0x0001e80000100a00 */
[----:B------:R-:W-:Y:S04]  /*5e1f0*/  STL.64 [R1+0x378], R34 ;  /* 0x0003782201007387 */ /* 0x000fe80000100a00 */
[----:B0-----:R-:W3:Y:S01]  /*5e200*/  LDL.LU.64 R32, [R1+0x4f10] ;  /* 0x004f100001207983 */ /* 0x001ee20000300a00 */
[----:B------:R-:W-:-:S02]  /*5e210*/  IMAD.MOV.U32 R2, RZ, RZ, R16 ;  /* 0x000000ffff027224 */ /* 0x000fc400078e0010 */
[----:B------:R-:W-:Y:S02]  /*5e220*/  IMAD.MOV.U32 R0, RZ, RZ, R17 ;  /* 0x000000ffff007224 */ /* 0x000fe400078e0011 */
[----:B------:R-:W4:Y:S01]  /*5e230*/  LDL.LU.64 R16, [R1+0x4f08] ;  /* 0x004f080001107983 */ /* 0x000f220000300a00 */
[----:B--2---:R-:W-:Y:S03]  /*5e240*/  HMMA.16816.F32.BF16 R12, R4, R12, R56 ;  /* 0x0000000c040c723c */ /* 0x004fe60000041838 */
[----:B------:R-:W2:Y:S04]  /*5e250*/  LDL.LU.64 R58, [R1+0x4f00] ;  /* 0x004f0000013a7983 */ /* 0x000ea80000300a00 */
[----:B------:R-:W2:-:S15]  /*5e260*/  LDL.LU.64 R56, [R1+0x4ef8] ;  /* 0x004ef80001387983 */ /* 0x000e9e0000300a00 */
[----:B------:R-:W-:-:S01]  /*5e270*/  NOP ;  /* 0x0000000000007918 */ /* 0x000fc20000000000 */
[----:B------:R-:W-:Y:S04]  /*5e280*/  STL.64 [R1+0x360], R12 ;  /* 0x0003600c01007387 */ /* 0x000fe80000100a00 */
[----:B------:R0:W-:Y:S04]  /*5e290*/  STL.64 [R1+0x368], R14 ;  /* 0x0003680e01007387 */ /* 0x0001e80000100a00 */
[----:B0-----:R-:W2:Y:S04]  /*5e2a0*/  LDL.LU R14, [R1+0x4ef0] ;  /* 0x004ef000010e7983 */ /* 0x001ea80000300800 */
[----:B------:R-:W2:Y:S01]  /*5e2b0*/  LDL.LU.64 R12, [R1+0x4ee8] ;  /* 0x004ee800010c7983 */ /* 0x000ea20000300a00 */
[C---:B---3--:R-:W-:Y:S03]  /*5e2c0*/  HMMA.16816.F32.BF16 R32, R4.reuse, R32, R52 ;  /* 0x000000200420723c */ /* 0x048fe60000041834 */
[----:B------:R-:W3:Y:S04]  /*5e2d0*/  LDL.LU.64 R54, [R1+0x4ee0] ;  /* 0x004ee00001367983 */ /* 0x000ee80000300a00 */
[----:B------:R-:W3:Y:S01]  /*5e2e0*/  LDL.LU.64 R52, [R1+0x4ed8] ;  /* 0x004ed80001347983 */ /* 0x000ee20000300a00 */
[----:B----4-:R-:W-:-:S15]  /*5e2f0*/  HMMA.16816.F32.BF16 R16, R4, R16, R36 ;  /* 0x000000100410723c */ /* 0x010fde0000041824 */
[----:B------:R0:W-:Y:S04]  /*5e300*/  STL.64 [R1+0x350], R32 ;  /* 0x0003502001007387 */ /* 0x0001e80000100a00 */
[----:B------:R-:W-:Y:S04]  /*5e310*/  STL.64 [R1+0x358], R34 ;  /* 0x0003582201007387 */ /* 0x000fe80000100a00 */
[----:B0-----:R-:W4:Y:S04]  /*5e320*/  LDL.LU.64 R32, [R1+0x4ed0] ;  /* 0x004ed00001207983 */ /* 0x001f280000300a00 */
[----:B------:R-:W2:Y:S04]  /*5e330*/  LDL.LU.64 R36, [R1+0x4ec8] ;  /* 0x004ec80001247983 */ /* 0x000ea80000300a00 */
[----:B------:R-:W-:Y:S04]  /*5e340*/  STL.64 [R1+0x340], R16 ;  /* 0x0003401001007387 */ /* 0x000fe80000100a00 */
[----:B------:R2:W-:Y:S01]  /*5e350*/  STL.64 [R1+0x348], R18 ;  /* 0x0003481201007387 */ /* 0x0005e20000100a00 */
[C---:B----4-:R-:W-:Y:S06]  /*5e360*/  HMMA.16816.F32.BF16 R8, R4.reuse, R32, R8 ;  /* 0x000000200408723c */ /* 0x050fec0000041808 */
[----:B--2---:R-:W-:Y:S06]  /*5e370*/  HMMA.16816.F32.BF16 R16, R4, R36, R56 ;  /* 0x000000240410723c */ /* 0x004fec0000041838 */
[----:B------:R0:W-:Y:S04]  /*5e380*/  STL.64 [R1+0x4e80], R36 ;  /* 0x004e802401007387 */ /* 0x0001e80000100a00 */
[----:B0-----:R-:W2:-:S13]  /*5e390*/  LDL.64 R36, [R1+0x40] ;  /* 0x0000400001247983 */ /* 0x001e9a0000100a00 */
[----:B------:R0:W-:Y:S04]  /*5e3a0*/  STL.64 [R1+0x330], R16 ;  /* 0x0003301001007387 */ /* 0x0001e80000100a00 */
[----:B------:R1:W-:Y:S04]  /*5e3b0*/  STL.64 [R1+0x338], R18 ;  /* 0x0003381201007387 */ /* 0x0003e80000100a00 */
[----:B0-----:R-:W4:Y:S04]  /*5e3c0*/  LDL.LU R16, [R1+0x2d0] ;  /* 0x0002d00001107983 */ /* 0x001f280000300800 */
[----:B------:R0:W-:Y:S04]  /*5e3d0*/  STL.64 [R1+0x320], R8 ;  /* 0x0003200801007387 */ /* 0x0001e80000100a00 */
[----:B------:R3:W-:Y:S04]  /*5e3e0*/  STL.64 [R1+0x328], R10 ;  /* 0x0003280a01007387 */ /* 0x0007e80000100a00 */
[----:B------:R-:W4:Y:S04]  /*5e3f0*/  LDL.LU R17, [R1+0x2d4] ;  /* 0x0002d40001117983 */ /* 0x000f280000300800 */
[----:B-1----:R-:W4:Y:S04]  /*5e400*/  LDL.LU R18, [R1+0x2d8] ;  /* 0x0002d80001127983 */ /* 0x002f280000300800 */
[----:B------:R-:W4:Y:S04]  /*5e410*/  LDL.LU R19, [R1+0x2dc] ;  /* 0x0002dc0001137983 */ /* 0x000f280000300800 */
[----:B------:R-:W4:Y:S04]  /*5e420*/  LDL.64 R56, [R1+0x20] ;  /* 0x0000200001387983 */ /* 0x000f280000100a00 */
[----:B0-----:R-:W4:Y:S04]  /*5e430*/  LDL.LU R8, [R1+0x2c0] ;  /* 0x0002c00001087983 */ /* 0x001f280000300800 */
[----:B------:R-:W4:Y:S04]  /*5e440*/  LDL.LU R9, [R1+0x2c4] ;  /* 0x0002c40001097983 */ /* 0x000f280000300800 */
[----:B---3--:R-:W3:Y:S04]  /*5e450*/  LDL.LU R10, [R1+0x2c8] ;  /* 0x0002c800010a7983 */ /* 0x008ee80000300800 */
[----:B------:R-:W3:Y:S04]  /*5e460*/  LDL.LU R11, [R1+0x2cc] ;  /* 0x0002cc00010b7983 */ /* 0x000ee80000300800 */
[----:B------:R0:W-:Y:S02]  /*5e470*/  STL.64 [R1+0x4e78], R32 ;  /* 0x004e782001007387 */ /* 0x0001e40000100a00 */
[----:B0-----:R-:W-:-:S02]  /*5e480*/  IMAD.MOV.U32 R32, RZ, RZ, R14 ;  /* 0x000000ffff207224 */ /* 0x001fc400078e000e */
[----:B------:R-:W-:-:S07]  /*5e490*/  IMAD.MOV.U32 R33, RZ, RZ, R3 ;  /* 0x000000ffff217224 */ /* 0x000fce00078e0003 */
[----:B------:R-:W-:Y:S01]  /*5e4a0*/  HMMA.16816.F32.BF16 R32, R4, R32, R28 ;  /* 0x000000200420723c */ /* 0x000fe2000004181c */
[----:B------:R-:W4:-:S15]  /*5e4b0*/  LDL.LU.64 R28, [R1+0x4ec0] ;  /* 0x004ec000011c7983 */ /* 0x000f1e0000300a00 */
[----:B------:R-:W-:-:S07]  /*5e4c0*/  NOP ;  /* 0x0000000000007918 */ /* 0x000fce0000000000 */
[----:B------:R-:W-:Y:S04]  /*5e4d0*/  STL.64 [R1+0x310], R32 ;  /* 0x0003102001007387 */ /* 0x000fe80000100a00 */
[----:B------:R4:W-:Y:S01]  /*5e4e0*/  STL.64 [R1+0x318], R34 ;  /* 0x0003182201007387 */ /* 0x0009e20000100a00 */
[----:B--2---:R-:W-:Y:S01]  /*5e4f0*/  IMAD.MOV.U32 R3, RZ, RZ, R37 ;  /* 0x000000ffff037224 */ /* 0x004fe200078e0025 */
[----:B----4-:R-:W-:Y:S02]  /*5e500*/  HMMA.16816.F32.BF16 R32, R4, R28, R48 ;  /* 0x0000001c0420723c */ /* 0x010fe40000041830 */
[----:B------:R-:W2:-:S15]  /*5e510*/  LDL.LU R48, [R1+0x8b0] ;  /* 0x0008b00001307983 */ /* 0x000e9e0000300800 */
[----:B------:R-:W-:-:S06]  /*5e520*/  NOP ;  /* 0x0000000000007918 */ /* 0x000fcc0000000000 */
[----:B------:R-:W-:Y:S04]  /*5e530*/  STL.64 [R1+0x300], R32 ;  /* 0x0003002001007387 */ /* 0x000fe80000100a00 */
[----:B------:R-:W-:Y:S04]  /*5e540*/  STL.64 [R1+0x308], R34 ;  /* 0x0003082201007387 */ /* 0x000fe80000100a00 */
[----:B------:R-:W2:Y:S04]  /*5e550*/  LDL.LU R49, [R1+0x8b4] ;  /* 0x0008b40001317983 */ /* 0x000ea80000300800 */
[----:B------:R-:W2:Y:S04]  /*5e560*/  LDL.LU R50, [R1+0x8b8] ;  /* 0x0008b80001327983 */ /* 0x000ea80000300800 */
[----:B------:R-:W2:Y:S04]  /*5e570*/  LDL.LU R51, [R1+0x8bc] ;  /* 0x0008bc0001337983 */ /* 0x000ea80000300800 */
[----:B------:R0:W-:Y:S02]  /*5e580*/  STL.64 [R1+0x4e50], R28 ;  /* 0x004e501c01007387 */ /* 0x0001e40000100a00 */
[----:B0-----:R-:W-:Y:S07]  /*5e590*/  HMMA.16816.F32.BF16 R28, R4, R36, R24 ;  /* 0x00000024041c723c */ /* 0x001fee0000041818 */
[----:B------:R-:W-:-:S02]  /*5e5a0*/  IMAD.MOV.U32 R24, RZ, RZ, R36 ;  /* 0x000000ffff187224 */ /* 0x000fc400078e0024 */
[C---:B------:R-:W-:Y:S06]  /*5e5b0*/  HMMA.16816.F32.BF16 R36, R4.reuse, R52, R40 ;  /* 0x000000340424723c */ /* 0x040fec0000041828 */
[----:B------:R-:W-:Y:S08]  /*5e5c0*/  HMMA.16816.F32.BF16 R16, R4, R56, R16 ;  /* 0x000000380410723c */ /* 0x000ff00000041810 */
[----:B------:R0:W-:Y:S04]  /*5e5d0*/  STL.64 [R1+0x2f0], R28 ;  /* 0x0002f01c01007387 */ /* 0x0001e80000100a00 */
[----:B------:R-:W-:Y:S04]  /*5e5e0*/  STL.64 [R1+0x2f8], R30 ;  /* 0x0002f81e01007387 */ /* 0x000fe80000100a00 */
[----:B0-----:R-:W4:Y:S04]  /*5e5f0*/  LDL.LU.64 R28, [R1+0x100] ;  /* 0x00010000011c7983 */ /* 0x001f280000300a00 */
[----:B------:R-:W4:Y:S04]  /*5e600*/  LDL.LU R32, [R1+0x1d0] ;  /* 0x0001d00001207983 */ /* 0x000f280000300800 */
[----:B------:R0:W-:Y:S04]  /*5e610*/  STL.64 [R1+0x2e0], R36 ;  /* 0x0002e02401007387 */ /* 0x0001e80000100a00 */
[----:B------:R-:W-:Y:S04]  /*5e620*/  STL.64 [R1+0x2e8], R38 ;  /* 0x0002e82601007387 */ /* 0x000fe80000100a00 */
[----:B------:R-:W4:Y:S04]  /*5e630*/  LDL.LU R33, [R1+0x1d4] ;  /* 0x0001d40001217983 */ /* 0x000f280000300800 */
[----:B------:R-:W4:Y:S04]  /*5e640*/  LDL.LU R34, [R1+0x1d8] ;  /* 0x0001d80001227983 */ /* 0x000f280000300800 */
[----:B------:R-:W4:Y:S04]  /*5e650*/  LDL.LU R35, [R1+0x1dc] ;  /* 0x0001dc0001237983 */ /* 0x000f280000300800 */
[----:B------:R-:W4:Y:S04]  /*5e660*/  LDL.LU R40, [R1+0x220] ;  /* 0x0002200001287983 */ /* 0x000f280000300800 */
[----:B------:R-:W4:Y:S04]  /*5e670*/  LDL.LU R41, [R1+0x224] ;  /* 0x0002240001297983 */ /* 0x000f280000300800 */
[----:B------:R-:W4:Y:S04]  /*5e680*/  LDL.LU R42, [R1+0x228] ;  /* 0x00022800012a7983 */ /* 0x000f280000300800 */
[----:B------:R-:W4:Y:S04]  /*5e690*/  LDL.LU R43, [R1+0x22c] ;  /* 0x00022c00012b7983 */ /* 0x000f280000300800 */
[----:B0-----:R-:W4:Y:S04]  /*5e6a0*/  LDL.LU.64 R36, [R1+0xf0] ;  /* 0x0000f00001247983 */ /* 0x001f280000300a00 */
[----:B------:R-:W-:Y:S04]  /*5e6b0*/  STL.64 [R1+0x4e28], R54 ;  /* 0x004e283601007387 */ /* 0x000fe80000100a00 */
[----:B------:R0:W-:Y:S04]  /*5e6c0*/  STL.64 [R1+0x4e20], R52 ;  /* 0x004e203401007387 */ /* 0x0001e80000100a00 */
[----:B0-----:R-:W4:Y:S04]  /*5e6d0*/  LDL.LU R52, [R1+0x1e0] ;  /* 0x0001e00001347983 */ /* 0x001f280000300800 */
[----:B------:R-:W4:Y:S04]  /*5e6e0*/  LDL.LU R53, [R1+0x1e4] ;  /* 0x0001e40001357983 */ /* 0x000f280000300800 */
[----:B------:R-:W4:Y:S04]  /*5e6f0*/  LDL.LU R54, [R1+0x1e8] ;  /* 0x0001e80001367983 */ /* 0x000f280000300800 */
[----:B------:R-:W4:Y:S04]  /*5e700*/  LDL.LU R55, [R1+0x1ec] ;  /* 0x0001ec0001377983 */ /* 0x000f280000300800 */
[----:B------:R0:W-:Y:S04]  /*5e710*/  STL.64 [R1+0x2d0], R16 ;  /* 0x0002d01001007387 */ /* 0x0001e80000100a00 */
[----:B------:R1:W-:Y:S04]  /*5e720*/  STL.64 [R1+0x2d8], R18 ;  /* 0x0002d81201007387 */ /* 0x0003e80000100a00 */
[----:B0-----:R-:W2:Y:S01]  /*5e730*/  LDL.LU.64 R16, [R1+0x4eb8] ;  /* 0x004eb80001107983 */ /* 0x001ea20000300a00 */
[----:B-1----:R-:W-:-:S03]  /*5e740*/  IMAD.MOV.U32 R19, RZ, RZ, R56 ;  /* 0x000000ffff137224 */ /* 0x002fc600078e0038 */
[----:B------:R-:W4:Y:S01]  /*5e750*/  LDL.LU.64 R58, [R1+0x4eb0] ;  /* 0x004eb000013a7983 */ /* 0x000f220000300a00 */
[----:B------:R-:W-:-:S03]  /*5e760*/  IMAD.MOV.U32 R18, RZ, RZ, R57 ;  /* 0x000000ffff127224 */ /* 0x000fc600078e0039 */
[----:B------:R-:W3:Y:S02]  /*5e770*/  LDL.LU.64 R56, [R1+0x4ea8] ;  /* 0x004ea80001387983 */ /* 0x000ee40000300a00 */
[----:B---3--:R-:W-:-:S15]  /*5e780*/  HMMA.16816.F32.BF16 R8, R4, R56, R8 ;  /* 0x000000380408723c */ /* 0x008fde0000041808 */
[----:B------:R-:W-:-:S08]  /*5e790*/  NOP ;  /* 0x0000000000007918 */ /* 0x000fd00000000000 */
[----:B------:R-:W-:Y:S04]  /*5e7a0*/  STL.64 [R1+0x2c0], R8 ;  /* 0x0002c00801007387 */ /* 0x000fe80000100a00 */
[----:B------:R0:W-:Y:S04]  /*5e7b0*/  STL.64 [R1+0x2c8], R10 ;  /* 0x0002c80a01007387 */ /* 0x0001e80000100a00 */
[----:B0-----:R-:W3:Y:S04]  /*5e7c0*/  LDL.LU.64 R10, [R1+0x4ea0] ;  /* 0x004ea000010a7983 */ /* 0x001ee80000300a00 */
[----:B------:R-:W3:Y:S04]  /*5e7d0*/  LDL.LU.64 R8, [R1+0x4e98] ;  /* 0x004e980001087983 */ /* 0x000ee80000300a00 */
[----:B----4-:R-:W-:Y:S04]  /*5e7e0*/  STL.64 [R1+0x4e18], R58 ;  /* 0x004e183a01007387 */ /* 0x010fe80000100a00 */
[----:B------:R0:W-:Y:S01]  /*5e7f0*/  STL.64 [R1+0x4e10], R56 ;  /* 0x004e103801007387 */ /* 0x0001e20000100a00 */
[----:B--2---:R-:W-:Y:S03]  /*5e800*/  HMMA.16816.F32.BF16 R48, R4, R16, R48 ;  /* 0x000000100430723c */ /* 0x004fe60000041830 */
[----:B0-----:R-:W2:Y:S04]  /*5e810*/  LDL.LU R56, [R1+0x1f0] ;  /* 0x0001f00001387983 */ /* 0x001ea80000300800 */
[----:B------:R-:W2:Y:S04]  /*5e820*/  LDL.LU R57, [R1+0x1f4] ;  /* 0x0001f40001397983 */ /* 0x000ea80000300800 */
[----:B------:R-:W2:Y:S04]  /*5e830*/  LDL.LU R58, [R1+0x1f8] ;  /* 0x0001f800013a7983 */ /* 0x000ea80000300800 */
[----:B------:R-:W2:Y:S04]  /*5e840*/  LDL.LU R59, [R1+0x1fc] ;  /* 0x0001fc00013b7983 */ /* 0x000ea80000300800 */
[----:B------:R-:W4:Y:S04]  /*5e850*/  LDL.LU R4, [R1+0x200] ;  /* 0x0002000001047983 */ /* 0x000f280000300800 */
[----:B------:R-:W4:Y:S04]  /*5e860*/  LDL.LU R5, [R1+0x204] ;  /* 0x0002040001057983 */ /* 0x000f280000300800 */
[----:B------:R-:W4:Y:S04]  /*5e870*/  LDL.LU R6, [R1+0x208] ;  /* 0x0002080001067983 */ /* 0x000f280000300800 */
[----:B------:R-:W4:Y:S04]  /*5e880*/  LDL.LU R7, [R1+0x20c] ;  /* 0x00020c0001077983 */ /* 0x000f280000300800 */
[----:B------:R-:W-:Y:S04]  /*5e890*/  STL.64 [R1+0x4e38], R18 ;  /* 0x004e381201007387 */ /* 0x000fe80000100a00 */
[----:B------:R0:W-:Y:S04]  /*5e8a0*/  STL.64 [R1+0x4e30], R16 ;  /* 0x004e301001007387 */ /* 0x0001e80000100a00 */
[----:B0-----:R-:W2:Y:S04]  /*5e8b0*/  LDL.LU R16, [R1+0x210] ;  /* 0x0002100001107983 */ /* 0x001ea80000300800 */
[----:B------:R-:W2:Y:S04]  /*5e8c0*/  LDL.LU R17, [R1+0x214] ;  /* 0x0002140001117983 */ /* 0x000ea80000300800 */
[----:B------:R-:W2:Y:S04]  /*5e8d0*/  LDL.LU R18, [R1+0x218] ;  /* 0x0002180001127983 */ /* 0x000ea80000300800 */
[----:B------:R-:W2:Y:S04]  /*5e8e0*/  LDL.LU R19, [R1+0x21c] ;  /* 0x00021c0001137983 */ /* 0x000ea80000300800 */
[----:B------:R0:W-:Y:S04]  /*5e8f0*/  STL.64 [R1+0x48c8], R50 ;  /* 0x0048c83201007387 */ /* 0x0001e80000100a00 */
[----:B------:R1:W-:Y:S04]  /*5e900*/  STL.64 [R1+0x48c0], R48 ;  /* 0x0048c03001007387 */ /* 0x0003e80000100a00 */
[----:B0-----:R-:W2:Y:S04]  /*5e910*/  LDL R50, [R1+0x118] ;  /* 0x0001180001327983 */ /* 0x001ea80000100800 */
[----:B------:R-:W2:Y:S01]  /*5e920*/  LDL R51, [R1+0x11c] ;  /* 0x00011c0001337983 */ /* 0x000ea20000100800 */
[----:B-1----:R-:W-:-:S02]  /*5e930*/  IMAD.MOV.U32 R48, RZ, RZ, R2 ;  /* 0x000000ffff307224 */ /* 0x002fc400078e0002 */
[----:B------:R-:W-:Y:S02]  /*5e940*/  IMAD.MOV.U32 R49, RZ, RZ, R0 ;  /* 0x000000ffff317224 */ /* 0x000fe400078e0000 */
[----:B------:R-:W-:Y:S02]  /*5e950*/  IMAD.MOV.U32 R0, RZ, RZ, R36 ;  /* 0x000000ffff007224 */ /* 0x000fe400078e0024 */
[----:B------:R-:W-:Y:S01]  /*5e960*/  IMAD.MOV.U32 R2, RZ, RZ, R37 ;  /* 0x000000ffff027224 */ /* 0x000fe200078e0025 */
[----:B---3--:R-:W-:-:S15]  /*5e970*/  HMMA.16816.F32.BF16 R40, R8, R12, R40 ;  /* 0x0000000c0828723c */ /* 0x008fde0000041828 */
[----:B------:R-:W-:-:S08]  /*5e980*/  NOP ;  /* 0x0000000000007918 */ /* 0x000fd00000000000 */
[----:B------:R0:W-:Y:S04]  /*5e990*/  STL.64 [R1+0x220], R40 ;  /* 0x0002202801007387 */ /* 0x0001e80000100a00 */
[----:B------:R-:W-:Y:S04]  /*5e9a0*/  STL.64 [R1+0x228], R42 ;  /* 0x0002282a01007387 */ /* 0x000fe80000100a00 */
[----:B0-----:R-:W3:Y:S04]  /*5e9b0*/  LDL.LU.64 R40, [R1+0x4e90] ;  /* 0x004e900001287983 */ /* 0x001ee80000300a00 */
[----:B------:R4:W-:Y:S02]  /*5e9c0*/  STL.64 [R1+0x4e88], R12 ;  /* 0x004e880c01007387 */ /* 0x0009e40000100a00 */
[C---:B----4-:R-:W-:Y:S02]  /*5e9d0*/  HMMA.16816.F32.BF16 R12, R8.reuse, R44, R4 ;  /* 0x0000002c080c723c */ /* 0x050fe40000041804 */
[----:B------:R-:W0:Y:S04]  /*5e9e0*/  LDSM.16.MT88.4 R4, [R61+UR4+0x3000] ;  /* 0x003000043d04783b */ /* 0x000e280008004200 */
[----:B------:R-:W-:Y:S01]  /*5e9f0*/  STL.64 [R1+0x4e58], R20 ;  /* 0x004e581401007387 */ /* 0x000fe20000100a00 */
[----:B--2---:R-:W-:-:S15]  /*5ea00*/  HMMA.16816.F32.BF16 R16, R8, R20, R16 ;  /* 0x000000140810723c */ /* 0x004fde0000041810 */
[----:B------:R-:W-:-:S08]  /*5ea10*/  NOP ;  /* 0x0000000000007918 */ /* 0x000fd00000000000 */
[----:B------:R-:W-:Y:S04]  /*5ea20*/  STL.64 [R1+0x210], R16 ;  /* 0x0002101001007387 */ /* 0x000fe80000100a00 */
[----:B------:R-:W-:Y:S04]  /*5ea30*/  STL.64 [R1+0x218], R18 ;  /* 0x0002181201007387 */ /* 0x000fe80000100a00 */
[----:B0-----:R-:W-:Y:S04]  /*5ea40*/  STL.64 [R1+0x4ce0], R6 ;  /* 0x004ce00601007387 */ /* 0x001fe80000100a00 */
[----:B------:R-:W-:Y:S04]  /*5ea50*/  STL.64 [R1+0x200], R12 ;  /* 0x0002000c01007387 */ /* 0x000fe80000100a00 */
[----:B------:R0:W-:Y:S04]  /*5ea60*/  STL.64 [R1+0x208], R14 ;  /* 0x0002080e01007387 */ /* 0x0001e80000100a00 */
[----:B------:R1:W-:Y:S01]  /*5ea70*/  STL.64 [R1+0x4cd8], R4 ;  /* 0x004cd80401007387 */ /* 0x0003e20000100a00 */
[C---:B0-----:R-:W-:Y:S06]  /*5ea80*/  HMMA.16816.F32.BF16 R12, R8.reuse, R28, R52 ;  /* 0x0000001c080c723c */ /* 0x041fec0000041834 */
[----:B-1----:R-:W-:Y:S01]  /*5ea90*/  HMMA.16816.F32.BF16 R4, R8, R48, R56 ;  /* 0x000000300804723c */ /* 0x002fe20000041838 */
[----:B------:R-:W-:Y:S05]  /*5eaa0*/  STL.64 [R1+0x4e48], R50 ;  /* 0x004e483201007387 */ /* 0x000fea0000100a00 */
[----:B------:R-:W-:-:S15]  /*5eab0*/  STL.64 [R1+0x4e40], R48 ;  /* 0x004e403001007387 */ /* 0x000fde0000100a00 */
[----:B------:R-:W-:-:S02]  /*5eac0*/  NOP ;  /* 0x0000000000007918 */ /* 0x000fc40000000000 */
[----:B------:R0:W-:Y:S04]  /*5ead0*/  STL.64 [R1+0x1f0], R4 ;  /* 0x0001f00401007387 */ /* 0x0001e80000100a00 */
[----:B------:R-:W-:Y:S04]  /*5eae0*/  STL.64 [R1+0x1f8], R6 ;  /* 0x0001f80601007387 */ /* 0x000fe80000100a00 */
[----:B------:R-:W-:Y:S01]  /*5eaf0*/  STL.64 [R1+0x1e0], R12 ;  /* 0x0001e00c01007387 */ /* 0x000fe20000100a00 */
[----:B0-----:R-:W-:Y:S02]  /*5eb00*/  IMAD.MOV.U32 R5, RZ, RZ, R28 ;  /* 0x000000ffff057224 */ /* 0x001fe400078e001c */
[----:B------:R-:W-:Y:S01]  /*5eb10*/  IMAD.MOV.U32 R4, RZ, RZ, R29 ;  /* 0x000000ffff047224 */ /* 0x000fe200078e001d */
[----:B------:R-:W-:Y:S04]  /*5eb20*/  STL.64 [R1+0x1e8], R14 ;  /* 0x0001e80e01007387 */ /* 0x000fe80000100a00 */
[----:B------:R0:W-:Y:S02]  /*5eb30*/  STL.64 [R1+0x4e68], R4 ;  /* 0x004e680401007387 */ /* 0x0001e40000100a00 */
[----:B0-----:R-:W-:-:S15]  /*5eb40*/  HMMA.16816.F32.BF16 R4, R8, R36, R32 ;  /* 0x000000240804723c */ /* 0x001fde0000041820 */
[----:B------:R-:W-:-:S08]  /*5eb50*/  NOP ;  /* 0x0000000000007918 */ /* 0x000fd00000000000 */
[----:B------:R0:W-:Y:S04]  /*5eb60*/  STL.64 [R1+0x1d0], R4 ;  /* 0x0001d00401007387 */ /* 0x0001e80000100a00 */
[----:B------:R1:W-:Y:S04]  /*5eb70*/  STL.64 [R1+0x1d8], R6 ;  /* 0x0001d80601007387 */ /* 0x0003e80000100a00 */
[----:B------:R-:W3:Y:S04]  /*5eb80*/  LDL.LU R42, [R1+0x8c8] ;  /* 0x0008c800012a7983 */ /* 0x000ee80000300800 */
[----:B------:R-:W3:Y:S04]  /*5eb90*/  LDL.LU R43, [R1+0x8cc] ;  /* 0x0008cc00012b7983 */ /* 0x000ee80000300800 */
[----:B------:R-:W2:Y:S04]  /*5eba0*/  LDL.LU R12, [R1+0x1c0] ;  /* 0x0001c000010c7983 */ /* 0x000ea80000300800 */
[----:B------:R-:W2:Y:S04]  /*5ebb0*/  LDL.LU R13, [R1+0x1c4] ;  /* 0x0001c400010d7983 */ /* 0x000ea80000300800 */
[----:B------:R-:W2:Y:S04]  /*5ebc0*/  LDL.LU R14, [R1+0x1c8] ;  /* 0x0001c800010e7983 */ /* 0x000ea80000300800 */
[----:B------:R-:W2:Y:S04]  /*5ebd0*/  LDL.LU R15, [R1+0x1cc] ;  /* 0x0001cc00010f7983 */ /* 0x000ea80000300800 */
[----:B------:R-:W2:Y:S04]  /*5ebe0*/  LDL.LU.64 R36, [R1+0xe0] ;  /* 0x0000e00001247983 */ /* 0x000ea80000300a00 */
[----:B------:R-:W4:Y:S04]  /*5ebf0*/  LDL.LU R32, [R1+0x1b0] ;  /* 0x0001b00001207983 */ /* 0x000f280000300800 */
[----:B------:R-:W4:Y:S04]  /*5ec00*/  LDL.LU R33, [R1+0x1b4] ;  /* 0x0001b40001217983 */ /* 0x000f280000300800 */
[----:B------:R-:W4:Y:S04]  /*5ec10*/  LDL.LU R34, [R1+0x1b8] ;  /* 0x0001b80001227983 */ /* 0x000f280000300800 */
[----:B------:R-:W4:Y:S04]  /*5ec20*/  LDL.LU R35, [R1+0x1bc] ;  /* 0x0001bc0001237983 */ /* 0x000f280000300800 */
[----:B0-----:R-:W3:Y:S04]  /*5ec30*/  LDL.LU R4, [R1+0x1a0] ;  /* 0x0001a00001047983 */ /* 0x001ee80000300800 */
[----:B------:R-:W3:Y:S04]  /*5ec40*/  LDL.LU R5, [R1+0x1a4] ;  /* 0x0001a40001057983 */ /* 0x000ee80000300800 */
[----:B-1----:R-:W3:Y:S04]  /*5ec50*/  LDL.LU R6, [R1+0x1a8] ;  /* 0x0001a80001067983 */ /* 0x002ee80000300800 */
        /* <DEDUP_REMOVED lines=9> */
[----:B------:R-:W3:Y:S04]  /*5ecf0*/  LDL.LU.64 R28, [R1+0xb0] ;  /* 0x0000b000011c7983 */ /* 0x000ee80000300a00 */
[----:B------:R-:W3:Y:S04]  /*5ed00*/  LDL.LU R48, [R1+0x180] ;  /* 0x0001800001307983 */ /* 0x000ee80000300800 */
[----:B------:R-:W3:Y:S04]  /*5ed10*/  LDL.LU R49, [R1+0x184] ;  /* 0x0001840001317983 */ /* 0x000ee80000300800 */
[----:B------:R-:W3:Y:S04]  /*5ed20*/  LDL.LU R50, [R1+0x188] ;  /* 0x0001880001327983 */ /* 0x000ee80000300800 */
        /* <DEDUP_REMOVED lines=10> */
[----:B--2---:R-:W-:-:S15]  /*5edd0*/  HMMA.16816.F32.BF16 R12, R8, R36, R12 ;  /* 0x00000024080c723c */ /* 0x004fde000004180c */
[----:B------:R-:W-:-:S08]  /*5ede0*/  NOP ;  /* 0x0000000000007918 */ /* 0x000fd00000000000 */
[----:B------:R0:W-:Y:S04]  /*5edf0*/  STL.64 [R1+0x1c0], R12 ;  /* 0x0001c00c01007387 */ /* 0x0001e80000100a00 */
[----:B------:R1:W-:Y:S04]  /*5ee00*/  STL.64 [R1+0x1c8], R14 ;  /* 0x0001c80e01007387 */ /* 0x0003e80000100a00 */
[----:B0-----:R-:W2:Y:S01]  /*5ee10*/  LDL.LU.64 R12, [R1+0x4e88] ;  /* 0x004e8800010c7983 */ /* 0x001ea20000300a00 */
[----:B-1----:R-:W-:Y:S02]  /*5ee20*/  IMAD.MOV.U32 R15, RZ, RZ, R36 ;  /* 0x000000ffff0f7224 */ /* 0x002fe400078e0024 */
[----:B------:R-:W-:-:S02]  /*5ee30*/  IMAD.MOV.U32 R14, RZ, RZ, R37 ;  /* 0x000000ffff0e7224 */ /* 0x000fc400078e0025 */
[----:B------:R-:W4:Y:S02]  /*5ee40*/  LDL.LU.64 R36, [R1+0x4e80] ;  /* 0x004e800001247983 */ /* 0x000f240000300a00 */
[----:B----4-:R-:W-:-:S15]  /*5ee50*/  HMMA.16816.F32.BF16 R32, R8, R36, R32 ;  /* 0x000000240820723c */ /* 0x010fde0000041820 */
[----:B------:R-:W-:-:S08]  /*5ee60*/  NOP ;  /* 0x0000000000007918 */ /* 0x000fd00000000000 */
[----:B------:R0:W-:Y:S04]  /*5ee70*/  STL.64 [R1+0x1b0], R32 ;  /* 0x0001b02001007387 */ /* 0x0001e80000100a00 */
[----:B------:R-:W-:Y:S04]  /*5ee80*/  STL.64 [R1+0x1b8], R34 ;  /* 0x0001b82201007387 */ /* 0x000fe80000100a00 */
[----:B0-----:R-:W4:Y:S01]  /*5ee90*/  LDL.LU.64 R32, [R1+0x4e78] ;  /* 0x004e780001207983 */ /* 0x001f220000300a00 */
[----:B---3--:R-:W-:Y:S01]  /*5eea0*/  HMMA.16816.F32.BF16 R20, R8, R28, R20 ;  /* 0x0000001c0814723c */ /* 0x008fe20000041814 */
[----:B------:R-:W-:-:S02]  /*5eeb0*/  IMAD.MOV.U32 R46, RZ, RZ, R36 ;  /* 0x000000ffff2e7224 */ /* 0x000fc400078e0024 */
[----:B------:R-:W-:Y:S02]  /*5eec0*/  IMAD.MOV.U32 R47, RZ, RZ, R37 ;  /* 0x000000ffff2f7224 */ /* 0x000fe400078e0025 */
[----:B------:R-:W2:Y:S01]  /*5eed0*/  LDL.LU.64 R36, [R1+0x4e70] ;  /* 0x004e700001247983 */ /* 0x000ea20000300a00 */
[----:B------:R-:W-:-:S03]  /*5eee0*/  IMAD.MOV.U32 R53, RZ, RZ, R3 ;  /* 0x000000ffff357224 */ /* 0x000fc600078e0003 */
[----:B------:R-:W2:Y:S04]  /*5eef0*/  LDL.LU R38, [R1+0x898] ;  /* 0x0008980001267983 */ /* 0x000ea80000300800 */
[----:B------:R-:W2:Y:S01]  /*5ef00*/  LDL.LU R39, [R1+0x89c] ;  /* 0x00089c0001277983 */ /* 0x000ea20000300800 */
[----:B----4-:R-:W-:Y:S06]  /*5ef10*/  HMMA.16816.F32.BF16 R4, R8, R32, R4 ;  /* 0x000000200804723c */ /* 0x010fec0000041804 */
[----:B------:R-:W-:-:S02]  /*5ef20*/  IMAD.MOV.U32 R3, RZ, RZ, R32 ;  /* 0x000000ffff037224 */ /* 0x000fc400078e0020 */
[----:B------:R-:W-:-:S15]  /*5ef30*/  IMAD.MOV.U32 R60, RZ, RZ, R33 ;  /* 0x000000ffff3c7224 */ /* 0x000fde00078e0021 */
[----:B------:R0:W-:Y:S04]  /*5ef40*/  STL.64 [R1+0x1a0], R4 ;  /* 0x0001a00401007387 */ /* 0x0001e80000100a00 */
[----:B------:R-:W-:Y:S04]  /*5ef50*/  STL.64 [R1+0x1a8], R6 ;  /* 0x0001a80601007387 */ /* 0x000fe80000100a00 */
[----:B0-----:R-:W3:Y:S04]  /*5ef60*/  LDL.LU.64 R4, [R1+0x4e68] ;  /* 0x004e680001047983 */ /* 0x001ee80000300a00 */
[----:B------:R-:W4:Y:S04]  /*5ef70*/  LDL.LU.64 R32, [R1+0x4e60] ;  /* 0x004e600001207983 */ /* 0x000f280000300a00 */
[----:B------:R-:W4:Y:S04]  /*5ef80*/  LDL.LU R34, [R1+0x878] ;  /* 0x0008780001227983 */ /* 0x000f280000300800 */
[----:B------:R-:W4:Y:S04]  /*5ef90*/  LDL.LU R35, [R1+0x87c] ;  /* 0x00087c0001237983 */ /* 0x000f280000300800 */
[----:B------:R0:W-:Y:S04]  /*5efa0*/  STL.64 [R1+0x190], R20 ;  /* 0x0001901401007387 */ /* 0x0001e80000100a00 */
[----:B------:R1:W-:Y:S04]  /*5efb0*/  STL.64 [R1+0x198], R22 ;  /* 0x0001981601007387 */ /* 0x0003e80000100a00 */
[----:B0-----:R-:W4:Y:S01]  /*5efc0*/  LDL.LU.64 R20, [R1+0x4e58] ;  /* 0x004e580001147983 */ /* 0x001f220000300a00 */
[----:B-1----:R-:W-:-:S02]  /*5efd0*/  IMAD.MOV.U32 R22, RZ, RZ, R28 ;  /* 0x000000ffff167224 */ /* 0x002fc400078e001c */
[----:B------:R-:W-:Y:S02]  /*5efe0*/  IMAD.MOV.U32 R23, RZ, RZ, R29 ;  /* 0x000000ffff177224 */ /* 0x000fe400078e001d */
[----:B------:R-:W2:Y:S01]  /*5eff0*/  LDL.LU.64 R28, [R1+0x4e50] ;  /* 0x004e5000011c7983 */ /* 0x000ea20000300a00 */
[C---:B------:R-:W-:Y:S06]  /*5f000*/  HMMA.16816.F32.BF16 R52, R8.reuse, R52, R16 ;  /* 0x000000340834723c */ /* 0x040fec0000041810 */
[----:B--2---:R-:W-:-:S15]  /*5f010*/  HMMA.16816.F32.BF16 R48, R8, R28, R48 ;  /* 0x0000001c0830723c */ /* 0x004fde0000041830 */
[----:B------:R-:W-:-:S08]  /*5f020*/  NOP ;  /* 0x0000000000007918 */ /* 0x000fd00000000000 */
[----:B------:R-:W-:Y:S04]  /*5f030*/  STL.64 [R1+0x180], R48 ;  /* 0x0001803001007387 */ /* 0x000fe80000100a00 */
[----:B------:R0:W-:Y:S04]  /*5f040*/  STL.64 [R1+0x188], R50 ;  /* 0x0001883201007387 */ /* 0x0001e80000100a00 */
[----:B0-----:R-:W2:Y:S04]  /*5f050*/  LDL.LU.64 R50, [R1+0x4e48] ;  /* 0x004e480001327983 */ /* 0x001ea80000300a00 */
[----:B------:R-:W2:Y:S04]  /*5f060*/  LDL.LU.64 R48, [R1+0x4e40] ;  /* 0x004e400001307983 */ /* 0x000ea80000300a00 */
[----:B------:R0:W-:Y:S04]  /*5f070*/  STL.64 [R1+0x4d50], R28 ;  /* 0x004d501c01007387 */ /* 0x0001e80000100a00 */
[----:B0-----:R-:W3:Y:S04]  /*5f080*/  LDL.LU R28, [R1+0x140] ;  /* 0x00014000011c7983 */ /* 0x001ee80000300800 */
[----:B------:R-:W3:Y:S04]  /*5f090*/  LDL.LU R29, [R1+0x144] ;  /* 0x00014400011d7983 */ /* 0x000ee80000300800 */
[----:B------:R-:W3:Y:S04]  /*5f0a0*/  LDL.LU R30, [R1+0x148] ;  /* 0x00014800011e7983 */ /* 0x000ee80000300800 */
[----:B------:R-:W3:Y:S04]  /*5f0b0*/  LDL.LU R31, [R1+0x14c] ;  /* 0x00014c00011f7983 */ /* 0x000ee80000300800 */
[----:B------:R-:W4:Y:S04]  /*5f0c0*/  LDL.LU.64 R18, [R1+0x4e38] ;  /* 0x004e380001127983 */ /* 0x000f280000300a00 */
[----:B------:R-:W2:Y:S04]  /*5f0d0*/  LDL.LU.64 R16, [R1+0x4e30] ;  /* 0x004e300001107983 */ /* 0x000ea80000300a00 */
[----:B------:R-:W-:Y:S04]  /*5f0e0*/  STL.64 [R1+0x170], R52 ;  /* 0x0001703401007387 */ /* 0x000fe80000100a00 */
        /* <DEDUP_REMOVED lines=8> */
[----:B------:R-:W4:Y:S04]  /*5f170*/  LDL.LU.64 R56, [R1+0x4e10] ;  /* 0x004e100001387983 */ /* 0x000f280000300a00 */
[----:B---3--:R-:W-:Y:S04]  /*5f180*/  STL.64 [R1+0x4d38], R54 ;  /* 0x004d383601007387 */ /* 0x008fe80000100a00 */
[----:B------:R0:W-:Y:S02]  /*5f190*/  STL.64 [R1+0x4d30], R52 ;  /* 0x004d303401007387 */ /* 0x0001e40000100a00 */
[----:B0-----:R-:W-:-:S02]  /*5f1a0*/  IMAD.MOV.U32 R52, RZ, RZ, R19 ;  /* 0x000000ffff347224 */ /* 0x001fc400078e0013 */
[----:B------:R-:W3:Y:S01]  /*5f1b0*/  LDL.LU R19, [R1+0x4e0c] ;  /* 0x004e0c0001137983 */ /* 0x000ee20000300800 */
[----:B------:R-:W-:-:S03]  /*5f1c0*/  IMAD.MOV.U32 R53, RZ, RZ, R18 ;  /* 0x000000ffff357224 */ /* 0x000fc600078e0012 */
[----:B------:R-:W3:Y:S04]  /*5f1d0*/  LDL.LU R18, [R1+0x4e08] ;  /* 0x004e080001127983 */ /* 0x000ee80000300800 */
[C---:B------:R-:W-:Y:S01]  /*5f1e0*/  HMMA.16816.F32.BF16 R52, R8.reuse, R52, R24 ;  /* 0x000000340834723c */ /* 0x040fe20000041818 */
[----:B------:R-:W3:Y:S04]  /*5f1f0*/  LDL.LU.64 R26, [R1+0x4e00] ;  /* 0x004e0000011a7983 */ /* 0x000ee80000300a00 */
[----:B------:R-:W3:Y:S01]  /*5f200*/  LDL.LU.64 R24, [R1+0x4df8] ;  /* 0x004df80001187983 */ /* 0x000ee20000300a00 */
[C---:B--2---:R-:W-:Y:S06]  /*5f210*/  HMMA.16816.F32.BF16 R40, R8.reuse, R16, R40 ;  /* 0x000000100828723c */ /* 0x044fec0000041828 */
[----:B----4-:R-:W-:Y:S01]  /*5f220*/  HMMA.16816.F32.BF16 R28, R8, R56, R28 ;  /* 0x00000038081c723c */ /* 0x010fe2000004181c */
[----:B------:R-:W-:Y:S10]  /*5f230*/  STL.64 [R1+0x4d00], R58 ;  /* 0x004d003a01007387 */ /* 0x000ff40000100a00 */
[----:B------:R-:W-:Y:S04]  /*5f240*/  STL.64 [R1+0x150], R52 ;  /* 0x0001503401007387 */ /* 0x000fe80000100a00 */
[----:B------:R-:W-:Y:S04]  /*5f250*/  STL.64 [R1+0x158], R54 ;  /* 0x0001583601007387 */ /* 0x000fe80000100a00 */
[----:B------:R-:W-:Y:S04]  /*5f260*/  STL.64 [R1+0x4cf8], R56 ;  /* 0x004cf83801007387 */ /* 0x000fe80000100a00 */
[----:B------:R-:W-:Y:S04]  /*5f270*/  STL.64 [R1+0x140], R28 ;  /* 0x0001401c01007387 */ /* 0x000fe80000100a00 */
[----:B------:R-:W-:Y:S04]  /*5f280*/  STL.64 [R1+0x148], R30 ;  /* 0x0001481e01007387 */ /* 0x000fe80000100a00 */
[----:B---3--:R-:W-:Y:S04]  /*5f290*/  STL.64 [R1+0x4d18], R18 ;  /* 0x004d181201007387 */ /* 0x008fe80000100a00 */
[----:B------:R-:W-:Y:S04]  /*5f2a0*/  STL.64 [R1+0x4d10], R16 ;  /* 0x004d101001007387 */ /* 0x000fe80000100a00 */
[----:B------:R0:W-:Y:S04]  /*5f2b0*/  STL.64 [R1+0x4810], R42 ;  /* 0x0048102a01007387 */ /* 0x0001e80000100a00 */
[----:B------:R1:W-:Y:S04]  /*5f2c0*/  STL.64 [R1+0x4808], R40 ;  /* 0x0048082801007387 */ /* 0x0003e80000100a00 */
[----:B0-----:R-:W2:Y:S04]  /*5f2d0*/  LDL R42, [R1+0x108] ;  /* 0x00010800012a7983 */ /* 0x001ea80000100800 */
[----:B------:R-:W2:Y:S01]  /*5f2e0*/  LDL R43, [R1+0x10c] ;  /* 0x00010c00012b7983 */ /* 0x000ea20000100800 */
[----:B------:R-:W-:Y:S01]  /*5f2f0*/  HMMA.16816.F32.BF16 R36, R24, R12, R36 ;  /* 0x0000000c1824723c */ /* 0x000fe20000041824 */
[----:B-1----:R-:W-:-:S02]  /*5f300*/  IMAD.MOV.U32 R40, RZ, RZ, R5 ;  /* 0x000000ffff287224 */ /* 0x002fc400078e0005 */
[----:B------:R-:W-:Y:S01]  /*5f310*/  IMAD.MOV.U32 R41, RZ, RZ, R4 ;  /* 0x000000ffff297224 */ /* 0x000fe200078e0004 */
[----:B--2---:R-:W-:Y:S04]  /*5f320*/  STL.64 [R1+0x4dc8], R42 ;  /* 0x004dc82a01007387 */ /* 0x004fe80000100a00 */
[----:B------:R-:W-:-:S15]  /*5f330*/  STL.64 [R1+0x4dc0], R40 ;  /* 0x004dc02801007387 */ /* 0x000fde0000100a00 */
[----:B------:R-:W-:Y:S04]  /*5f340*/  STL.64 [R1+0x4820], R38 ;  /* 0x0048202601007387 */ /* 0x000fe80000100a00 */
[----:B------:R0:W-:Y:S04]  /*5f350*/  STL.64 [R1+0x4818], R36 ;  /* 0x0048182401007387 */ /* 0x0001e80000100a00 */
[----:B0-----:R-:W2:Y:S04]  /*5f360*/  LDL.LU.64 R36, [R1+0x40] ;  /* 0x0000400001247983 */ /* 0x001ea80000300a00 */
[----:B------:R-:W3:Y:S04]  /*5f370*/  LDL.64 R38, [R1+0x48] ;  /* 0x0000480001267983 */ /* 0x000ee80000100a00 */
        /* <DEDUP_REMOVED lines=12> */
[----:B0-----:R-:W-:-:S02]  /*5f440*/  IMAD.MOV.U32 R36, RZ, RZ, R3 ;  /* 0x000000ffff247224 */ /* 0x001fc400078e0003 */
[----:B------:R-:W-:Y:S01]  /*5f450*/  IMAD.MOV.U32 R37, RZ, RZ, R60 ;  /* 0x000000ffff257224 */ /* 0x000fe200078e003c */
[----:B---3--:R-:W-:Y:S04]  /*5f460*/  STL.64 [R1+0x4d80], R30 ;  /* 0x004d801e01007387 */ /* 0x008fe80000100a00 */
[----:B--2---:R0:W-:Y:S04]  /*5f470*/  STL.64 [R1+0x4d78], R28 ;  /* 0x004d781c01007387 */ /* 0x0041e80000100a00 */
[----:B------:R-:W2:Y:S04]  /*5f480*/  LDL.LU R3, [R1+0x4df4] ;  /* 0x004df40001037983 */ /* 0x000ea80000300800 */
[----:B------:R-:W3:Y:S04]  /*5f490*/  LDL.LU R60, [R1+0x4df0] ;  /* 0x004df000013c7983 */ /* 0x000ee80000300800 */
[----:B------:R-:W-:Y:S04]  /*5f4a0*/  STL.64 [R1+0x4d88], R36 ;  /* 0x004d882401007387 */ /* 0x000fe80000100a00 */
[----:B-1----:R-:W4:Y:S04]  /*5f4b0*/  LDL.LU R4, [R1+0x7f0] ;  /* 0x0007f00001047983 */ /* 0x002f280000300800 */
[----:B------:R-:W4:Y:S04]  /*5f4c0*/  LDL.LU R5, [R1+0x7f4] ;  /* 0x0007f40001057983 */ /* 0x000f280000300800 */
[----:B------:R-:W2:Y:S04]  /*5f4d0*/  LDL.LU R6, [R1+0x7f8] ;  /* 0x0007f80001067983 */ /* 0x000ea80000300800 */
[----:B------:R-:W2:Y:S01]  /*5f4e0*/  LDL.LU R7, [R1+0x7fc] ;  /* 0x0007fc0001077983 */ /* 0x000ea20000300800 */
[----:B0-----:R-:W-:-:S02]  /*5f4f0*/  IMAD.MOV.U32 R28, RZ, RZ, R46 ;  /* 0x000000ffff1c7224 */ /* 0x001fc400078e002e */
[----:B------:R-:W-:Y:S01]  /*5f500*/  IMAD.MOV.U32 R29, RZ, RZ, R47 ;  /* 0x000000ffff1d7224 */ /* 0x000fe200078e002f */
[----:B--2---:R-:W-:Y:S04]  /*5f510*/  STL.64 [R1+0x4d98], R6 ;  /* 0x004d980601007387 */ /* 0x004fe80000100a00 */
[----:B----4-:R0:W-:Y:S04]  /*5f520*/  STL.64 [R1+0x4d90], R4 ;  /* 0x004d900401007387 */ /* 0x0101e80000100a00 */
[----:B------:R-:W2:Y:S04]  /*5f530*/  LDL.LU R46, [R1+0x4dec] ;  /* 0x004dec00012e7983 */ /* 0x000ea80000300800 */
[----:B------:R-:W4:Y:S04]  /*5f540*/  LDL.LU R47, [R1+0x4de8] ;  /* 0x004de800012f7983 */ /* 0x000f280000300800 */
[----:B------:R-:W3:Y:S01]  /*5f550*/  LDL.LU R52, [R1+0x760] ;  /* 0x0007600001347983 */ /* 0x000ee20000300800 */
[----:B0-----:R-:W-:-:S02]  /*5f560*/  IMAD.MOV.U32 R4, RZ, RZ, R15 ;  /* 0x000000ffff047224 */ /* 0x001fc400078e000f */
[----:B------:R-:W-:Y:S01]  /*5f570*/  IMAD.MOV.U32 R5, RZ, RZ, R14 ;  /* 0x000000ffff057224 */ /* 0x000fe200078e000e */
[----:B------:R-:W3:Y:S04]  /*5f580*/  LDL.LU R53, [R1+0x764] ;  /* 0x0007640001357983 */ /* 0x000ee80000300800 */
[----:B------:R-:W3:Y:S04]  /*5f590*/  LDL.LU R54, [R1+0x768] ;  /* 0x0007680001367983 */ /* 0x000ee80000300800 */
[----:B------:R-:W3:Y:S04]  /*5f5a0*/  LDL.LU R55, [R1+0x76c] ;  /* 0x00076c0001377983 */ /* 0x000ee80000300800 */
[----:B------:R0:W-:Y:S04]  /*5f5b0*/  STL.64 [R1+0x4da0], R28 ;  /* 0x004da01c01007387 */ /* 0x0001e80000100a00 */
[----:B------:R-:W2:Y:S04]  /*5f5c0*/  LDL.LU R15, [R1+0x4de4] ;  /* 0x004de400010f7983 */ /* 0x000ea80000300800 */
[----:B------:R-:W2:Y:S04]  /*5f5d0*/  LDL.LU R14, [R1+0x4de0] ;  /* 0x004de000010e7983 */ /* 0x000ea80000300800 */
[----:B------:R1:W-:Y:S04]  /*5f5e0*/  STL.64 [R1+0x4da8], R4 ;  /* 0x004da80401007387 */ /* 0x0003e80000100a00 */
[----:B0-----:R-:W4:Y:S04]  /*5f5f0*/  LDL.LU R28, [R1+0x810] ;  /* 0x00081000011c7983 */ /* 0x001f280000300800 */
[----:B------:R-:W4:Y:S04]  /*5f600*/  LDL.LU R29, [R1+0x814] ;  /* 0x00081400011d7983 */ /* 0x000f280000300800 */
[----:B------:R-:W3:Y:S04]  /*5f610*/  LDL.LU R30, [R1+0x818] ;  /* 0x00081800011e7983 */ /* 0x000ee80000300800 */
[----:B------:R-:W3:Y:S01]  /*5f620*/  LDL.LU R31, [R1+0x81c] ;  /* 0x00081c00011f7983 */ /* 0x000ee20000300800 */
[----:B-1----:R-:W-:-:S02]  /*5f630*/  IMAD.MOV.U32 R4, RZ, RZ, R0 ;  /* 0x000000ffff047224 */ /* 0x002fc400078e0000 */
[----:B------:R-:W-:Y:S01]  /*5f640*/  IMAD.MOV.U32 R5, RZ, RZ, R2 ;  /* 0x000000ffff057224 */ /* 0x000fe200078e0002 */
[----:B---3--:R-:W-:Y:S04]  /*5f650*/  STL.64 [R1+0x4db8], R30 ;  /* 0x004db81e01007387 */ /* 0x008fe80000100a00 */
[----:B----4-:R0:W-:Y:S04]  /*5f660*/  STL.64 [R1+0x4db0], R28 ;  /* 0x004db01c01007387 */ /* 0x0101e80000100a00 */
[----:B------:R-:W3:Y:S04]  /*5f670*/  LDL.LU R0, [R1+0x4ddc] ;  /* 0x004ddc0001007983 */ /* 0x000ee80000300800 */
[----:B------:R-:W4:Y:S04]  /*5f680*/  LDL.LU R2, [R1+0x4dd8] ;  /* 0x004dd80001027983 */ /* 0x000f280000300800 */
        /* <DEDUP_REMOVED lines=8> */
[C---:B------:R-:W-:Y:S03]  /*5f710*/  HMMA.16816.F32.BF16 R8, R24.reuse, R44, R52 ;  /* 0x0000002c1808723c */ /* 0x040fe60000041834 */
[----:B0-----:R-:W2:Y:S03]  /*5f720*/  LDL.LU R28, [R1+0x820] ;  /* 0x00082000011c7983 */ /* 0x001ea60000300800 */
[----:B------:R-:W-:Y:S01]  /*5f730*/  HMMA.16816.F32.BF16 R32, R24, R20, R32 ;  /* 0x000000141820723c */ /* 0x000fe20000041820 */
[----:B------:R-:W2:Y:S04]  /*5f740*/  LDL.LU R29, [R1+0x824] ;  /* 0x00082400011d7983 */ /* 0x000ea80000300800 */
[----:B------:R-:W2:Y:S04]  /*5f750*/  LDL.LU R30, [R1+0x828] ;  /* 0x00082800011e7983 */ /* 0x000ea80000300800 */
[----:B------:R-:W2:Y:S04]  /*5f760*/  LDL.LU R31, [R1+0x82c] ;  /* 0x00082c00011f7983 */ /* 0x000ea80000300800 */
[----:B------:R-:W2:Y:S04]  /*5f770*/  LDL.LU R36, [R1+0x800] ;  /* 0x0008000001247983 */ /* 0x000ea80000300800 */
[----:B------:R-:W2:Y:S01]  /*5f780*/  LDL.LU R37, [R1+0x804] ;  /* 0x0008040001257983 */ /* 0x000ea20000300800 */
[----:B------:R-:W-:-:S02]  /*5f790*/  IMAD.MOV.U32 R20, RZ, RZ, R8 ;  /* 0x000000ffff147224 */ /* 0x000fc400078e0008 */
[----:B------:R-:W-:-:S03]  /*5f7a0*/  IMAD.MOV.U32 R13, RZ, RZ, R9 ;  /* 0x000000ffff0d7224 */ /* 0x000fc600078e0009 */
[----:B------:R-:W-:Y:S04]  /*5f7b0*/  STL.64 [R1+0x4800], R34 ;  /* 0x0048002201007387 */ /* 0x000fe80000100a00 */
[----:B------:R0:W-:Y:S04]  /*5f7c0*/  STL.64 [R1+0x47f8], R32 ;  /* 0x0047f82001007387 */ /* 0x0001e80000100a00 */
[----:B0-----:R-:W2:Y:S04]  /*5f7d0*/  LDL.LU.64 R32, [R1+0x20] ;  /* 0x0000200001207983 */ /* 0x001ea80000300a00 */
[----:B------:R-:W2:Y:S04]  /*5f7e0*/  LDL.LU.64 R34, [R1+0x28] ;  /* 0x0000280001227983 */ /* 0x000ea80000300a00 */
        /* <DEDUP_REMOVED lines=8> */
[----:B---3--:R-:W-:-:S02]  /*5f870*/  IMAD.MOV.U32 R39, RZ, RZ, R0 ;  /* 0x000000ffff277224 */ /* 0x008fc400078e0000 */
[----:B------:R-:W-:Y:S02]  /*5f880*/  IMAD.MOV.U32 R0, RZ, RZ, R11 ;  /* 0x000000ffff007224 */ /* 0x000fe400078e000b */
[----:B----4-:R-:W-:Y:S02]  /*5f890*/  IMAD.MOV.U32 R38, RZ, RZ, R2 ;  /* 0x000000ffff267224 */ /* 0x010fe400078e0002 */
[----:B------:R-:W-:Y:S02]  /*5f8a0*/  IMAD.MOV.U32 R2, RZ, RZ, R10 ;  /* 0x000000ffff027224 */ /* 0x000fe400078e000a */
[----:B------:R-:W0:Y:S01]  /*5f8b0*/  LDSM.16.MT88.4 R8, [R61+UR4+0x3080] ;  /* 0x003080043d08783b */ /* 0x000e220008004200 */
[----:B--2---:R-:W-:Y:S03]  /*5f8c0*/  HMMA.16816.F32.BF16 R40, R24, R48, R40 ;  /* 0x000000301828723c */ /* 0x004fe60000041828 */
[----:B0-----:R-:W-:Y:S04]  /*5f8d0*/  STL.64 [R1+0x4c38], R10 ;  /* 0x004c380a01007387 */ /* 0x001fe80000100a00 */
[----:B------:R0:W-:Y:S02]  /*5f8e0*/  STL.64 [R1+0x4c30], R8 ;  /* 0x004c300801007387 */ /* 0x0001e40000100a00 */
[----:B0-----:R-:W-:-:S02]  /*5f8f0*/  IMAD.MOV.U32 R8, RZ, RZ, R22 ;  /* 0x000000ffff087224 */ /* 0x001fc400078e0016 */
[----:B------:R-:W2:Y:S01]  /*5f900*/  LDL.LU R22, [R1+0x4dd4] ;  /* 0x004dd40001167983 */ /* 0x000ea20000300800 */
[----:B------:R-:W-:-:S03]  /*5f910*/  IMAD.MOV.U32 R9, RZ, RZ, R23 ;  /* 0x000000ffff097224 */ /* 0x000fc600078e0017 */
[----:B------:R-:W3:Y:S08]  /*5f920*/  LDL.LU R23, [R1+0x4dd0] ;  /* 0x004dd00001177983 */ /* 0x000ef00000300800 */
[----:B------:R-:W-:Y:S04]  /*5f930*/  STL.64 [R1+0x840], R40 ;  /* 0x0008402801007387 */ /* 0x000fe80000100a00 */
[----:B------:R0:W-:Y:S04]  /*5f940*/  STL.64 [R1+0x848], R42 ;  /* 0x0008482a01007387 */ /* 0x0001e80000100a00 */
[----:B0-----:R-:W4:Y:S04]  /*5f950*/  LDL.LU.64 R42, [R1+0x4dc8] ;  /* 0x004dc800012a7983 */ /* 0x001f280000300a00 */
[----:B------:R-:W2:Y:S01]  /*5f960*/  LDL.LU.64 R40, [R1+0x4dc0] ;  /* 0x004dc00001287983 */ /* 0x000ea20000300a00 */
        /* <DEDUP_REMOVED lines=9> */
[----:B------:R-:W3:Y:S04]  /*5fa00*/  LDL.LU.64 R30, [R1+0x4db8] ;  /* 0x004db800011e7983 */ /* 0x000ee80000300a00 */
[----:B------:R-:W3:Y:S04]  /*5fa10*/  LDL.LU.64 R28, [R1+0x4db0] ;  /* 0x004db000011c7983 */ /* 0x000ee80000300a00 */
[----:B------:R0:W-:Y:S04]  /*5fa20*/  STL.64 [R1+0x820], R4 ;  /* 0x0008200401007387 */ /* 0x0001e80000100a00 */
[----:B------:R3:W-:Y:S04]  /*5fa30*/  STL.64 [R1+0x828], R6 ;  /* 0x0008280601007387 */ /* 0x0007e80000100a00 */
[----:B0-----:R-:W3:Y:S02]  /*5fa40*/  LDL.LU.64 R4, [R1+0x4da8] ;  /* 0x004da80001047983 */ /* 0x001ee40000300a00 */
[----:B---3--:R-:W-:Y:S02]  /*5fa50*/  HMMA.16816.F32.BF16 R4, R24, R4, R28 ;  /* 0x000000041804723c */ /* 0x008fe4000004181c */
[----:B------:R-:W3:-:S15]  /*5fa60*/  LDL.LU.64 R28, [R1+0x4da0] ;  /* 0x004da000011c7983 */ /* 0x000ede0000300a00 */
[----:B------:R-:W-:-:S06]  /*5fa70*/  NOP ;  /* 0x0000000000007918 */ /* 0x000fcc0000000000 */
[----:B------:R-:W-:Y:S04]  /*5fa80*/  STL.64 [R1+0x810], R4 ;  /* 0x0008100401007387 */ /* 0x000fe80000100a00 */
[----:B------:R0:W-:Y:S04]  /*5fa90*/  STL.64 [R1+0x818], R6 ;  /* 0x0008180601007387 */ /* 0x0001e80000100a00 */
[----:B0-----:R-:W4:Y:S04]  /*5faa0*/  LDL.LU.64 R6, [R1+0x4d98] ;  /* 0x004d980001067983 */ /* 0x001f280000300a00 */
[----:B------:R-:W4:Y:S01]  /*5fab0*/  LDL.LU.64 R4, [R1+0x4d90] ;  /* 0x004d900001047983 */ /* 0x000f220000300a00 */
[----:B---3--:R-:W-:Y:S03]  /*5fac0*/  HMMA.16816.F32.BF16 R28, R24, R28, R36 ;  /* 0x0000001c181c723c */ /* 0x008fe60000041824 */
[----:B------:R-:W4:-:S15]  /*5fad0*/  LDL.LU.64 R36, [R1+0x4d88] ;  /* 0x004d880001247983 */ /* 0x000f1e0000300a00 */
[----:B------:R-:W-:-:S05]  /*5fae0*/  NOP ;  /* 0x0000000000007918 */ /* 0x000fca0000000000 */
[----:B------:R-:W-:Y:S04]  /*5faf0*/  STL.64 [R1+0x800], R28 ;  /* 0x0008001c01007387 */ /* 0x000fe80000100a00 */
[----:B------:R0:W-:Y:S04]  /*5fb00*/  STL.64 [R1+0x808], R30 ;  /* 0x0008081e01007387 */ /* 0x0001e80000100a00 */
[----:B0-----:R-:W3:Y:S04]  /*5fb10*/  LDL.LU.64 R30, [R1+0x4d80] ;  /* 0x004d8000011e7983 */ /* 0x001ee80000300a00 */
[----:B------:R-:W3:Y:S01]  /*5fb20*/  LDL.LU.64 R28, [R1+0x4d78] ;  /* 0x004d7800011c7983 */ /* 0x000ee20000300a00 */
[----:B----4-:R-:W-:Y:S03]  /*5fb30*/  HMMA.16816.F32.BF16 R36, R24, R36, R4 ;  /* 0x000000241824723c */ /* 0x010fe60000041804 */
[----:B------:R-:W4:Y:S04]  /*5fb40*/  LDL.LU.64 R6, [R1+0x4d70] ;  /* 0x004d700001067983 */ /* 0x000f280000300a00 */
[----:B------:R-:W4:-:S15]  /*5fb50*/  LDL.LU.64 R4, [R1+0x4d68] ;  /* 0x004d680001047983 */ /* 0x000f1e0000300a00 */
[----:B------:R-:W-:-:S01]  /*5fb60*/  NOP ;  /* 0x0000000000007918 */ /* 0x000fc20000000000 */
[----:B------:R-:W-:Y:S04]  /*5fb70*/  STL.64 [R1+0x7f0], R36 ;  /* 0x0007f02401007387 */ /* 0x000fe80000100a00 */
[----:B------:R0:W-:Y:S04]  /*5fb80*/  STL.64 [R1+0x7f8], R38 ;  /* 0x0007f82601007387 */ /* 0x0001e80000100a00 */
[----:B0-----:R-:W2:Y:S01]  /*5fb90*/  LDL.LU.64 R38, [R1+0x4d60] ;  /* 0x004d600001267983 */ /* 0x001ea20000300a00 */
[----:B---3--:R-:W-:Y:S03]  /*5fba0*/  HMMA.16816.F32.BF16 R8, R24, R8, R28 ;  /* 0x000000081808723c */ /* 0x008fe6000004181c */
[----:B------:R-:W3:Y:S04]  /*5fbb0*/  LDL.LU.64 R36, [R1+0x4d58] ;  /* 0x004d580001247983 */ /* 0x000ee80000300a00 */
[----:B------:R-:W4:-:S15]  /*5fbc0*/  LDL.LU.64 R28, [R1+0x4d50] ;  /* 0x004d5000011c7983 */ /* 0x000f1e0000300a00 */
[----:B------:R-:W-:-:S01]  /*5fbd0*/  NOP ;  /* 0x0000000000007918 */ /* 0x000fc20000000000 */
[----:B------:R-:W-:Y:S04]  /*5fbe0*/  STL.64 [R1+0x7e0], R8 ;  /* 0x0007e00801007387 */ /* 0x000fe80000100a00 */
[----:B------:R4:W-:Y:S01]  /*5fbf0*/  STL.64 [R1+0x7e8], R10 ;  /* 0x0007e80a01007387 */ /* 0x0009e20000100a00 */
[----:B------:R-:W-:Y:S02]  /*5fc00*/  IMAD.MOV.U32 R30, RZ, RZ, R47 ;  /* 0x000000ffff1e7224 */ /* 0x000fe400078e002f */
[----:B------:R-:W-:Y:S01]  /*5fc10*/  IMAD.MOV.U32 R31, RZ, RZ, R46 ;  /* 0x000000ffff1f7224 */ /* 0x000fe200078e002e */
[C---:B----4-:R-:W-:Y:S01]  /*5fc20*/  HMMA.16816.F32.BF16 R8, R24.reuse, R28, R4 ;  /* 0x0000001c1808723c */ /* 0x050fe20000041804 */
[----:B------:R-:W4:Y:S05]  /*5fc30*/  LDL.LU R4, [R1+0x790] ;  /* 0x0007900001047983 */ /* 0x000f2a0000300800 */
[----:B---3--:R-:W-:Y:S01]  /*5fc40*/  HMMA.16816.F32.BF16 R52, R24, R36, R52 ;  /* 0x000000241834723c */ /* 0x008fe20000041834 */
[----:B------:R-:W-:-:S02]  /*5fc50*/  IMAD.MOV.U32 R28, RZ, RZ, R14 ;  /* 0x000000ffff1c7224 */ /* 0x000fc400078e000e */
[----:B------:R-:W-:-:S14]  /*5fc60*/  IMAD.MOV.U32 R29, RZ, RZ, R15 ;  /* 0x000000ffff1d7224 */ /* 0x000fdc00078e000f */
[----:B------:R0:W-:Y:S04]  /*5fc70*/  STL.64 [R1+0x7d0], R8 ;  /* 0x0007d00801007387 */ /* 0x0001e80000100a00 */
[----:B------:R1:W-:Y:S04]  /*5fc80*/  STL.64 [R1+0x7d8], R10 ;  /* 0x0007d80a01007387 */ /* 0x0003e80000100a00 */
[----:B------:R-:W4:Y:S04]  /*5fc90*/  LDL.LU R5, [R1+0x794] ;  /* 0x0007940001057983 */ /* 0x000f280000300800 */
[----:B------:R-:W4:Y:S04]  /*5fca0*/  LDL.LU R6, [R1+0x798] ;  /* 0x0007980001067983 */ /* 0x000f280000300800 */
[----:B------:R-:W4:Y:S04]  /*5fcb0*/  LDL.LU R7, [R1+0x79c] ;  /* 0x00079c0001077983 */ /* 0x000f280000300800 */
[----:B0-----:R-:W3:Y:S04]  /*5fcc0*/  LDL.LU R8, [R1+0x750] ;  /* 0x0007500001087983 */ /* 0x001ee80000300800 */
[----:B------:R-:W3:Y:S04]  /*5fcd0*/  LDL.LU R9, [R1+0x754] ;  /* 0x0007540001097983 */ /* 0x000ee80000300800 */
[----:B-1----:R-:W3:Y:S04]  /*5fce0*/  LDL.LU R10, [R1+0x758] ;  /* 0x00075800010a7983 */ /* 0x002ee80000300800 */
[----:B------:R-:W3:Y:S04]  /*5fcf0*/  LDL.LU R11, [R1+0x75c] ;  /* 0x00075c00010b7983 */ /* 0x000ee80000300800 */
[----:B------:R-:W4:Y:S04]  /*5fd00*/  LDL.LU R14, [R1+0x4d4c] ;  /* 0x004d4c00010e7983 */ /* 0x000f280000300800 */
[----:B------:R-:W3:Y:S04]  /*5fd10*/  LDL.LU R15, [R1+0x4d48] ;  /* 0x004d4800010f7983 */ /* 0x000ee80000300800 */
[----:B------:R-:W3:Y:S04]  /*5fd20*/  LDL.LU R47, [R1+0x4d44] ;  /* 0x004d4400012f7983 */ /* 0x000ee80000300800 */
[----:B------:R-:W3:Y:S04]  /*5fd30*/  LDL.LU R46, [R1+0x4d40] ;  /* 0x004d4000012e7983 */ /* 0x000ee80000300800 */
[----:B------:R-:W-:Y:S04]  /*5fd40*/  STL.64 [R1+0x7c0], R52 ;  /* 0x0007c03401007387 */ /* 0x000fe80000100a00 */
[----:B------:R0:W-:Y:S04]  /*5fd50*/  STL.64 [R1+0x7c8], R54 ;  /* 0x0007c83601007387 */ /* 0x0001e80000100a00 */
[----:B0-----:R-:W3:Y:S04]  /*5fd60*/  LDL.LU.64 R54, [R1+0x4d38] ;  /* 0x004d380001367983 */ /* 0x001ee80000300a00 */
[----:B------:R-:W3:Y:S01]  /*5fd70*/  LDL.LU.64 R52, [R1+0x4d30] ;  /* 0x004d300001347983 */ /* 0x000ee20000300a00 */
[----:B--2---:R-:W-:Y:S03]  /*5fd80*/  HMMA.16816.F32.BF16 R56, R24, R32, R56 ;  /* 0x000000201838723c */ /* 0x004fe60000041838 */
[----:B------:R0:W-:Y:S02]  /*5fd90*/  STL.64 [R1+0x4c60], R38 ;  /* 0x004c602601007387 */ /* 0x0001e40000100a00 */
[----:B0-----:R-:W-:-:S02]  /*5fda0*/  IMAD.MOV.U32 R38, RZ, RZ, R23 ;  /* 0x000000ffff267224 */ /* 0x001fc400078e0017 */
[----:B------:R-:W-:-:S15]  /*5fdb0*/  IMAD.MOV.U32 R39, RZ, RZ, R22 ;  /* 0x000000ffff277224 */ /* 0x000fde00078e0016 */
[----:B------:R-:W-:-:S02]  /*5fdc0*/  NOP ;  /* 0x0000000000007918 */ /* 0x000fc40000000000 */
[----:B------:R-:W-:Y:S02]  /*5fdd0*/  IMAD.MOV.U32 R12, RZ, RZ, R59 ;  /* 0x000000ffff0c7224 */ /* 0x000fe400078e003b */
[----:B----4-:R-:W-:Y:S02]  /*5fde0*/  IMAD.MOV.U32 R37, RZ, RZ, R14 ;  /* 0x000000ffff257224 */ /* 0x010fe400078e000e */
[----:B---3--:R-:W-:Y:S02]  /*5fdf0*/  IMAD.MOV.U32 R36, RZ, RZ, R15 ;  /* 0x000000ffff247224 */ /* 0x008fe400078e000f */
[----:B------:R-:W2:Y:S04]  /*5fe00*/  LDL.LU R15, [R1+0x4d2c] ;  /* 0x004d2c00010f7983 */ /* 0x000ea80000300800 */
[----:B------:R-:W3:Y:S04]  /*5fe10*/  LDL.LU R14, [R1+0x4d28] ;  /* 0x004d2800010e7983 */ /* 0x000ee80000300800 */
[----:B------:R-:W4:Y:S04]  /*5fe20*/  LDL.LU R23, [R1+0x4d24] ;  /* 0x004d240001177983 */ /* 0x000f280000300800 */
[----:B------:R-:W4:Y:S01]  /*5fe30*/  LDL.LU R22, [R1+0x4d20] ;  /* 0x004d200001167983 */ /* 0x000f220000300800 */
[----:B------:R-:W-:-:S15]  /*5fe40*/  HMMA.16816.F32.BF16 R16, R24, R52, R16 ;  /* 0x000000341810723c */ /* 0x000fde0000041810 */
[----:B------:R-:W-:-:S08]  /*5fe50*/  NOP ;  /* 0x0000000000007918 */ /* 0x000fd00000000000 */
[----:B------:R-:W-:Y:S04]  /*5fe60*/  STL.64 [R1+0x7b0], R16 ;  /* 0x0007b01001007387 */ /* 0x000fe80000100a00 */
[----:B------:R0:W-:Y:S04]  /*5fe70*/  STL.64 [R1+0x7b8], R18 ;  /* 0x0007b81201007387 */ /* 0x0001e80000100a00 */
[----:B0-----:R-:W4:Y:S04]  /*5fe80*/  LDL.LU.64 R18, [R1+0x4d18] ;  /* 0x004d180001127983 */ /* 0x001f280000300a00 */
[----:B------:R-:W4:Y:S04]  /*5fe90*/  LDL.LU.64 R16, [R1+0x4d10] ;  /* 0x004d100001107983 */ /* 0x000f280000300a00 */
[----:B------:R0:W-:Y:S04]  /*5fea0*/  STL.64 [R1+0x4c58], R54 ;  /* 0x004c583601007387 */ /* 0x0001e80000100a00 */
[----:B------:R-:W4:Y:S04]  /*5feb0*/  LDL.LU R52, [R1+0x2a0] ;  /* 0x0002a00001347983 */ /* 0x000f280000300800 */
[----:B------:R-:W4:Y:S01]  /*5fec0*/  LDL.LU R53, [R1+0x2a4] ;  /* 0x0002a40001357983 */ /* 0x000f220000300800 */
[----:B0-----:R-:W-:-:S03]  /*5fed0*/  IMAD.MOV.U32 R54, RZ, RZ, R46 ;  /* 0x000000ffff367224 */ /* 0x001fc600078e002e */
[----:B------:R-:W4:Y:S01]  /*5fee0*/  LDL.LU R46, [R1+0x4d0c] ;  /* 0x004d0c00012e7983 */ /* 0x000f220000300800 */
[----:B------:R-:W-:-:S03]  /*5fef0*/  IMAD.MOV.U32 R55, RZ, RZ, R47 ;  /* 0x000000ffff377224 */ /* 0x000fc600078e002f */
[----:B------:R-:W4:Y:S04]  /*5ff00*/  LDL.LU R47, [R1+0x4d08] ;  /* 0x004d0800012f7983 */ /* 0x000f280000300800 */
[----:B------:R-:W-:Y:S04]  /*5ff10*/  STL.64 [R1+0x7a0], R56 ;  /* 0x0007a03801007387 */ /* 0x000fe80000100a00 */
[----:B------:R0:W-:Y:S04]  /*5ff20*/  STL [R1+0x7a8], R58 ;  /* 0x0007a83a01007387 */ /* 0x0001e80000100800 */
[----:B0-----:R-:W4:Y:S04]  /*5ff30*/  LDL.LU.64 R58, [R1+0x4d00] ;  /* 0x004d0000013a7983 */ /* 0x001f280000300a00 */
[----:B------:R-:W4:Y:S04]  /*5ff40*/  LDL.LU.64 R56, [R1+0x4cf8] ;  /* 0x004cf80001387983 */ /* 0x000f280000300a00 */
[----:B------:R2:W-:Y:S02]  /*5ff50*/  STL.64 [R1+0x4c98], R34 ;  /* 0x004c982201007387 */ /* 0x0005e40000100a00 */
[----:B--2---:R-:W-:-:S02]  /*5ff60*/  IMAD.MOV.U32 R35, RZ, RZ, R15 ;  /* 0x000000ffff237224 */ /* 0x004fc400078e000f */
[----:B---3--:R-:W-:Y:S02]  /*5ff70*/  IMAD.MOV.U32 R34, RZ, RZ, R14 ;  /* 0x000000ffff227224 */ /* 0x008fe400078e000e */
[----:B----4-:R-:W-:Y:S02]  /*5ff80*/  IMAD.MOV.U32 R33, RZ, RZ, R23 ;  /* 0x000000ffff217224 */ /* 0x010fe400078e0017 */
[----:B------:R-:W-:Y:S02]  /*5ff90*/  IMAD.MOV.U32 R32, RZ, RZ, R22 ;  /* 0x000000ffff207224 */ /* 0x000fe400078e0016 */
[----:B------:R-:W2:Y:S04]  /*5ffa0*/  LDL.LU R22, [R1+0x4cf4] ;  /* 0x004cf40001167983 */ /* 0x000ea80000300800 */
[----:B------:R-:W2:Y:S04]  /*5ffb0*/  LDL.LU R23, [R1+0x4cf0] ;  /* 0x004cf00001177983 */ /* 0x000ea80000300800 */
[----:B------:R-:W3:Y:S04]  /*5ffc0*/  LDL.LU R14, [R1+0x4cec] ;  /* 0x004cec00010e7983 */ /* 0x000ee80000300800 */
[----:B------:R-:W3:Y:S04]  /*5ffd0*/  LDL.LU R15, [R1+0x4ce8] ;  /* 0x004ce800010f7983 */ /* 0x000ee80000300800 */
[----:B------:R-:W-:Y:S01]  /*5ffe0*/  STL [R1+0x47d0], R12 ;  /* 0x0047d00c01007387 */ /* 0x000fe20000100800 */
[----:B------:R-:W-:-:S15]  /*5fff0*/  HMMA.16816.F32.BF16 R4, R24, R56, R4 ;  /* 0x000000381804723c */ /* 0x000fde0000041804 */
[----:B------:R-:W-:-:S08]  /*60000*/  NOP ;  /* 0x0000000000007918 */ /* 0x000fd00000000000 */
[----:B------:R-:W-:Y:S04]  /*60010*/  STL.64 [R1+0x9a0], R4 ;  /* 0x0009a00401007387 */ /* 0x000fe80000100a00 */
[----:B------:R0:W-:Y:S04]  /*60020*/  STL.64 [R1+0x9a8], R6 ;  /* 0x0009a80601007387 */ /* 0x0001e80000100a00 */
[----:B0-----:R-:W3:Y:S04]  /*60030*/  LDL.LU.64 R6, [R1+0x4ce0] ;  /* 0x004ce00001067983 */ /* 0x001ee80000300a00 */
[----:B------:R-:W3:Y:S01]  /*60040*/  LDL.LU.64 R4, [R1+0x4cd8] ;  /* 0x004cd80001047983 */ /* 0x000ee20000300a00 */
[----:B------:R-:W0:Y:S01]  /*60050*/  S2R R21, SR_TID.X ;  /* 0x0000000000157919 */ /* 0x000e220000002100 */
[----:B------:R-:W-:Y:S01]  /*60060*/  HMMA.16816.F32.BF16 R24, R24, R16, R32 ;  /* 0x000000101818723c */ /* 0x000fe20000041820 */
[----:B------:R-:W1:Y:S01]  /*60070*/  S2R R45, SR_TID.X ;  /* 0x00000000002d7919 */ /* 0x000e620000002100 */
[----:B------:R-:W-:-:S15]  /*60080*/  STL.64 [R1+0x4c50], R58 ;  /* 0x004c503a01007387 */ /* 0x000fde0000100a00 */
[----:B------:R-:W-:-:S06]  /*60090*/  NOP ;  /* 0x0000000000007918 */ /* 0x000fcc0000000000 */
[----:B------:R-:W-:Y:S04]  /*600a0*/  STL.64 [R1+0x2b0], R24 ;  /* 0x0002b01801007387 */ /* 0x000fe80000100a00 */
[----:B------:R3:W-:Y:S01]  /*600b0*/  STL.64 [R1+0x2b8], R26 ;  /* 0x0002b81a01007387 */ /* 0x0007e20000100a00 */
[----:B0-----:R-:W-:Y:S01]  /*600c0*/  LOP3.LUT R21, R21, 0x7, RZ, 0xc0, !PT ;  /* 0x0000000715157812 */ /* 0x001fe200078ec0ff */
[----:B-1----:R-:W-:-:S04]  /*600d0*/  IMAD.SHL.U32 R44, R45, 0x2, RZ ;  /* 0x000000022d2c7824 */ /* 0x002fc800078e00ff */
[----:B------:R-:W-:Y:S02]  /*600e0*/  IMAD R21, R21, 0x110, RZ ;  /* 0x0000011015157824 */ /* 0x000fe400078e02ff */
[----:B------:R-:W-:-:S03]  /*600f0*/  IMAD.SHL.U32 R45, R45, 0x80, RZ ;  /* 0x000000802d2d7824 */ /* 0x000fc600078e00ff */
[----:B------:R-:W-:-:S04]  /*60100*/  LOP3.LUT R21, R21, 0x10, R44, 0x78, !PT ;  /* 0x0000001015157812 */ /* 0x000fc800078e782c */
[----:B------:R-:W-:-:S04]  /*60110*/  LOP3.LUT R21, R21, 0x800, R45, 0xf8, !PT ;  /* 0x0000080015157812 */ /* 0x000fc800078ef82d */
[----:B------:R-:W-:Y:S01]  /*60120*/  LOP3.LUT R21, R21, 0x20, RZ, 0x3c, !PT ;  /* 0x0000002015157812 */ /* 0x000fe200078e3cff */
[----:B---3--:R-:W-:-:S15]  /*60130*/  HMMA.16816.F32.BF16 R24, R4, R14, R52 ;  /* 0x0000000e0418723c */ /* 0x008fde0000041834 */
[----:B------:R-:W-:-:S08]  /*60140*/  NOP ;  /* 0x0000000000007918 */ /* 0x000fd00000000000 */
[----:B------:R-:W-:Y:S01]  /*60150*/  STL.64 [R1+0x2a0], R24 ;  /* 0x0002a01801007387 */ /* 0x000fe20000100a00 */
[----:B------:R-:W-:-:S03]  /*60160*/  IMAD.MOV.U32 R16, RZ, RZ, R27 ;  /* 0x000000ffff107224 */ /* 0x000fc600078e001b */
[----:B------:R-:W-:Y:S04]  /*60170*/  STL [R1+0x2a8], R26 ;  /* 0x0002a81a01007387 */ /* 0x000fe80000100800 */
[----:B------:R-:W0:Y:S04]  /*60180*/  LDSM.16.MT88.4 R24, [R21+UR4+0x3000] ;  /* 0x003000041518783b */ /* 0x000e280008004200 */
[----:B------:R-:W-:Y:S04]  /*60190*/  STL.64 [R1+0x4cc8], R14 ;  /* 0x004cc80e01007387 */ /* 0x000fe80000100a00 */
[----:B------:R2:W-:Y:S02]  /*601a0*/  STL [R1+0x4cc0], R13 ;  /* 0x004cc00d01007387 */ /* 0x0005e40000100800 */
[----:B--2---:R-:W-:Y:S02]  /*601b0*/  HMMA.16816.F32.BF16 R12, R4, R22, R36 ;  /* 0x00000016040c723c */ /* 0x004fe40000041824 */
[----:B------:R-:W-:Y:S04]  /*601c0*/  STL [R1+0x46d8], R16 ;  /* 0x0046d81001007387 */ /* 0x000fe80000100800 */
[----:B------:R-:W-:-:S15]  /*601d0*/  STL.64 [R1+0x4c70], R22 ;  /* 0x004c701601007387 */ /* 0x000fde0000100a00 */
[----:B------:R-:W-:-:S02]  /*601e0*/  NOP ;  /* 0x0000000000007918 */ /* 0x000fc40000000000 */
[----:B------:R-:W-:Y:S04]  /*601f0*/  STL.64 [R1+0x290], R12 ;  /* 0x0002900c01007387 */ /* 0x000fe80000100a00 */
[----:B------:R-:W-:Y:S04]  /*60200*/  STL.64 [R1+0x298], R14 ;  /* 0x0002980e01007387 */ /* 0x000fe80000100a00 */
[----:B------:R-:W-:Y:S04]  /*60210*/  STL.64 [R1+0x4c68], R20 ;  /* 0x004c681401007387 */ /* 0x000fe80000100a00 */
[----:B0-----:R0:W-:Y:S04]  /*60220*/  STL.64 [R1+0x4ba0], R26 ;  /* 0x004ba01a01007387 */ /* 0x0011e80000100a00 */
[----:B------:R-:W-:Y:S04]  /*60230*/  STL.64 [R1+0x4b98], R24 ;  /* 0x004b981801007387 */ /* 0x000fe80000100a00 */
[----:B0-----:R-:W2:Y:S04]  /*60240*/  LDL R26, [R1+0xc8] ;  /* 0x0000c800011a7983 */ /* 0x001ea80000100800 */
[----:B------:R-:W2:Y:S01]  /*60250*/  LDL R27, [R1+0xcc] ;  /* 0x0000cc00011b7983 */ /* 0x000ea20000100800 */
[C---:B------:R-:W-:Y:S06]  /*60260*/  HMMA.16816.F32.BF16 R12, R4.reuse, R46, R8 ;  /* 0x0000002e040c723c */ /* 0x040fec0000041808 */
[----:B------:R-:W-:Y:S01]  /*60270*/  HMMA.16816.F32.BF16 R8, R4, R50, R28 ;  /* 0x000000320408723c */ /* 0x000fe2000004181c */
[----:B--2---:R-:W-:Y:S04]  /*60280*/  STL.64 [R1+0x4cd0], R26 ;  /* 0x004cd01a01007387 */ /* 0x004fe80000100a00 */
[----:B------:R0:W-:-:S12]  /*60290*/  STL.64 [R1+0x4c78], R46 ;  /* 0x004c782e01007387 */ /* 0x0001d80000100a00 */
[----:B------:R-:W-:Y:S04]  /*602a0*/  STL.64 [R1+0x750], R12 ;  /* 0x0007500c01007387 */ /* 0x000fe80000100a00 */
[----:B------:R-:W-:Y:S04]  /*602b0*/  STL.64 [R1+0x758], R14 ;  /* 0x0007580e01007387 */ /* 0x000fe80000100a00 */
[----:B------:R1:W-:Y:S04]  /*602c0*/  STL.64 [R1+0x4c80], R50 ;  /* 0x004c803201007387 */ /* 0x0003e80000100a00 */
[----:B------:R-:W2:Y:S04]  /*602d0*/  LDL R38, [R1+0xa8] ;  /* 0x0000a80001267983 */ /* 0x000ea80000100800 */
[----:B------:R-:W-:Y:S04]  /*602e0*/  STL.64 [R1+0x740], R8 ;  /* 0x0007400801007387 */ /* 0x000fe80000100a00 */
[----:B------:R-:W-:Y:S04]  /*602f0*/  STL.64 [R1+0x748], R10 ;  /* 0x0007480a01007387 */ /* 0x000fe80000100a00 */
[----:B------:R-:W2:Y:S04]  /*60300*/  LDL R39, [R1+0xac] ;  /* 0x0000ac0001277983 */ /* 0x000ea80000100800 */
[----:B--2---:R-:W-:Y:S04]  /*60310*/  STL.64 [R1+0x4c88], R38 ;  /* 0x004c882601007387 */ /* 0x004fe80000100a00 */
[----:B0-----:R-:W2:Y:S04]  /*60320*/  LDL R46, [R1+0xb8] ;  /* 0x0000b800012e7983 */ /* 0x001ea80000100800 */
[----:B------:R-:W2:Y:S04]  /*60330*/  LDL R47, [R1+0xbc] ;  /* 0x0000bc00012f7983 */ /* 0x000ea80000100800 */
[----:B--2---:R-:W-:Y:S04]  /*60340*/  STL.64 [R1+0x4c90], R46 ;  /* 0x004c902e01007387 */ /* 0x004fe80000100a00 */
[----:B------:R-:W2:Y:S04]  /*60350*/  LDL.LU R48, [R1+0x6e0] ;  /* 0x0006e00001307983 */ /* 0x000ea80000300800 */
[----:B------:R-:W2:Y:S04]  /*60360*/  LDL.LU R49, [R1+0x6e4] ;  /* 0x0006e40001317983 */ /* 0x000ea80000300800 */
[----:B-1----:R-:W3:Y:S04]  /*60370*/  LDL.LU R50, [R1+0x6e8] ;  /* 0x0006e80001327983 */ /* 0x002ee80000300800 */
[----:B------:R-:W3:Y:S04]  /*60380*/  LDL.LU R51, [R1+0x6ec] ;  /* 0x0006ec0001337983 */ /* 0x000ee80000300800 */
[----:B------:R-:W4:Y:S04]  /*60390*/  LDL.LU R28, [R1+0x730] ;  /* 0x00073000011c7983 */ /* 0x000f280000300800 */
[----:B------:R-:W4:Y:S04]  /*603a0*/  LDL.LU R29, [R1+0x734] ;  /* 0x00073400011d7983 */ /* 0x000f280000300800 */
[----:B------:R-:W4:Y:S04]  /*603b0*/  LDL.LU R30, [R1+0x738] ;  /* 0x00073800011e7983 */ /* 0x000f280000300800 */
[----:B------:R-:W4:Y:S04]  /*603c0*/  LDL.LU R31, [R1+0x73c] ;  /* 0x00073c00011f7983 */ /* 0x000f280000300800 */
[----:B---3--:R-:W-:Y:S04]  /*603d0*/  STL.64 [R1+0x4ca8], R50 ;  /* 0x004ca83201007387 */ /* 0x008fe80000100a00 */
[----:B--2---:R-:W-:Y:S04]  /*603e0*/  STL.64 [R1+0x4ca0], R48 ;  /* 0x004ca03001007387 */ /* 0x004fe80000100a00 */
        /* <DEDUP_REMOVED lines=8> */
[----:B------:R-:W4:Y:S04]  /*60470*/  LDL.64 R14, [R1+0xf8] ;  /* 0x0000f800010e7983 */ /* 0x000f280000100a00 */
[----:B---3--:R-:W-:Y:S04]  /*60480*/  STL.64 [R1+0x4cb8], R34 ;  /* 0x004cb82201007387 */ /* 0x008fe80000100a00 */
[----:B--2---:R0:W-:Y:S04]  /*60490*/  STL.64 [R1+0x4cb0], R32 ;  /* 0x004cb02001007387 */ /* 0x0041e80000100a00 */
[----:B0-----:R-:W2:Y:S04]  /*604a0*/  LDL.LU R32, [R1+0x710] ;  /* 0x0007100001207983 */ /* 0x001ea80000300800 */
[----:B------:R-:W2:Y:S04]  /*604b0*/  LDL.LU R33, [R1+0x714] ;  /* 0x0007140001217983 */ /* 0x000ea80000300800 */
[----:B------:R-:W2:Y:S04]  /*604c0*/  LDL.LU R34, [R1+0x718] ;  /* 0x0007180001227983 */ /* 0x000ea80000300800 */
[----:B------:R-:W2:Y:S04]  /*604d0*/  LDL.LU R35, [R1+0x71c] ;  /* 0x00071c0001237983 */ /* 0x000ea80000300800 */
[----:B------:R-:W2:Y:S01]  /*604e0*/  LDL.64 R50, [R1+0xe8] ;  /* 0x0000e80001327983 */ /* 0x000ea20000100a00 */
[C---:B----4-:R-:W-:Y:S03]  /*604f0*/  HMMA.16816.F32.BF16 R8, R4.reuse, R42, R28 ;  /* 0x0000002a0408723c */ /* 0x050fe6000004181c */
[----:B------:R-:W3:Y:S03]  /*60500*/  LDL.64 R46, [R1+0xd8] ;  /* 0x0000d800012e7983 */ /* 0x000ee60000100a00 */
[----:B------:R-:W-:Y:S01]  /*60510*/  HMMA.16816.F32.BF16 R24, R4, R14, R24 ;  /* 0x0000000e0418723c */ /* 0x000fe20000041818 */
        /* <DEDUP_REMOVED lines=12> */
[----:B------:R0:W-:Y:S04]  /*605e0*/  STL [R1+0x730], R8 ;  /* 0x0007300801007387 */ /* 0x0001e80000100800 */
[----:B------:R1:W-:Y:S04]  /*605f0*/  STL.64 [R1+0x738], R10 ;  /* 0x0007380a01007387 */ /* 0x0003e80000100a00 */
[----:B------:R-:W3:Y:S01]  /*60600*/  LDL.LU R56, [R1+0x6b0] ;  /* 0x0006b00001387983 */ /* 0x000ee20000300800 */
[----:B------:R-:W-:-:S03]  /*60610*/  IMAD.MOV.U32 R16, RZ, RZ, R9 ;  /* 0x000000ffff107224 */ /* 0x000fc600078e0009 */
[----:B------:R-:W3:Y:S04]  /*60620*/  LDL.LU R57, [R1+0x6b4] ;  /* 0x0006b40001397983 */ /* 0x000ee80000300800 */
[----:B------:R-:W3:Y:S04]  /*60630*/  LDL.LU R58, [R1+0x6b8] ;  /* 0x0006b800013a7983 */ /* 0x000ee80000300800 */
[----:B------:R-:W3:Y:S04]  /*60640*/  LDL.LU R59, [R1+0x6bc] ;  /* 0x0006bc00013b7983 */ /* 0x000ee80000300800 */
[----:B0-----:R-:W3:Y:S04]  /*60650*/  LDL.LU R8, [R1+0x6a0] ;  /* 0x0006a00001087983 */ /* 0x001ee80000300800 */
[----:B------:R-:W3:Y:S04]  /*60660*/  LDL.LU R9, [R1+0x6a4] ;  /* 0x0006a40001097983 */ /* 0x000ee80000300800 */
[----:B-1----:R-:W3:Y:S04]  /*60670*/  LDL.LU R10, [R1+0x6a8] ;  /* 0x0006a800010a7983 */ /* 0x002ee80000300800 */
[----:B------:R-:W3:Y:S04]  /*60680*/  LDL.LU R11, [R1+0x6ac] ;  /* 0x0006ac00010b7983 */ /* 0x000ee80000300800 */
[----:B------:R-:W3:Y:S01]  /*60690*/  LDL.LU R28, [R1+0x690] ;  /* 0x00069000011c7983 */ /* 0x000ee20000300800 */
[----:B------:R-:W-:-:S03]  /*606a0*/  IMAD.MOV.U32 R12, RZ, RZ, R15 ;  /* 0x000000ffff0c7224 */ /* 0x000fc600078e000f */
[----:B------:R-:W3:Y:S04]  /*606b0*/  LDL.LU R29, [R1+0x694] ;  /* 0x00069400011d7983 */ /* 0x000ee80000300800 */
[----:B------:R0:W-:Y:S04]  /*606c0*/  STL.64 [R1+0x720], R24 ;  /* 0x0007201801007387 */ /* 0x0001e80000100a00 */
[----:B------:R1:W-:Y:S01]  /*606d0*/  STL.64 [R1+0x728], R26 ;  /* 0x0007281a01007387 */ /* 0x0003e20000100a00 */
[----:B0-----:R-:W-:-:S03]  /*606e0*/  IMAD.MOV.U32 R24, RZ, RZ, R14 ;  /* 0x000000ffff187224 */ /* 0x001fc600078e000e */
[----:B-1----:R-:W4:Y:S04]  /*606f0*/  LDL.LU.64 R26, [R1+0x4cd0] ;  /* 0x004cd000011a7983 */ /* 0x002f280000300a00 */
[----:B------:R-:W3:Y:S04]  /*60700*/  LDL.LU.64 R14, [R1+0x4cc8] ;  /* 0x004cc800010e7983 */ /* 0x000ee80000300a00 */
[----:B------:R-:W3:Y:S01]  /*60710*/  LDL.LU R13, [R1+0x4cc0] ;  /* 0x004cc000010d7983 */ /* 0x000ee20000300800 */
[----:B--2---:R-:W-:-:S15]  /*60720*/  HMMA.16816.F32.BF16 R32, R4, R50, R32 ;  /* 0x000000320420723c */ /* 0x004fde0000041820 */
[----:B------:R-:W-:-:S08]  /*60730*/  NOP ;  /* 0x0000000000007918 */ /* 0x000fd00000000000 */
[----:B------:R-:W-:Y:S04]  /*60740*/  STL.64 [R1+0x710], R32 ;  /* 0x0007102001007387 */ /* 0x000fe80000100a00 */
[----:B------:R0:W-:Y:S04]  /*60750*/  STL.64 [R1+0x718], R34 ;  /* 0x0007182201007387 */ /* 0x0001e80000100a00 */
[----:B0-----:R-:W3:Y:S04]  /*60760*/  LDL.LU.64 R34, [R1+0x4cb8] ;  /* 0x004cb80001227983 */ /* 0x001ee80000300a00 */
[----:B------:R-:W3:Y:S01]  /*60770*/  LDL.LU.64 R32, [R1+0x4cb0] ;  /* 0x004cb00001207983 */ /* 0x000ee20000300a00 */
[----:B------:R-:W-:-:S02]  /*60780*/  IMAD.MOV.U32 R25, RZ, RZ, R50 ;  /* 0x000000ffff197224 */ /* 0x000fc400078e0032 */
[----:B------:R-:W-:Y:S02]  /*60790*/  IMAD.MOV.U32 R17, RZ, RZ, R51 ;  /* 0x000000ffff117224 */ /* 0x000fe400078e0033 */
[----:B------:R-:W2:Y:S04]  /*607a0*/  LDL.LU.64 R50, [R1+0x4ca8] ;  /* 0x004ca80001327983 */ /* 0x000ea80000300a00 */
[----:B------:R-:W2:Y:S01]  /*607b0*/  LDL.LU.64 R48, [R1+0x4ca0] ;  /* 0x004ca00001307983 */ /* 0x000ea20000300a00 */
[C---:B----4-:R-:W-:Y:S06]  /*607c0*/  HMMA.16816.F32.BF16 R36, R4.reuse, R26, R36 ;  /* 0x0000001a0424723c */ /* 0x050fec0000041824 */
[----:B---3--:R-:W-:-:S15]  /*607d0*/  HMMA.16816.F32.BF16 R32, R4, R46, R32 ;  /* 0x0000002e0420723c */ /* 0x008fde0000041820 */
[----:B------:R-:W-:-:S08]  /*607e0*/  NOP ;  /* 0x0000000000007918 */ /* 0x000fd00000000000 */
[----:B------:R0:W-:Y:S04]  /*607f0*/  STL.64 [R1+0x700], R32 ;  /* 0x0007002001007387 */ /* 0x0001e80000100a00 */
[----:B------:R1:W-:Y:S01]  /*60800*/  STL.64 [R1+0x708], R34 ;  /* 0x0007082201007387 */ /* 0x0003e20000100a00 */
[----:B0-----:R-:W-:Y:S02]  /*60810*/  IMAD.MOV.U32 R33, RZ, RZ, R46 ;  /* 0x000000ffff217224 */ /* 0x001fe400078e002e */
[----:B------:R-:W-:Y:S01]  /*60820*/  IMAD.MOV.U32 R32, RZ, RZ, R47 ;  /* 0x000000ffff207224 */ /* 0x000fe200078e002f */
[----:B-1----:R-:W3:Y:S04]  /*60830*/  LDL.LU.64 R34, [R1+0x4c98] ;  /* 0x004c980001227983 */ /* 0x002ee80000300a00 */
[----:B------:R-:W2:Y:S04]  /*60840*/  LDL.LU.64 R46, [R1+0x4c90] ;  /* 0x004c9000012e7983 */ /* 0x000ea80000300a00 */
[----:B------:R-:W-:Y:S04]  /*60850*/  STL.64 [R1+0x6f0], R36 ;  /* 0x0006f02401007387 */ /* 0x000fe80000100a00 */
[----:B------:R0:W-:Y:S04]  /*60860*/  STL.64 [R1+0x6f8], R38 ;  /* 0x0006f82601007387 */ /* 0x0001e80000100a00 */
[----:B0-----:R-:W4:Y:S04]  /*60870*/  LDL.LU.64 R38, [R1+0x4c88] ;  /* 0x004c880001267983 */ /* 0x001f280000300a00 */
[----:B------:R-:W-:Y:S01]  /*60880*/  STL.64 [R1+0x4be8], R26 ;  /* 0x004be81a01007387 */ /* 0x000fe20000100a00 */
[----:B------:R-:W-:-:S02]  /*60890*/  IMAD.MOV.U32 R30, RZ, RZ, R60 ;  /* 0x000000ffff1e7224 */ /* 0x000fc400078e003c */
[----:B------:R-:W-:Y:S01]  /*608a0*/  IMAD.MOV.U32 R31, RZ, RZ, R3 ;  /* 0x000000ffff1f7224 */ /* 0x000fe200078e0003 */
[C---:B--2---:R-:W-:Y:S01]  /*608b0*/  HMMA.16816.F32.BF16 R44, R4.reuse, R46, R48 ;  /* 0x0000002e042c723c */ /* 0x044fe20000041830 */
[----:B------:R-:W2:Y:S05]  /*608c0*/  LDL.LU.64 R50, [R1+0x4c80] ;  /* 0x004c800001327983 */ /* 0x000eaa0000300a00 */
[----:B----4-:R-:W-:-:S15]  /*608d0*/  HMMA.16816.F32.BF16 R36, R4, R38, R20 ;  /* 0x000000260424723c */ /* 0x010fde0000041814 */
[----:B------:R-:W-:-:S02]  /*608e0*/  NOP ;  /* 0x0000000000007918 */ /* 0x000fc40000000000 */
[----:B------:R-:W-:Y:S04]  /*608f0*/  STL.64 [R1+0x6e0], R44 ;  /* 0x0006e02c01007387 */ /* 0x000fe80000100a00 */
[----:B------:R0:W-:Y:S04]  /*60900*/  STL.64 [R1+0x6e8], R46 ;  /* 0x0006e82e01007387 */ /* 0x0001e80000100a00 */
[----:B0-----:R-:W4:Y:S04]  /*60910*/  LDL.LU.64 R46, [R1+0x4c78] ;  /* 0x004c7800012e7983 */ /* 0x001f280000300a00 */
[----:B------:R-:W2:Y:S01]  /*60920*/  LDL.LU.64 R22, [R1+0x4c70] ;  /* 0x004c700001167983 */ /* 0x000ea20000300a00 */
[----:B------:R-:W-:-:S02]  /*60930*/  IMAD.MOV.U32 R60, RZ, RZ, R38 ;  /* 0x000000ffff3c7224 */ /* 0x000fc400078e0026 */
[----:B------:R-:W-:Y:S01]  /*60940*/  IMAD.MOV.U32 R3, RZ, RZ, R39 ;  /* 0x000000ffff037224 */ /* 0x000fe200078e0027 */
[----:B------:R-:W4:Y:S04]  /*60950*/  LDL.LU.64 R20, [R1+0x4c68] ;  /* 0x004c680001147983 */ /* 0x000f280000300a00 */
[----:B------:R-:W-:Y:S04]  /*60960*/  STL.64 [R1+0x6d0], R36 ;  /* 0x0006d02401007387 */ /* 0x000fe80000100a00 */
[----:B------:R-:W3:Y:S04]  /*60970*/  LDL.LU.64 R38, [R1+0x4c60] ;  /* 0x004c600001267983 */ /* 0x000ee80000300a00 */
[----:B------:R-:W-:Y:S04]  /*60980*/  STL [R1+0x47cc], R3 ;  /* 0x0047cc0301007387 */ /* 0x000fe80000100800 */
[----:B------:R-:W-:Y:S01]  /*60990*/  STL [R1+0x47c8], R60 ;  /* 0x0047c83c01007387 */ /* 0x000fe20000100800 */
[----:B---3--:R-:W-:-:S15]  /*609a0*/  HMMA.16816.F32.BF16 R52, R4, R38, R52 ;  /* 0x000000260434723c */ /* 0x008fde0000041834 */
[----:B------:R-:W-:-:S08]  /*609b0*/  NOP ;  /* 0x0000000000007918 */ /* 0x000fd00000000000 */
[----:B------:R-:W-:Y:S04]  /*609c0*/  STL.64 [R1+0x6c0], R52 ;  /* 0x0006c03401007387 */ /* 0x000fe80000100a00 */
[----:B------:R0:W-:Y:S04]  /*609d0*/  STL.64 [R1+0x6c8], R54 ;  /* 0x0006c83601007387 */ /* 0x0001e80000100a00 */
[----:B0-----:R-:W3:Y:S04]  /*609e0*/  LDL.LU.64 R54, [R1+0x4c58] ;  /* 0x004c580001367983 */ /* 0x001ee80000300a00 */
        /* <DEDUP_REMOVED lines=9> */
[----:B0-----:R-:W3:Y:S01]  /*60a80*/  LDL.LU.64 R58, [R1+0x4c50] ;  /* 0x004c5000013a7983 */ /* 0x001ee20000300a00 */
[----:B------:R-:W-:Y:S03]  /*60a90*/  HMMA.16816.F32.BF16 R8, R4, R34, R8 ;  /* 0x000000220408723c */ /* 0x000fe60000041808 */
[----:B------:R0:W-:Y:S02]  /*60aa0*/  STL.64 [R1+0x4bb8], R54 ;  /* 0x004bb83601007387 */ /* 0x0001e40000100a00 */
[----:B0-----:R-:W-:-:S02]  /*60ab0*/  IMAD.MOV.U32 R54, RZ, RZ, R18 ;  /* 0x000000ffff367224 */ /* 0x001fc400078e0012 */
[----:B------:R-:W-:Y:S02]  /*60ac0*/  IMAD.MOV.U32 R55, RZ, RZ, R19 ;  /* 0x000000ffff377224 */ /* 0x000fe400078e0013 */
[----:B---3--:R-:W-:Y:S02]  /*60ad0*/  IMAD.MOV.U32 R52, RZ, RZ, R58 ;  /* 0x000000ffff347224 */ /* 0x008fe400078e003a */
[----:B------:R-:W3:Y:S01]  /*60ae0*/  LDL.LU R58, [R1+0x4c4c] ;  /* 0x004c4c00013a7983 */ /* 0x000ee20000300800 */
[----:B------:R-:W-:-:S03]  /*60af0*/  IMAD.MOV.U32 R53, RZ, RZ, R59 ;  /* 0x000000ffff357224 */ /* 0x000fc600078e003b */
[----:B------:R-:W3:Y:S04]  /*60b00*/  LDL.LU R59, [R1+0x4c48] ;  /* 0x004c4800013b7983 */ /* 0x000ee80000300800 */
[----:B------:R-:W4:Y:S04]  /*60b10*/  LDL.LU R18, [R1+0x4c44] ;  /* 0x004c440001127983 */ /* 0x000f280000300800 */
[----:B------:R-:W4:Y:S04]  /*60b20*/  LDL.LU R19, [R1+0x4c40] ;  /* 0x004c400001137983 */ /* 0x000f280000300800 */
[----:B------:R-:W-:Y:S04]  /*60b30*/  STL.64 [R1+0x6a0], R8 ;  /* 0x0006a00801007387 */ /* 0x000fe80000100a00 */
[----:B------:R0:W-:Y:S04]  /*60b40*/  STL.64 [R1+0x6a8], R10 ;  /* 0x0006a80a01007387 */ /* 0x0001e80000100a00 */
[----:B0-----:R-:W2:Y:S04]  /*60b50*/  LDL.LU.64 R10, [R1+0x4c38] ;  /* 0x004c3800010a7983 */ /* 0x001ea80000300a00 */
[----:B------:R-:W2:Y:S04]  /*60b60*/  LDL.LU.64 R8, [R1+0x4c30] ;  /* 0x004c300001087983 */ /* 0x000ea80000300a00 */
[----:B------:R0:W-:Y:S02]  /*60b70*/  STL.64 [R1+0x4bb0], R34 ;  /* 0x004bb02201007387 */ /* 0x0001e40000100a00 */
[----:B0-----:R-:W-:-:S02]  /*60b80*/  IMAD.MOV.U32 R35, RZ, RZ, R17 ;  /* 0x000000ffff237224 */ /* 0x001fc400078e0011 */
[----:B------:R-:W-:Y:S01]  /*60b90*/  IMAD.MOV.U32 R34, RZ, RZ, R25 ;  /* 0x000000ffff227224 */ /* 0x000fe200078e0019 */
[C---:B---3--:R-:W-:Y:S06]  /*60ba0*/  HMMA.16816.F32.BF16 R28, R4.reuse, R58, R28 ;  /* 0x0000003a041c723c */ /* 0x048fec000004181c */
[----:B----4-:R-:W-:Y:S06]  /*60bb0*/  HMMA.16816.F32.BF16 R4, R4, R18, R52 ;  /* 0x000000120404723c */ /* 0x010fec0000041834 */
[----:B--2---:R-:W-:Y:S11]  /*60bc0*/  HMMA.16816.F32.BF16 R36, R8, R14, R36 ;  /* 0x0000000e0824723c */ /* 0x004ff60000041824 */
[----:B------:R-:W-:Y:S04]  /*60bd0*/  STL.64 [R1+0x690], R28 ;  /* 0x0006901c01007387 */ /* 0x000fe80000100a00 */
[----:B------:R0:W-:Y:S04]  /*60be0*/  STL.64 [R1+0x698], R30 ;  /* 0x0006981e01007387 */ /* 0x0001e80000100a00 */
[----:B0-----:R-:W2:Y:S04]  /*60bf0*/  LDL.LU.64 R30, [R1+0x4c28] ;  /* 0x004c2800011e7983 */ /* 0x001ea80000300a00 */
[----:B------:R-:W3:Y:S04]  /*60c00*/  LDL.LU.64 R28, [R1+0x4c20] ;  /* 0x004c2000011c7983 */ /* 0x000ee80000300a00 */
[----:B------:R-:W-:Y:S04]  /*60c10*/  STL.64 [R1+0x4ba8], R58 ;  /* 0x004ba83a01007387 */ /* 0x000fe80000100a00 */
[----:B------:R-:W-:Y:S04]  /*60c20*/  STL.64 [R1+0x4bd0], R18 ;  /* 0x004bd01201007387 */ /* 0x000fe80000100a00 */
[----:B------:R-:W-:Y:S04]  /*60c30*/  STL [R1+0x4bc8], R16 ;  /* 0x004bc81001007387 */ /* 0x000fe80000100800 */
[----:B------:R-:W-:Y:S04]  /*60c40*/  STL.64 [R1+0x280], R4 ;  /* 0x0002800401007387 */ /* 0x000fe80000100a00 */
[----:B------:R0:W-:Y:S04]  /*60c50*/  STL.64 [R1+0x288], R6 ;  /* 0x0002880601007387 */ /* 0x0001e80000100a00 */
[----:B------:R1:W-:Y:S04]  /*60c60*/  STL.64 [R1+0x8b0], R36 ;  /* 0x0008b02401007387 */ /* 0x0003e80000100a00 */
[----:B------:R4:W-:Y:S01]  /*60c70*/  STL.64 [R1+0x8b8], R38 ;  /* 0x0008b82601007387 */ /* 0x0009e20000100a00 */
[----:B0-----:R-:W-:-:S02]  /*60c80*/  IMAD.MOV.U32 R6, RZ, RZ, R33 ;  /* 0x000000ffff067224 */ /* 0x001fc400078e0021 */
[----:B------:R-:W-:-:S05]  /*60c90*/  IMAD.MOV.U32 R7, RZ, RZ, R32 ;  /* 0x000000ffff077224 */ /* 0x000fca00078e0020 */
[----:B------:R0:W-:Y:S04]  /*60ca0*/  STL.64 [R1+0x4bf0], R6 ;  /* 0x004bf00601007387 */ /* 0x0001e80000100a00 */
        /* <DEDUP_REMOVED lines=9> */
[----:B------:R-:W3:Y:S04]  /*60d40*/  LDL.LU R37, [R1+0x4d4] ;  /* 0x0004d40001257983 */ /* 0x000ee80000300800 */
[----:B----4-:R-:W4:Y:S04]  /*60d50*/  LDL.LU R38, [R1+0x4d8] ;  /* 0x0004d80001267983 */ /* 0x010f280000300800 */
[----:B------:R-:W4:Y:S04]  /*60d60*/  LDL.LU R39, [R1+0x4dc] ;  /* 0x0004dc0001277983 */ /* 0x000f280000300800 */
[----:B------:R1:W-:Y:S04]  /*60d70*/  STL.64 [R1+0x4bf8], R34 ;  /* 0x004bf82201007387 */ /* 0x0003e80000100a00 */
[----:B------:R-:W4:Y:S04]  /*60d80*/  LDL.LU R4, [R1+0x4b0] ;  /* 0x0004b00001047983 */ /* 0x000f280000300800 */
[----:B------:R-:W4:Y:S04]  /*60d90*/  LDL.LU R5, [R1+0x4b4] ;  /* 0x0004b40001057983 */ /* 0x000f280000300800 */
[----:B0-----:R-:W4:Y:S04]  /*60da0*/  LDL.LU R6, [R1+0x4b8] ;  /* 0x0004b80001067983 */ /* 0x001f280000300800 */
[----:B------:R-:W4:Y:S01]  /*60db0*/  LDL.LU R7, [R1+0x4bc] ;  /* 0x0004bc0001077983 */ /* 0x000f220000300800 */
[----:B-1----:R-:W-:-:S02]  /*60dc0*/  IMAD.MOV.U32 R34, RZ, RZ, R24 ;  /* 0x000000ffff227224 */ /* 0x002fc400078e0018 */
[----:B--2---:R-:W-:Y:S02]  /*60dd0*/  IMAD.MOV.U32 R26, RZ, RZ, R30 ;  /* 0x000000ffff1a7224 */ /* 0x004fe400078e001e */
[----:B---3--:R-:W-:Y:S02]  /*60de0*/  IMAD.MOV.U32 R24, RZ, RZ, R28 ;  /* 0x000000ffff187224 */ /* 0x008fe400078e001c */
[----:B------:R-:W-:Y:S02]  /*60df0*/  IMAD.MOV.U32 R25, RZ, RZ, R29 ;  /* 0x000000ffff197224 */ /* 0x000fe400078e001d */
[----:B------:R-:W-:Y:S01]  /*60e00*/  IMAD.MOV.U32 R27, RZ, RZ, R31 ;  /* 0x000000ffff1b7224 */ /* 0x000fe200078e001f */
[----:B----4-:R-:W-:Y:S04]  /*60e10*/  STL.64 [R1+0x4c08], R6 ;  /* 0x004c080601007387 */ /* 0x010fe80000100a00 */
[----:B------:R0:W-:Y:S04]  /*60e20*/  STL.64 [R1+0x4c00], R4 ;  /* 0x004c000401007387 */ /* 0x0001e80000100a00 */
        /* <DEDUP_REMOVED lines=9> */
[----:B------:R-:W4:Y:S01]  /*60ec0*/  LDL.LU R57, [R1+0x494] ;  /* 0x0004940001397983 */ /* 0x000f220000300800 */
[----:B------:R-:W-:-:S03]  /*60ed0*/  IMAD.MOV.U32 R35, RZ, RZ, R12 ;  /* 0x000000ffff237224 */ /* 0x000fc600078e000c */
[----:B------:R-:W4:Y:S04]  /*60ee0*/  LDL.LU R58, [R1+0x498] ;  /* 0x00049800013a7983 */ /* 0x000f280000300800 */
[----:B------:R-:W4:Y:S04]  /*60ef0*/  LDL.LU R59, [R1+0x49c] ;  /* 0x00049c00013b7983 */ /* 0x000f280000300800 */
[----:B------:R-:W-:Y:S04]  /*60f00*/  STL.64 [R1+0x4be0], R14 ;  /* 0x004be00e01007387 */ /* 0x000fe80000100a00 */
[----:B------:R3:W-:Y:S01]  /*60f10*/  STL [R1+0x4bd8], R13 ;  /* 0x004bd80d01007387 */ /* 0x0007e20000100800 */
[C---:B------:R-:W-:Y:S06]  /*60f20*/  HMMA.16816.F32.BF16 R36, R8.reuse, R42, R36 ;  /* 0x0000002a0824723c */ /* 0x040fec0000041824 */
[C---:B---3--:R-:W-:Y:S01]  /*60f30*/  HMMA.16816.F32.BF16 R12, R8.reuse, R22, R28 ;  /* 0x00000016080c723c */ /* 0x048fe2000004181c */
[----:B------:R-:W0:Y:S05]  /*60f40*/  LDSM.16.MT88.4 R28, [R21+UR4+0x3080] ;  /* 0x00308004151c783b */ /* 0x000e2a0008004200 */
[----:B--2---:R-:W-:Y:S01]  /*60f50*/  HMMA.16816.F32.BF16 R32, R8, R34, R4 ;  /* 0x000000220820723c */ /* 0x004fe20000041804 */
[----:B0-----:R-:W-:-:S15]  /*60f60*/  STL.64 [R1+0x4b10], R30 ;  /* 0x004b101e01007387 */ /* 0x001fde0000100a00 */
[----:B------:R-:W-:-:S01]  /*60f70*/  NOP ;  /* 0x0000000000007918 */ /* 0x000fc20000000000 */
[----:B------:R0:W-:Y:S04]  /*60f80*/  STL.64 [R1+0x8a0], R12 ;  /* 0x0008a00c01007387 */ /* 0x0001e80000100a00 */
[----:B------:R-:W-:Y:S04]  /*60f90*/  STL.64 [R1+0x8a8], R14 ;  /* 0x0008a80e01007387 */ /* 0x000fe80000100a00 */
[----:B------:R1:W-:Y:S04]  /*60fa0*/  STL.64 [R1+0x4b08], R28 ;  /* 0x004b081c01007387 */ /* 0x0003e80000100a00 */
[----:B0-----:R-:W2:Y:S01]  /*60fb0*/  LDL.LU R12, [R1+0x480] ;  /* 0x00048000010c7983 */ /* 0x001ea20000300800 */
[C---:B-1----:R-:W-:Y:S06]  /*60fc0*/  HMMA.16816.F32.BF16 R28, R8.reuse, R46, R16 ;  /* 0x0000002e081c723c */ /* 0x042fec0000041810 */
[----:B------:R-:W-:-:S15]  /*60fd0*/  HMMA.16816.F32.BF16 R16, R8, R50, R52 ;  /* 0x000000320810723c */ /* 0x000fde0000041834 */
[----:B------:R-:W-:-:S02]  /*60fe0*/  NOP ;  /* 0x0000000000007918 */ /* 0x000fc40000000000 */
[----:B------:R-:W-:Y:S04]  /*60ff0*/  STL.64 [R1+0x4f0], R28 ;  /* 0x0004f01c01007387 */ /* 0x000fe80000100a00 */
[----:B------:R0:W-:Y:S04]  /*61000*/  STL.64 [R1+0x4f8], R30 ;  /* 0x0004f81e01007387 */ /* 0x0001e80000100a00 */
[----:B------:R1:W-:Y:S04]  /*61010*/  STL.64 [R1+0x4e0], R16 ;  /* 0x0004e01001007387 */ /* 0x0003e80000100a00 */
[----:B------:R3:W-:Y:S04]  /*61020*/  STL.64 [R1+0x4e8], R18 ;  /* 0x0004e81201007387 */ /* 0x0007e80000100a00 */
[----:B------:R-:W2:Y:S04]  /*61030*/  LDL.LU R13, [R1+0x484] ;  /* 0x00048400010d7983 */ /* 0x000ea80000300800 */
[----:B------:R-:W2:Y:S04]  /*61040*/  LDL.LU R14, [R1+0x488] ;  /* 0x00048800010e7983 */ /* 0x000ea80000300800 */
[----:B------:R-:W2:Y:S04]  /*61050*/  LDL.LU R15, [R1+0x48c] ;  /* 0x00048c00010f7983 */ /* 0x000ea80000300800 */
[----:B0-----:R-:W2:Y:S04]  /*61060*/  LDL.64 R30, [R1+0xb8] ;  /* 0x0000b800011e7983 */ /* 0x001ea80000100a00 */
[----:B-1----:R-:W4:Y:S04]  /*61070*/  LDL.LU R16, [R1+0x470] ;  /* 0x0004700001107983 */ /* 0x002f280000300800 */
[----:B------:R-:W-:Y:S04]  /*61080*/  STL.64 [R1+0x4d0], R36 ;  /* 0x0004d02401007387 */ /* 0x000fe80000100a00 */
[----:B------:R0:W-:Y:S04]  /*61090*/  STL.64 [R1+0x4d8], R38 ;  /* 0x0004d82601007387 */ /* 0x0001e80000100a00 */
[----:B------:R-:W4:Y:S04]  /*610a0*/  LDL.LU R17, [R1+0x474] ;  /* 0x0004740001117983 */ /* 0x000f280000300800 */
[----:B---3--:R-:W4:Y:S04]  /*610b0*/  LDL.LU R18, [R1+0x478] ;  /* 0x0004780001127983 */ /* 0x008f280000300800 */
[----:B------:R-:W4:Y:S04]  /*610c0*/  LDL.LU R19, [R1+0x47c] ;  /* 0x00047c0001137983 */ /* 0x000f280000300800 */
[----:B0-----:R-:W4:Y:S04]  /*610d0*/  LDL.64 R38, [R1+0xa8] ;  /* 0x0000a80001267983 */ /* 0x001f280000100a00 */
[----:B------:R-:W3:Y:S04]  /*610e0*/  LDL.LU R52, [R1+0x460] ;  /* 0x0004600001347983 */ /* 0x000ee80000300800 */
[----:B------:R-:W3:Y:S04]  /*610f0*/  LDL.LU R53, [R1+0x464] ;  /* 0x0004640001357983 */ /* 0x000ee80000300800 */
[----:B------:R-:W3:Y:S04]  /*61100*/  LDL.LU R54, [R1+0x468] ;  /* 0x0004680001367983 */ /* 0x000ee80000300800 */
[----:B------:R-:W3:Y:S04]  /*61110*/  LDL.LU R55, [R1+0x46c] ;  /* 0x00046c0001377983 */ /* 0x000ee80000300800 */
[----:B------:R-:W2:Y:S04]  /*61120*/  LDL.LU.64 R6, [R1+0x4c08] ;  /* 0x004c080001067983 */ /* 0x000ea80000300a00 */
[----:B------:R-:W2:Y:S04]  /*61130*/  LDL.LU.64 R4, [R1+0x4c00] ;  /* 0x004c000001047983 */ /* 0x000ea80000300a00 */
[----:B------:R-:W-:Y:S04]  /*61140*/  STL.64 [R1+0x4c0], R32 ;  /* 0x0004c02001007387 */ /* 0x000fe80000100a00 */
[----:B------:R0:W-:Y:S04]  /*61150*/  STL.64 [R1+0x4c8], R34 ;  /* 0x0004c82201007387 */ /* 0x0001e80000100a00 */
[----:B0-----:R-:W2:Y:S02]  /*61160*/  LDL.LU.64 R34, [R1+0x4bf8] ;  /* 0x004bf80001227983 */ /* 0x001ea40000300a00 */
[----:B--2---:R-:W-:Y:S02]  /*61170*/  HMMA.16816.F32.BF16 R32, R8, R34, R4 ;  /* 0x000000220820723c */ /* 0x004fe40000041804 */
[----:B------:R-:W2:-:S15]  /*61180*/  LDL.LU.64 R6, [R1+0x4bf0] ;  /* 0x004bf00001067983 */ /* 0x000e9e0000300a00 */
[----:B------:R-:W-:-:S06]  /*61190*/  NOP ;  /* 0x0000000000007918 */ /* 0x000fcc0000000000 */
[----:B------:R0:W-:Y:S04]  /*611a0*/  STL.64 [R1+0x4b0], R32 ;  /* 0x0004b02001007387 */ /* 0x0001e80000100a00 */
[----:B------:R1:W-:Y:S04]  /*611b0*/  STL.64 [R1+0x4b8], R34 ;  /* 0x0004b82201007387 */ /* 0x0003e80000100a00 */
[----:B0-----:R-:W3:Y:S04]  /*611c0*/  LDL.LU R32, [R1+0x450] ;  /* 0x0004500001207983 */ /* 0x001ee80000300800 */
[----:B------:R-:W3:Y:S04]  /*611d0*/  LDL.LU R33, [R1+0x454] ;  /* 0x0004540001217983 */ /* 0x000ee80000300800 */
[----:B-1----:R-:W3:Y:S04]  /*611e0*/  LDL.LU R34, [R1+0x458] ;  /* 0x0004580001227983 */ /* 0x002ee80000300800 */
[----:B------:R-:W3:Y:S01]  /*611f0*/  LDL.LU R35, [R1+0x45c] ;  /* 0x00045c0001237983 */ /* 0x000ee20000300800 */
[C---:B--2---:R-:W-:Y:S03]  /*61200*/  HMMA.16816.F32.BF16 R4, R8.reuse, R6, R24 ;  /* 0x000000060804723c */ /* 0x044fe60000041818 */
[----:B------:R-:W2:Y:S03]  /*61210*/  LDL.LU.64 R26, [R1+0x4be8] ;  /* 0x004be800011a7983 */ /* 0x000ea60000300a00 */
[----:B------:R-:W-:-:S15]  /*61220*/  HMMA.16816.F32.BF16 R12, R8, R30, R12 ;  /* 0x0000001e080c723c */ /* 0x000fde000004180c */
[----:B------:R-:W-:-:S02]  /*61230*/  NOP ;  /* 0x0000000000007918 */ /* 0x000fc40000000000 */
[----:B------:R-:W-:Y:S04]  /*61240*/  STL.64 [R1+0x4a0], R4 ;  /* 0x0004a00401007387 */ /* 0x000fe80000100a00 */
[----:B------:R2:W-:Y:S01]  /*61250*/  STL.64 [R1+0x4a8], R6 ;  /* 0x0004a80601007387 */ /* 0x0005e20000100a00 */
[----:B----4-:R-:W-:Y:S01]  /*61260*/  HMMA.16816.F32.BF16 R16, R8, R38, R16 ;  /* 0x000000260810723c */ /* 0x010fe20000041810 */
[----:B------:R-:W-:Y:S02]  /*61270*/  IMAD.MOV.U32 R21, RZ, RZ, R30 ;  /* 0x000000ffff157224 */ /* 0x000fe400078e001e */
[----:B------:R-:W-:-:S03]  /*61280*/  IMAD.MOV.U32 R3, RZ, RZ, R31 ;  /* 0x000000ffff037224 */ /* 0x000fc600078e001f */
[----:B--2---:R-:W-:Y:S01]  /*61290*/  HMMA.16816.F32.BF16 R4, R8, R26, R56 ;  /* 0x0000001a0804723c */ /* 0x004fe20000041838 */
[----:B------:R-:W2:-:S15]  /*612a0*/  LDL.LU R56, [R1+0x440] ;  /* 0x0004400001387983 */ /* 0x000e9e0000300800 */
[----:B------:R-:W-:-:S07]  /*612b0*/  NOP ;  /* 0x0000000000007918 */ /* 0x000fce0000000000 */
[----:B------:R0:W-:Y:S04]  /*612c0*/  STL.64 [R1+0x490], R4 ;  /* 0x0004900401007387 */ /* 0x0001e80000100a00 */
[----:B------:R1:W-:Y:S04]  /*612d0*/  STL.64 [R1+0x498], R6 ;  /* 0x0004980601007387 */ /* 0x0003e80000100a00 */
[----:B------:R-:W2:Y:S04]  /*612e0*/  LDL.LU R57, [R1+0x444] ;  /* 0x0004440001397983 */ /* 0x000ea80000300800 */
[----:B------:R-:W2:Y:S04]  /*612f0*/  LDL.LU R58, [R1+0x448] ;  /* 0x00044800013a7983 */ /* 0x000ea80000300800 */
[----:B------:R-:W2:Y:S04]  /*61300*/  LDL.LU R59, [R1+0x44c] ;  /* 0x00044c00013b7983 */ /* 0x000ea80000300800 */
[----:B0-----:R-:W4:Y:S04]  /*61310*/  LDL.LU R4, [R1+0x260] ;  /* 0x0002600001047983 */ /* 0x001f280000300800 */
[----:B------:R-:W4:Y:S04]  /*61320*/  LDL.LU R5, [R1+0x264] ;  /* 0x0002640001057983 */ /* 0x000f280000300800 */
[----:B-1----:R-:W4:Y:S04]  /*61330*/  LDL.LU R6, [R1+0x268] ;  /* 0x0002680001067983 */ /* 0x002f280000300800 */
[----:B------:R-:W4:Y:S04]  /*61340*/  LDL.LU R7, [R1+0x26c] ;  /* 0x00026c0001077983 */ /* 0x000f280000300800 */
[----:B------:R-:W4:Y:S04]  /*61350*/  LDL.LU R24, [R1+0x430] ;  /* 0x0004300001187983 */ /* 0x000f280000300800 */
[----:B------:R-:W4:Y:S04]  /*61360*/  LDL.LU R25, [R1+0x434] ;  /* 0x0004340001197983 */ /* 0x000f280000300800 */
[----:B------:R-:W4:Y:S04]  /*61370*/  LDL.LU R26, [R1+0x438] ;  /* 0x00043800011a7983 */ /* 0x000f280000300800 */
[----:B------:R-:W4:Y:S04]  /*61380*/  LDL.LU R27, [R1+0x43c] ;  /* 0x00043c00011b7983 */ /* 0x000f280000300800 */
[----:B------:R-:W-:Y:S04]  /*61390*/  STL.64 [R1+0x480], R12 ;  /* 0x0004800c01007387 */ /* 0x000fe80000100a00 */
[----:B------:R0:W-:Y:S04]  /*613a0*/  STL.64 [R1+0x488], R14 ;  /* 0x0004880e01007387 */ /* 0x0001e80000100a00 */
[----:B0-----:R-:W4:Y:S04]  /*613b0*/  LDL.LU.64 R14, [R1+0x4be0] ;  /* 0x004be000010e7983 */ /* 0x001f280000300a00 */
[----:B------:R-:W4:Y:S04]  /*613c0*/  LDL.LU R13, [R1+0x4bd8] ;  /* 0x004bd800010d7983 */ /* 0x000f280000300800 */
[----:B------:R-:W4:Y:S04]  /*613d0*/  LDL.LU R28, [R1+0x670] ;  /* 0x00067000011c7983 */ /* 0x000f280000300800 */
[----:B------:R-:W4:Y:S04]  /*613e0*/  LDL.LU R29, [R1+0x674] ;  /* 0x00067400011d7983 */ /* 0x000f280000300800 */
[----:B------:R-:W4:Y:S04]  /*613f0*/  LDL.LU R30, [R1+0x678] ;  /* 0x00067800011e7983 */ /* 0x000f280000300800 */
[----:B------:R-:W4:Y:S01]  /*61400*/  LDL.LU R31, [R1+0x67c] ;  /* 0x00067c00011f7983 */ /* 0x000f220000300800 */
[----:B------:R-:W-:-:S03]  /*61410*/  IMAD.MOV.U32 R12, RZ, RZ, R39 ;  /* 0x000000ffff0c7224 */ /* 0x000fc600078e0027 */
[----:B------:R0:W-:Y:S04]  /*61420*/  STL.64 [R1+0x470], R16 ;  /* 0x0004701001007387 */ /* 0x0001e80000100a00 */
[----:B------:R1:W-:Y:S01]  /*61430*/  STL.64 [R1+0x478], R18 ;  /* 0x0004781201007387 */ /* 0x0003e20000100a00 */
[----:B0-----:R-:W-:-:S03]  /*61440*/  IMAD.MOV.U32 R17, RZ, RZ, R38 ;  /* 0x000000ffff117224 */ /* 0x001fc600078e0026 */
[----:B-1----:R-:W4:Y:S04]  /*61450*/  LDL.LU.64 R18, [R1+0x4bd0] ;  /* 0x004bd00001127983 */ /* 0x002f280000300a00 */
[----:B------:R-:W4:Y:S04]  /*61460*/  LDL.LU R16, [R1+0x4bc8] ;  /* 0x004bc80001107983 */ /* 0x000f280000300800 */
[----:B------:R-:W3:Y:S02]  /*61470*/  LDL.LU.64 R38, [R1+0x4bc0] ;  /* 0x004bc00001267983 */ /* 0x000ee40000300a00 */
[----:B---3--:R-:W-:-:S15]  /*61480*/  HMMA.16816.F32.BF16 R52, R8, R38, R52 ;  /* 0x000000260834723c */ /* 0x008fde0000041834 */
[----:B------:R-:W-:-:S08]  /*61490*/  NOP ;  /* 0x0000000000007918 */ /* 0x000fd00000000000 */
[----:B------:R-:W-:Y:S04]  /*614a0*/  STL.64 [R1+0x460], R52 ;  /* 0x0004603401007387 */ /* 0x000fe80000100a00 */
[----:B------:R0:W-:Y:S04]  /*614b0*/  STL.64 [R1+0x468], R54 ;  /* 0x0004683601007387 */ /* 0x0001e80000100a00 */
[----:B0-----:R-:W3:Y:S04]  /*614c0*/  LDL.LU.64 R54, [R1+0x4bb8] ;  /* 0x004bb80001367983 */ /* 0x001ee80000300a00 */
[----:B------:R0:W-:Y:S04]  /*614d0*/  STL.64 [R1+0x4b40], R38 ;  /* 0x004b402601007387 */ /* 0x0001e80000100a00 */
[----:B------:R-:W4:Y:S04]  /*614e0*/  LDL.LU R36, [R1+0x680] ;  /* 0x0006800001247983 */ /* 0x000f280000300800 */
[----:B------:R-:W4:Y:S04]  /*614f0*/  LDL.LU R37, [R1+0x684] ;  /* 0x0006840001257983 */ /* 0x000f280000300800 */
[----:B0-----:R-:W4:Y:S04]  /*61500*/  LDL.LU R38, [R1+0x688] ;  /* 0x0006880001267983 */ /* 0x001f280000300800 */
[----:B------:R-:W4:Y:S01]  /*61510*/  LDL.LU R39, [R1+0x68c] ;  /* 0x00068c0001277983 */ /* 0x000f220000300800 */
[----:B---3--:R-:W-:-:S15]  /*61520*/  HMMA.16816.F32.BF16 R32, R8, R54, R32 ;  /* 0x000000360820723c */ /* 0x008fde0000041820 */
[----:B------:R-:W-:-:S08]  /*61530*/  NOP ;  /* 0x0000000000007918 */ /* 0x000fd00000000000 */
[----:B------:R-:W-:Y:S04]  /*61540*/  STL.64 [R1+0x450], R32 ;  /* 0x0004502001007387 */ /* 0x000fe80000100a00 */
[----:B------:R0:W-:Y:S04]  /*61550*/  STL.64 [R1+0x458], R34 ;  /* 0x0004582201007387 */ /* 0x0001e80000100a00 */
[----:B0-----:R-:W2:Y:S04]  /*61560*/  LDL.LU.64 R34, [R1+0x4bb0] ;  /* 0x004bb00001227983 */ /* 0x001ea80000300a00 */
        /* <DEDUP_REMOVED lines=21> */
[----:B------:R-:W0:Y:S01]  /*616c0*/  S2R R45, SR_TID.X ;  /* 0x00000000002d7919 */ /* 0x000e220000002100 */
[----:B------:R-:W1:Y:S01]  /*616d0*/  S2R R44, SR_TID.X ;  /* 0x00000000002c7919 */ /* 0x000e620000002100 */
[----:B--2---:R-:W-:Y:S01]  /*616e0*/  HMMA.16816.F32.BF16 R8, R8, R18, R32 ;  /* 0x000000120808723c */ /* 0x004fe20000041820 */
[----:B------:R-:W-:Y:S05]  /*616f0*/  STL.64 [R1+0x4b28], R58 ;  /* 0x004b283a01007387 */ /* 0x000fea0000100a00 */
[----:B------:R-:W-:Y:S04]  /*61700*/  STL.64 [R1+0x4b20], R18 ;  /* 0x004b201201007387 */ /* 0x000fe80000100a00 */
[----:B------:R-:W-:Y:S01]  /*61710*/  STL [R1+0x4b18], R16 ;  /* 0x004b181001007387 */ /* 0x000fe20000100800 */
[----:B0-----:R-:W-:Y:S01]  /*61720*/  LOP3.LUT R45, R45, 0x7, RZ, 0xc0, !PT ;  /* 0x000000072d2d7812 */ /* 0x001fe200078ec0ff */
[----:B-1----:R-:W-:-:S04]  /*61730*/  IMAD.SHL.U32 R49, R44, 0x2, RZ ;  /* 0x000000022c317824 */ /* 0x002fc800078e00ff */
[----:B------:R-:W-:Y:S02]  /*61740*/  IMAD R45, R45, 0x110, RZ ;  /* 0x000001102d2d7824 */ /* 0x000fe400078e02ff */
[----:B------:R-:W-:-:S05]  /*61750*/  IMAD.SHL.U32 R44, R44, 0x80, RZ ;  /* 0x000000802c2c7824 */ /* 0x000fca00078e00ff */
[----:B------:R-:W-:Y:S01]  /*61760*/  STL.64 [R1+0x890], R8 ;  /* 0x0008900801007387 */ /* 0x000fe20000100a00 */
[----:B------:R-:W-:-:S03]  /*61770*/  LOP3.LUT R45, R45, 0x10, R49, 0x78, !PT ;  /* 0x000000102d2d7812 */ /* 0x000fc600078e7831 */
[----:B------:R0:W-:Y:S01]  /*61780*/  STL.64 [R1+0x898], R10 ;  /* 0x0008980a01007387 */ /* 0x0001e20000100a00 */
[----:B------:R-:W-:-:S04]  /*61790*/  LOP3.LUT R45, R45, 0x800, R44, 0xf8, !PT ;  /* 0x000008002d2d7812 */ /* 0x000fc800078ef82c */
[----:B------:R-:W-:Y:S01]  /*617a0*/  LOP3.LUT R45, R45, 0x40, RZ, 0x3c, !PT ;  /* 0x000000402d2d7812 */ /* 0x000fe200078e3cff */
[----:B0-----:R-:W2:Y:S04]  /*617b0*/  LDL.64 R10, [R1+0xe8] ;  /* 0x0000e800010a7983 */ /* 0x001ea80000100a00 */
[----:B------:R-:W-:Y:S04]  /*617c0*/  STL.64 [R1+0x4b50], R14 ;  /* 0x004b500e01007387 */ /* 0x000fe80000100a00 */
[----:B------:R-:W-:Y:S01]  /*617d0*/  STL [R1+0x4b48], R13 ;  /* 0x004b480d01007387 */ /* 0x000fe20000100800 */
[C---:B---3--:R-:W-:Y:S06]  /*617e0*/  HMMA.16816.F32.BF16 R32, R24.reuse, R14, R52 ;  /* 0x0000000e1820723c */ /* 0x048fec0000041834 */
[----:B------:R-:W-:-:S15]  /*617f0*/  HMMA.16816.F32.BF16 R4, R24, R22, R4 ;  /* 0x000000161804723c */ /* 0x000fde0000041804 */
[----:B------:R-:W-:-:S02]  /*61800*/  NOP ;  /* 0x0000000000007918 */ /* 0x000fc40000000000 */
[----:B------:R-:W-:Y:S04]  /*61810*/  STL.64 [R1+0x270], R32 ;  /* 0x0002702001007387 */ /* 0x000fe80000100a00 */
[----:B------:R-:W-:Y:S04]  /*61820*/  STL.64 [R1+0x278], R34 ;  /* 0x0002782201007387 */ /* 0x000fe80000100a00 */
[----:B------:R-:W-:Y:S04]  /*61830*/  STL.64 [R1+0x4b60], R22 ;  /* 0x004b601601007387 */ /* 0x000fe80000100a00 */
[----:B------:R-:W-:Y:S04]  /*61840*/  STL [R1+0x4b58], R20 ;  /* 0x004b581401007387 */ /* 0x000fe80000100800 */
[----:B------:R-:W-:Y:S04]  /*61850*/  STL.64 [R1+0x260], R4 ;  /* 0x0002600401007387 */ /* 0x000fe80000100a00 */
[----:B------:R-:W-:Y:S04]  /*61860*/  STL.64 [R1+0x268], R6 ;  /* 0x0002680601007387 */ /* 0x000fe80000100a00 */
[----:B------:R-:W0:Y:S04]  /*61870*/  LDSM.16.MT88.4 R4, [R45+UR4+0x3000] ;  /* 0x003000042d04783b */ /* 0x000e280008004200 */
[----:B0-----:R-:W-:Y:S04]  /*61880*/  STL.64 [R1+0x4a78], R6 ;  /* 0x004a780601007387 */ /* 0x001fe80000100a00 */
[----:B------:R0:W-:Y:S02]  /*61890*/  STL.64 [R1+0x4a70], R4 ;  /* 0x004a700401007387 */ /* 0x0001e40000100a00 */
[----:B0-----:R-:W-:Y:S06]  /*618a0*/  HMMA.16816.F32.BF16 R4, R24, R46, R36 ;  /* 0x0000002e1804723c */ /* 0x001fec0000041824 */
[----:B------:R-:W-:Y:S04]  /*618b0*/  STL.64 [R1+0x4b70], R46 ;  /* 0x004b702e01007387 */ /* 0x000fe80000100a00 */
[----:B------:R-:W-:-:S13]  /*618c0*/  STL [R1+0x4b68], R45 ;  /* 0x004b682d01007387 */ /* 0x000fda0000100800 */
[----:B------:R-:W-:Y:S04]  /*618d0*/  STL.64 [R1+0x680], R4 ;  /* 0x0006800401007387 */ /* 0x000fe80000100a00 */
[----:B------:R0:W-:Y:S02]  /*618e0*/  STL.64 [R1+0x688], R6 ;  /* 0x0006880601007387 */ /* 0x0001e40000100a00 */
[----:B0-----:R-:W-:Y:S06]  /*618f0*/  HMMA.16816.F32.BF16 R4, R24, R50, R28 ;  /* 0x000000321804723c */ /* 0x001fec000004181c */
[----:B------:R0:W-:Y:S01]  /*61900*/  STL.64 [R1+0x4b78], R50 ;  /* 0x004b783201007387 */ /* 0x0001e20000100a00 */
[----:B------:R-:W-:-:S02]  /*61910*/  IMAD.MOV.U32 R38, RZ, RZ, R17 ;  /* 0x000000ffff267224 */ /* 0x000fc400078e0011 */
[----:B------:R-:W-:-:S14]  /*61920*/  IMAD.MOV.U32 R39, RZ, RZ, R12 ;  /* 0x000000ffff277224 */ /* 0x000fdc00078e000c */
[----:B------:R-:W-:Y:S04]  /*61930*/  STL.64 [R1+0x670], R4 ;  /* 0x0006700401007387 */ /* 0x000fe80000100a00 */
[----:B------:R-:W-:Y:S04]  /*61940*/  STL.64 [R1+0x678], R6 ;  /* 0x0006780601007387 */ /* 0x000fe80000100a00 */
        /* <DEDUP_REMOVED lines=18> */
[----:B---3--:R-:W-:Y:S04]  /*61a70*/  STL.64 [R1+0x4b90], R14 ;  /* 0x004b900e01007387 */ /* 0x008fe80000100a00 */
[----:B--2---:R1:W-:Y:S04]  /*61a80*/  STL.64 [R1+0x4b88], R12 ;  /* 0x004b880c01007387 */ /* 0x0043e80000100a00 */
[----:B0-----:R-:W2:Y:S04]  /*61a90*/  LDL.64 R50, [R1+0xc8] ;  /* 0x0000c80001327983 */ /* 0x001ea80000100a00 */
[----:B------:R-:W3:Y:S04]  /*61aa0*/  LDL.LU R44, [R1+0x610] ;  /* 0x00061000012c7983 */ /* 0x000ee80000300800 */
[----:B------:R-:W3:Y:S04]  /*61ab0*/  LDL.LU R45, [R1+0x614] ;  /* 0x00061400012d7983 */ /* 0x000ee80000300800 */
[----:B------:R-:W3:Y:S04]  /*61ac0*/  LDL.LU R46, [R1+0x618] ;  /* 0x00061800012e7983 */ /* 0x000ee80000300800 */
[----:B------:R-:W3:Y:S04]  /*61ad0*/  LDL.LU R47, [R1+0x61c] ;  /* 0x00061c00012f7983 */ /* 0x000ee80000300800 */
[----:B-1----:R-:W2:Y:S04]  /*61ae0*/  LDL.LU R12, [R1+0x630] ;  /* 0x00063000010c7983 */ /* 0x002ea80000300800 */
[----:B------:R-:W2:Y:S04]  /*61af0*/  LDL.LU R13, [R1+0x634] ;  /* 0x00063400010d7983 */ /* 0x000ea80000300800 */
[----:B------:R-:W2:Y:S04]  /*61b00*/  LDL.LU R14, [R1+0x638] ;  /* 0x00063800010e7983 */ /* 0x000ea80000300800 */
[----:B------:R-:W2:Y:S04]  /*61b10*/  LDL.LU R15, [R1+0x63c] ;  /* 0x00063c00010f7983 */ /* 0x000ea80000300800 */
[----:B------:R-:W2:Y:S01]  /*61b20*/  LDL.64 R38, [R1+0xd8] ;  /* 0x0000d80001267983 */ /* 0x000ea20000100a00 */
[C---:B------:R-:W-:Y:S03]  /*61b30*/  HMMA.16816.F32.BF16 R4, R24.reuse, R42, R32 ;  /* 0x0000002a1804723c */ /* 0x040fe60000041820 */
[----:B------:R-:W3:Y:S03]  /*61b40*/  LDL.LU R52, [R1+0x5f0] ;  /* 0x0005f00001347983 */ /* 0x000ee60000300800 */
[C---:B----4-:R-:W-:Y:S01]  /*61b50*/  HMMA.16816.F32.BF16 R16, R24.reuse, R58, R16 ;  /* 0x0000003a1810723c */ /* 0x050fe20000041810 */
[----:B------:R-:W4:Y:S04]  /*61b60*/  LDL.LU R53, [R1+0x5f4] ;  /* 0x0005f40001357983 */ /* 0x000f280000300800 */
[----:B------:R-:W4:Y:S01]  /*61b70*/  LDL.LU R54, [R1+0x5f8] ;  /* 0x0005f80001367983 */ /* 0x000f220000300800 */
[----:B------:R-:W-:Y:S03]  /*61b80*/  HMMA.16816.F32.BF16 R28, R24, R10, R28 ;  /* 0x0000000a181c723c */ /* 0x000fe6000004181c */
[----:B------:R-:W4:Y:S04]  /*61b90*/  LDL.LU R55, [R1+0x5fc] ;  /* 0x0005fc0001377983 */ /* 0x000f280000300800 */
[----:B------:R-:W4:Y:S04]  /*61ba0*/  LDL.LU R32, [R1+0x5e0] ;  /* 0x0005e00001207983 */ /* 0x000f280000300800 */
[----:B------:R-:W-:Y:S04]  /*61bb0*/  STL.64 [R1+0x660], R4 ;  /* 0x0006600401007387 */ /* 0x000fe80000100a00 */
[----:B------:R0:W-:Y:S04]  /*61bc0*/  STL.64 [R1+0x668], R6 ;  /* 0x0006680601007387 */ /* 0x0001e80000100a00 */
[----:B------:R-:W4:Y:S04]  /*61bd0*/  LDL.LU R33, [R1+0x5e4] ;  /* 0x0005e40001217983 */ /* 0x000f280000300800 */
[----:B------:R-:W4:Y:S04]  /*61be0*/  LDL.LU R34, [R1+0x5e8] ;  /* 0x0005e80001227983 */ /* 0x000f280000300800 */
[----:B------:R-:W4:Y:S01]  /*61bf0*/  LDL.LU R35, [R1+0x5ec] ;  /* 0x0005ec0001237983 */ /* 0x000f220000300800 */
[----:B0-----:R-:W-:-:S03]  /*61c00*/  IMAD.MOV.U32 R6, RZ, RZ, R58 ;  /* 0x000000ffff067224 */ /* 0x001fc600078e003a */
[----:B------:R0:W-:Y:S01]  /*61c10*/  STL.64 [R1+0x650], R16 ;  /* 0x0006501001007387 */ /* 0x0001e20000100a00 */
[----:B------:R-:W-:-:S03]  /*61c20*/  IMAD.MOV.U32 R5, RZ, RZ, R59 ;  /* 0x000000ffff057224 */ /* 0x000fc600078e003b */
[----:B------:R1:W-:Y:S04]  /*61c30*/  STL.64 [R1+0x658], R18 ;  /* 0x0006581201007387 */ /* 0x0003e80000100a00 */
[----:B------:R-:W4:Y:S04]  /*61c40*/  LDL.LU R56, [R1+0x5d0] ;  /* 0x0005d00001387983 */ /* 0x000f280000300800 */
[----:B------:R-:W4:Y:S04]  /*61c50*/  LDL.LU R57, [R1+0x5d4] ;  /* 0x0005d40001397983 */ /* 0x000f280000300800 */
[----:B------:R-:W4:Y:S04]  /*61c60*/  LDL.LU R58, [R1+0x5d8] ;  /* 0x0005d800013a7983 */ /* 0x000f280000300800 */
[----:B------:R-:W4:Y:S04]  /*61c70*/  LDL.LU R59, [R1+0x5dc] ;  /* 0x0005dc00013b7983 */ /* 0x000f280000300800 */
[----:B0-----:R-:W4:Y:S04]  /*61c80*/  LDL.LU R16, [R1+0x5c0] ;  /* 0x0005c00001107983 */ /* 0x001f280000300800 */
[----:B------:R0:W-:Y:S04]  /*61c90*/  STL.64 [R1+0x640], R28 ;  /* 0x0006401c01007387 */ /* 0x0001e80000100a00 */
[----:B------:R0:W-:Y:S04]  /*61ca0*/  STL.64 [R1+0x648], R30 ;  /* 0x0006481e01007387 */ /* 0x0001e80000100a00 */
[----:B------:R-:W4:Y:S04]  /*61cb0*/  LDL.LU R17, [R1+0x5c4] ;  /* 0x0005c40001117983 */ /* 0x000f280000300800 */
[----:B-1----:R-:W4:Y:S04]  /*61cc0*/  LDL.LU R18, [R1+0x5c8] ;  /* 0x0005c80001127983 */ /* 0x002f280000300800 */
[----:B------:R-:W4:Y:S04]  /*61cd0*/  LDL.LU R19, [R1+0x5cc] ;  /* 0x0005cc0001137983 */ /* 0x000f280000300800 */
[----:B0-----:R-:W4:Y:S04]  /*61ce0*/  LDL.LU R28, [R1+0x250] ;  /* 0x00025000011c7983 */ /* 0x001f280000300800 */
[----:B------:R-:W4:Y:S04]  /*61cf0*/  LDL.LU R29, [R1+0x254] ;  /* 0x00025400011d7983 */ /* 0x000f280000300800 */
[----:B------:R-:W4:Y:S04]  /*61d00*/  LDL.LU R30, [R1+0x258] ;  /* 0x00025800011e7983 */ /* 0x000f280000300800 */
[----:B------:R-:W4:Y:S04]  /*61d10*/  LDL.LU R31, [R1+0x25c] ;  /* 0x00025c00011f7983 */ /* 0x000f280000300800 */
[----:B------:R0:W-:Y:S04]  /*61d20*/  STL.64 [R1+0x4ae8], R10 ;  /* 0x004ae80a01007387 */ /* 0x0001e80000100a00 */
[----:B------:R-:W4:Y:S04]  /*61d30*/  LDL.LU R8, [R1+0x620] ;  /* 0x0006200001087983 */ /* 0x000f280000300800 */
[----:B------:R-:W4:Y:S04]  /*61d40*/  LDL.LU R9, [R1+0x624] ;  /* 0x0006240001097983 */ /* 0x000f280000300800 */
[----:B0-----:R-:W4:Y:S04]  /*61d50*/  LDL.LU R10, [R1+0x628] ;  /* 0x00062800010a7983 */ /* 0x001f280000300800 */
[----:B------:R-:W4:Y:S01]  /*61d60*/  LDL.LU R11, [R1+0x62c] ;  /* 0x00062c00010b7983 */ /* 0x000f220000300800 */
[----:B------:R-:W-:Y:S01]  /*61d70*/  IMAD.MOV.U32 R23, RZ, RZ, R3 ;  /* 0x000000ffff177224 */ /* 0x000fe200078e0003 */
[----:B--2---:R-:W-:Y:S06]  /*61d80*/  HMMA.16816.F32.BF16 R12, R24, R38, R12 ;  /* 0x00000026180c723c */ /* 0x004fec000004180c */
[----:B------:R-:W-:-:S02]  /*61d90*/  IMAD.MOV.U32 R4, RZ, RZ, R38 ;  /* 0x000000ffff047224 */ /* 0x000fc400078e0026 */
[----:B------:R-:W-:-:S15]  /*61da0*/  IMAD.MOV.U32 R3, RZ, RZ, R39 ;  /* 0x000000ffff037224 */ /* 0x000fde00078e0027 */
[----:B------:R-:W-:Y:S04]  /*61db0*/  STL.64 [R1+0x630], R12 ;  /* 0x0006300c01007387 */ /* 0x000fe80000100a00 */
[----:B------:R0:W-:Y:S04]  /*61dc0*/  STL.64 [R1+0x638], R14 ;  /* 0x0006380e01007387 */ /* 0x0001e80000100a00 */
[----:B0-----:R-:W2:Y:S04]  /*61dd0*/  LDL.LU.64 R14, [R1+0x4b90] ;  /* 0x004b9000010e7983 */ /* 0x001ea80000300a00 */
[----:B------:R-:W2:Y:S04]  /*61de0*/  LDL.LU.64 R12, [R1+0x4b88] ;  /* 0x004b8800010c7983 */ /* 0x000ea80000300a00 */
[----:B------:R-:W2:Y:S01]  /*61df0*/  LDL.LU.64 R38, [R1+0x4b80] ;  /* 0x004b800001267983 */ /* 0x000ea20000300a00 */
[----:B------:R-:W-:-:S07]  /*61e00*/  IMAD.MOV.U32 R22, RZ, RZ, R21 ;  /* 0x000000ffff167224 */ /* 0x000fce00078e0015 */
[----:B---3--:R-:W-:Y:S01]  /*61e10*/  HMMA.16816.F32.BF16 R20, R24, R22, R44 ;  /* 0x000000161814723c */ /* 0x008fe2000004182c */
[----:B------:R-:W-:-:S05]  /*61e20*/  IMAD.MOV.U32 R7, RZ, RZ, R51 ;  /* 0x000000ffff077224 */ /* 0x000fca00078e0033 */
[----:B----4-:R-:W-:-:S15]  /*61e30*/  HMMA.16816.F32.BF16 R8, R24, R50, R8 ;  /* 0x000000321808723c */ /* 0x010fde0000041808 */
[----:B------:R-:W-:-:S08]  /*61e40*/  NOP ;  /* 0x0000000000007918 */ /* 0x000fd00000000000 */
[----:B------:R0:W-:Y:S04]  /*61e50*/  STL.64 [R1+0x620], R8 ;  /* 0x0006200801007387 */ /* 0x0001e80000100a00 */
[----:B------:R-:W-:Y:S01]  /*61e60*/  STL.64 [R1+0x628], R10 ;  /* 0x0006280a01007387 */ /* 0x000fe20000100a00 */
[----:B0-----:R-:W-:-:S03]  /*61e70*/  IMAD.MOV.U32 R8, RZ, RZ, R50 ;  /* 0x000000ffff087224 */ /* 0x001fc600078e0032 */
[----:B------:R-:W3:Y:S04]  /*61e80*/  LDL.LU.64 R50, [R1+0x4b78] ;  /* 0x004b780001327983 */ /* 0x000ee80000300a00 */
[----:B------:R-:W4:Y:S04]  /*61e90*/  LDL.LU.64 R46, [R1+0x4b70] ;  /* 0x004b7000012e7983 */ /* 0x000f280000300a00 */
[----:B------:R-:W3:Y:S04]  /*61ea0*/  LDL.LU R45, [R1+0x4b68] ;  /* 0x004b6800012d7983 */ /* 0x000ee80000300800 */
[----:B------:R-:W-:Y:S04]  /*61eb0*/  STL.64 [R1+0x610], R20 ;  /* 0x0006101401007387 */ /* 0x000fe80000100a00 */
[----:B------:R0:W-:Y:S04]  /*61ec0*/  STL.64 [R1+0x618], R22 ;  /* 0x0006181601007387 */ /* 0x0001e80000100a00 */
[----:B0-----:R-:W4:Y:S04]  /*61ed0*/  LDL.LU.64 R22, [R1+0x4b60] ;  /* 0x004b600001167983 */ /* 0x001f280000300a00 */
[----:B------:R-:W3:Y:S01]  /*61ee0*/  LDL.LU R20, [R1+0x4b58] ;  /* 0x004b580001147983 */ /* 0x000ee20000300800 */
[----:B--2---:R-:W-:Y:S03]  /*61ef0*/  HMMA.16816.F32.BF16 R36, R24, R38, R12 ;  /* 0x000000261824723c */ /* 0x004fe6000004180c */
[----:B------:R-:W2:Y:S04]  /*61f00*/  LDL.LU.64 R14, [R1+0x4b50] ;  /* 0x004b5000010e7983 */ /* 0x000ea80000300a00 */
[----:B------:R-:W4:-:S15]  /*61f10*/  LDL.LU R13, [R1+0x4b48] ;  /* 0x004b4800010d7983 */ /* 0x000f1e0000300800 */
[----:B------:R-:W-:-:S01]  /*61f20*/  NOP ;  /* 0x0000000000007918 */ /* 0x000fc20000000000 */
        /* <DEDUP_REMOVED lines=38> */
[----:B------:R-:W2:Y:S04]  /*62190*/  LDL.LU R16, [R1+0x4b18] ;  /* 0x004b180001107983 */ /* 0x000ea80000300800 */
[----:B------:R0:W-:Y:S04]  /*621a0*/  STL.64 [R1+0x4a98], R58 ;  /* 0x004a983a01007387 */ /* 0x0001e80000100a00 */
[----:B------:R-:W4:Y:S04]  /*621b0*/  LDL.LU R56, [R1+0x90] ;  /* 0x0000900001387983 */ /* 0x000f280000300800 */
[----:B------:R-:W4:Y:S04]  /*621c0*/  LDL.LU R57, [R1+0x94] ;  /* 0x0000940001397983 */ /* 0x000f280000300800 */
[----:B0-----:R-:W4:Y:S04]  /*621d0*/  LDL.LU R58, [R1+0x98] ;  /* 0x00009800013a7983 */ /* 0x001f280000300800 */
[----:B------:R-:W4:Y:S01]  /*621e0*/  LDL.LU R59, [R1+0x9c] ;  /* 0x00009c00013b7983 */ /* 0x000f220000300800 */
[----:B---3--:R-:W-:Y:S03]  /*621f0*/  HMMA.16816.F32.BF16 R24, R24, R18, R28 ;  /* 0x000000121818723c */ /* 0x008fe6000004181c */
[----:B------:R-:W3:Y:S04]  /*62200*/  LDL.LU.64 R30, [R1+0x4b10] ;  /* 0x004b1000011e7983 */ /* 0x000ee80000300a00 */
[----:B------:R-:W3:Y:S04]  /*62210*/  LDL.LU.64 R28, [R1+0x4b08] ;  /* 0x004b0800011c7983 */ /* 0x000ee80000300a00 */
[----:B------:R-:W-:Y:S04]  /*62220*/  STL.64 [R1+0x4ae0], R18 ;  /* 0x004ae01201007387 */ /* 0x000fe80000100a00 */
[----:B--2---:R3:W-:Y:S08]  /*62230*/  STL [R1+0x4ad8], R16 ;  /* 0x004ad81001007387 */ /* 0x0047f00000100800 */
[----:B------:R-:W-:Y:S04]  /*62240*/  STL.64 [R1+0x250], R24 ;  /* 0x0002501801007387 */ /* 0x000fe80000100a00 */
[----:B------:R-:W-:Y:S04]  /*62250*/  STL.64 [R1+0x258], R26 ;  /* 0x0002581a01007387 */ /* 0x000fe80000100a00 */
[----:B------:R-:W-:Y:S04]  /*62260*/  STL.64 [R1+0x4aa8], R14 ;  /* 0x004aa80e01007387 */ /* 0x000fe80000100a00 */
[----:B----4-:R0:W-:Y:S01]  /*62270*/  STL [R1+0x4aa0], R13 ;  /* 0x004aa00d01007387 */ /* 0x0101e20000100800 */
[C---:B---3--:R-:W-:Y:S06]  /*62280*/  HMMA.16816.F32.BF16 R16, R28.reuse, R14, R56 ;  /* 0x0000000e1c10723c */ /* 0x048fec0000041838 */
[----:B0-----:R-:W-:-:S15]  /*62290*/  HMMA.16816.F32.BF16 R12, R28, R22, R32 ;  /* 0x000000161c0c723c */ /* 0x001fde0000041820 */
[----:B------:R-:W-:-:S02]  /*622a0*/  NOP ;  /* 0x0000000000007918 */ /* 0x000fc40000000000 */
[----:B------:R-:W-:Y:S04]  /*622b0*/  STL.64 [R1+0x880], R16 ;  /* 0x0008801001007387 */ /* 0x000fe80000100a00 */
[----:B------:R0:W-:Y:S04]  /*622c0*/  STL.64 [R1+0x888], R18 ;  /* 0x0008881201007387 */ /* 0x0001e80000100a00 */
[----:B------:R-:W-:Y:S04]  /*622d0*/  STL.64 [R1+0x4ab8], R22 ;  /* 0x004ab81601007387 */ /* 0x000fe80000100a00 */
[----:B------:R-:W-:Y:S01]  /*622e0*/  STL [R1+0x4ab0], R20 ;  /* 0x004ab01401007387 */ /* 0x000fe20000100800 */
[C---:B0-----:R-:W-:Y:S03]  /*622f0*/  HMMA.16816.F32.BF16 R16, R28.reuse, R46, R52 ;  /* 0x0000002e1c10723c */ /* 0x041fe60000041834 */
[----:B------:R-:W-:Y:S04]  /*62300*/  STL.64 [R1+0x870], R12 ;  /* 0x0008700c01007387 */ /* 0x000fe80000100a00 */
[----:B------:R0:W-:Y:S02]  /*62310*/  STL.64 [R1+0x878], R14 ;  /* 0x0008780e01007387 */ /* 0x0001e40000100a00 */
[----:B0-----:R-:W-:Y:S02]  /*62320*/  HMMA.16816.F32.BF16 R12, R28, R50, R36 ;  /* 0x000000321c0c723c */ /* 0x001fe40000041824 */
[----:B------:R-:W-:-:S12]  /*62330*/  STL.64 [R1+0x4ac0], R46 ;  /* 0x004ac02e01007387 */ /* 0x000fd80000100a00 */
[----:B------:R-:W-:Y:S04]  /*62340*/  STL.64 [R1+0x910], R16 ;  /* 0x0009101001007387 */ /* 0x000fe80000100a00 */
[----:B------:R-:W-:Y:S04]  /*62350*/  STL.64 [R1+0x918], R18 ;  /* 0x0009181201007387 */ /* 0x000fe80000100a00 */
[----:B------:R-:W2:Y:S04]  /*62360*/  LDL.LU R52, [R1+0x3e0] ;  /* 0x0003e00001347983 */ /* 0x000ea80000300800 */
[----:B------:R-:W-:Y:S04]  /*62370*/  STL.64 [R1+0x900], R12 ;  /* 0x0009000c01007387 */ /* 0x000fe80000100a00 */
[----:B------:R0:W-:Y:S04]  /*62380*/  STL.64 [R1+0x908], R14 ;  /* 0x0009080e01007387 */ /* 0x0001e80000100a00 */
        /* <DEDUP_REMOVED lines=8> */
[----:B------:R-:W3:Y:S01]  /*62410*/  LDL.LU R59, [R1+0x40c] ;  /* 0x00040c00013b7983 */ /* 0x000ee20000300800 */
[----:B0-----:R-:W-:-:S02]  /*62420*/  IMAD.MOV.U32 R14, RZ, RZ, R8 ;  /* 0x000000ffff0e7224 */ /* 0x001fc400078e0008 */
[----:B------:R-:W-:Y:S01]  /*62430*/  IMAD.MOV.U32 R15, RZ, RZ, R7 ;  /* 0x000000ffff0f7224 */ /* 0x000fe200078e0007 */
[----:B---3--:R-:W-:Y:S04]  /*62440*/  STL.64 [R1+0x4af8], R58 ;  /* 0x004af83a01007387 */ /* 0x008fe80000100a00 */
[----:B--2---:R-:W-:Y:S04]  /*62450*/  STL.64 [R1+0x4af0], R56 ;  /* 0x004af03801007387 */ /* 0x004fe80000100a00 */
[----:B------:R0:W-:Y:S04]  /*62460*/  STL.64 [R1+0x4b00], R14 ;  /* 0x004b000e01007387 */ /* 0x0001e80000100a00 */
[----:B------:R-:W2:Y:S04]  /*62470*/  LDL.LU R20, [R1+0x410] ;  /* 0x0004100001147983 */ /* 0x000ea80000300800 */
[----:B------:R-:W2:Y:S04]  /*62480*/  LDL.LU R21, [R1+0x414] ;  /* 0x0004140001157983 */ /* 0x000ea80000300800 */
[----:B------:R-:W2:Y:S04]  /*62490*/  LDL.LU R22, [R1+0x418] ;  /* 0x0004180001167983 */ /* 0x000ea80000300800 */
[----:B------:R-:W2:Y:S04]  /*624a0*/  LDL.LU R23, [R1+0x41c] ;  /* 0x00041c0001177983 */ /* 0x000ea80000300800 */
[----:B------:R-:W3:Y:S04]  /*624b0*/  LDL.LU R12, [R1+0x50] ;  /* 0x00005000010c7983 */ /* 0x000ee80000300800 */
[----:B------:R-:W3:Y:S04]  /*624c0*/  LDL.LU R13, [R1+0x54] ;  /* 0x00005400010d7983 */ /* 0x000ee80000300800 */
[----:B0-----:R-:W3:Y:S04]  /*624d0*/  LDL.LU R14, [R1+0x58] ;  /* 0x00005800010e7983 */ /* 0x001ee80000300800 */
[----:B------:R-:W3:Y:S04]  /*624e0*/  LDL.LU R15, [R1+0x5c] ;  /* 0x00005c00010f7983 */ /* 0x000ee80000300800 */
[----:B------:R-:W4:Y:S04]  /*624f0*/  LDL.LU R56, [R1+0x10] ;  /* 0x0000100001387983 */ /* 0x000f280000300800 */
[----:B------:R-:W4:Y:S04]  /*62500*/  LDL.LU R57, [R1+0x14] ;  /* 0x0000140001397983 */ /* 0x000f280000300800 */
[----:B------:R-:W4:Y:S04]  /*62510*/  LDL.LU R58, [R1+0x18] ;  /* 0x00001800013a7983 */ /* 0x000f280000300800 */
[----:B------:R-:W4:Y:S04]  /*62520*/  LDL.LU R59, [R1+0x1c] ;  /* 0x00001c00013b7983 */ /* 0x000f280000300800 */
[----:B------:R-:W2:Y:S04]  /*62530*/  LDL.LU R16, [R1] ;  /* 0x0000000001107983 */ /* 0x000ea80000300800 */
[----:B------:R-:W2:Y:S01]  /*62540*/  LDL.LU R17, [R1+0x4] ;  /* 0x0000040001117983 */ /* 0x000ea20000300800 */
[----:B------:R-:W-:-:S03]  /*62550*/  IMAD.MOV.U32 R10, RZ, RZ, R6 ;  /* 0x000000ffff0a7224 */ /* 0x000fc600078e0006 */
[----:B------:R-:W2:Y:S01]  /*62560*/  LDL.LU R18, [R1+0x8] ;  /* 0x0000080001127983 */ /* 0x000ea20000300800 */
[----:B------:R-:W-:-:S03]  /*62570*/  IMAD.MOV.U32 R11, RZ, RZ, R5 ;  /* 0x000000ffff0b7224 */ /* 0x000fc600078e0005 */
[----:B------:R-:W2:Y:S04]  /*62580*/  LDL.LU R19, [R1+0xc] ;  /* 0x00000c0001137983 */ /* 0x000ea80000300800 */
[----:B------:R-:W2:Y:S04]  /*62590*/  LDL.LU R52, [R1+0x420] ;  /* 0x0004200001347983 */ /* 0x000ea80000300800 */
[----:B------:R-:W2:Y:S04]  /*625a0*/  LDL.LU R53, [R1+0x424] ;  /* 0x0004240001357983 */ /* 0x000ea80000300800 */
[----:B------:R-:W2:Y:S04]  /*625b0*/  LDL.LU R54, [R1+0x428] ;  /* 0x0004280001367983 */ /* 0x000ea80000300800 */
[----:B------:R-:W2:Y:S04]  /*625c0*/  LDL.LU R55, [R1+0x42c] ;  /* 0x00042c0001377983 */ /* 0x000ea80000300800 */
[----:B------:R-:W2:Y:S04]  /*625d0*/  LDL.64 R34, [R1+0xb8] ;  /* 0x0000b80001227983 */ /* 0x000ea80000100a00 */
        /* <DEDUP_REMOVED lines=17> */
[C---:B---3--:R-:W-:Y:S06]  /*626f0*/  HMMA.16816.F32.BF16 R12, R28.reuse, R42, R12 ;  /* 0x0000002a1c0c723c */ /* 0x048fec000004180c */
[----:B----4-:R-:W-:-:S15]  /*62700*/  HMMA.16816.F32.BF16 R8, R28, R10, R56 ;  /* 0x0000000a1c08723c */ /* 0x010fde0000041838 */
[----:B------:R-:W-:-:S02]  /*62710*/  NOP ;  /* 0x0000000000007918 */ /* 0x000fc40000000000 */
[----:B------:R-:W-:Y:S04]  /*62720*/  STL.64 [R1+0x8f0], R12 ;  /* 0x0008f00c01007387 */ /* 0x000fe80000100a00 */
[----:B------:R0:W-:Y:S04]  /*62730*/  STL.64 [R1+0x8f8], R14 ;  /* 0x0008f80e01007387 */ /* 0x0001e80000100a00 */
[----:B0-----:R-:W3:Y:S04]  /*62740*/  LDL.LU.64 R14, [R1+0x4b00] ;  /* 0x004b0000010e7983 */ /* 0x001ee80000300a00 */
[----:B------:R0:W-:Y:S04]  /*62750*/  STL.64 [R1+0x4a48], R42 ;  /* 0x004a482a01007387 */ /* 0x0001e80000100a00 */
[----:B------:R-:W4:Y:S04]  /*62760*/  LDL.LU R40, [R1+0x3b0] ;  /* 0x0003b00001287983 */ /* 0x000f280000300800 */
[----:B------:R-:W4:Y:S04]  /*62770*/  LDL.LU R41, [R1+0x3b4] ;  /* 0x0003b40001297983 */ /* 0x000f280000300800 */
[----:B0-----:R-:W4:Y:S04]  /*62780*/  LDL.LU R42, [R1+0x3b8] ;  /* 0x0003b800012a7983 */ /* 0x001f280000300800 */
[----:B------:R-:W4:Y:S04]  /*62790*/  LDL.LU R43, [R1+0x3bc] ;  /* 0x0003bc00012b7983 */ /* 0x000f280000300800 */
[----:B------:R-:W4:Y:S04]  /*627a0*/  LDL.LU.64 R58, [R1+0x4af8] ;  /* 0x004af800013a7983 */ /* 0x000f280000300a00 */
[----:B------:R-:W4:Y:S04]  /*627b0*/  LDL.LU.64 R56, [R1+0x4af0] ;  /* 0x004af00001387983 */ /* 0x000f280000300a00 */
[----:B------:R-:W-:Y:S04]  /*627c0*/  STL.64 [R1+0x8e0], R8 ;  /* 0x0008e00801007387 */ /* 0x000fe80000100a00 */
[----:B------:R0:W-:Y:S04]  /*627d0*/  STL.64 [R1+0x8e8], R10 ;  /* 0x0008e80a01007387 */ /* 0x0001e80000100a00 */
[----:B0-----:R-:W2:Y:S01]  /*627e0*/  LDL.LU.64 R10, [R1+0x4ae8] ;  /* 0x004ae800010a7983 */ /* 0x001ea20000300a00 */
[----:B------:R-:W-:Y:S01]  /*627f0*/  IMAD.MOV.U32 R47, RZ, RZ, R3 ;  /* 0x000000ffff2f7224 */ /* 0x000fe200078e0003 */
[----:B--2---:R-:W-:Y:S06]  /*62800*/  HMMA.16816.F32.BF16 R16, R28, R10, R16 ;  /* 0x0000000a1c10723c */ /* 0x004fec0000041810 */
[----:B------:R-:W-:-:S15]  /*62810*/  IMAD.MOV.U32 R3, RZ, RZ, R11 ;  /* 0x000000ffff037224 */ /* 0x000fde00078e000b */
[----:B------:R-:W-:-:S02]  /*62820*/  NOP ;  /* 0x0000000000007918 */ /* 0x000fc40000000000 */
[----:B------:R0:W-:Y:S02]  /*62830*/  STL.64 [R1+0x8d0], R16 ;  /* 0x0008d01001007387 */ /* 0x0001e40000100a00 */
[----:B0-----:R-:W-:Y:S02]  /*62840*/  IMAD.MOV.U32 R17, RZ, RZ, R10 ;  /* 0x000000ffff117224 */ /* 0x001fe400078e000a */
[----:B------:R-:W0:Y:S04]  /*62850*/  LDSM.16.MT88.4 R8, [R45+UR4+0x3080] ;  /* 0x003080042d08783b */ /* 0x000e280008004200 */
[----:B------:R1:W-:Y:S04]  /*62860*/  STL.64 [R1+0x8d8], R18 ;  /* 0x0008d81201007387 */ /* 0x0003e80000100a00 */
[----:B-1----:R-:W2:Y:S04]  /*62870*/  LDL.LU.64 R18, [R1+0x4ae0] ;  /* 0x004ae00001127983 */ /* 0x002ea80000300a00 */
[----:B------:R-:W2:Y:S04]  /*62880*/  LDL.LU R16, [R1+0x4ad8] ;  /* 0x004ad80001107983 */ /* 0x000ea80000300800 */
[----:B0-----:R0:W-:Y:S04]  /*62890*/  STL.64 [R1+0x49b0], R10 ;  /* 0x0049b00a01007387 */ /* 0x0011e80000100a00 */
[----:B------:R1:W-:Y:S04]  /*628a0*/  STL.64 [R1+0x49a8], R8 ;  /* 0x0049a80801007387 */ /* 0x0003e80000100a00 */
[----:B0-----:R-:W2:Y:S01]  /*628b0*/  LDL.64 R10, [R1+0xa8] ;  /* 0x0000a800010a7983 */ /* 0x001ea20000100a00 */
[C---:B------:R-:W-:Y:S03]  /*628c0*/  HMMA.16816.F32.BF16 R44, R28.reuse, R46, R52 ;  /* 0x0000002e1c2c723c */ /* 0x040fe60000041834 */
[----:B------:R-:W2:Y:S03]  /*628d0*/  LDL.LU.64 R54, [R1+0x4ad0] ;  /* 0x004ad00001367983 */ /* 0x000ea60000300a00 */
[C---:B---3--:R-:W-:Y:S01]  /*628e0*/  HMMA.16816.F32.BF16 R12, R28.reuse, R14, R20 ;  /* 0x0000000e1c0c723c */ /* 0x048fe20000041814 */
[----:B------:R-:W3:Y:S05]  /*628f0*/  LDL.LU.64 R52, [R1+0x4ac8] ;  /* 0x004ac80001347983 */ /* 0x000eea0000300a00 */
[----:B----4-:R-:W-:Y:S11]  /*62900*/  HMMA.16816.F32.BF16 R56, R28, R34, R56 ;  /* 0x000000221c38723c */ /* 0x010ff60000041838 */
[----:B------:R-:W-:Y:S04]  /*62910*/  STL.64 [R1+0x420], R44 ;  /* 0x0004202c01007387 */ /* 0x000fe80000100a00 */
[----:B------:R0:W-:Y:S01]  /*62920*/  STL.64 [R1+0x428], R46 ;  /* 0x0004282e01007387 */ /* 0x0001e20000100a00 */
[----:B-1----:R-:W-:-:S02]  /*62930*/  IMAD.MOV.U32 R9, RZ, RZ, R34 ;  /* 0x000000ffff097224 */ /* 0x002fc400078e0022 */
[----:B------:R-:W-:Y:S01]  /*62940*/  IMAD.MOV.U32 R8, RZ, RZ, R35 ;  /* 0x000000ffff087224 */ /* 0x000fe200078e0023 */
[----:B0-----:R-:W4:Y:S04]  /*62950*/  LDL.LU.64 R46, [R1+0x4ac0] ;  /* 0x004ac000012e7983 */ /* 0x001f280000300a00 */
[----:B------:R-:W4:Y:S04]  /*62960*/  LDL.LU.64 R22, [R1+0x4ab8] ;  /* 0x004ab80001167983 */ /* 0x000f280000300a00 */
[----:B------:R-:W4:Y:S04]  /*62970*/  LDL.LU R20, [R1+0x4ab0] ;  /* 0x004ab00001147983 */ /* 0x000f280000300800 */
[----:B------:R-:W-:Y:S04]  /*62980*/  STL.64 [R1+0x410], R12 ;  /* 0x0004100c01007387 */ /* 0x000fe80000100a00 */
[----:B------:R0:W-:Y:S04]  /*62990*/  STL.64 [R1+0x418], R14 ;  /* 0x0004180e01007387 */ /* 0x0001e80000100a00 */
[----:B0-----:R-:W4:Y:S04]  /*629a0*/  LDL.LU.64 R14, [R1+0x4aa8] ;  /* 0x004aa800010e7983 */ /* 0x001f280000300a00 */
[----:B------:R-:W4:Y:S04]  /*629b0*/  LDL.LU R13, [R1+0x4aa0] ;  /* 0x004aa000010d7983 */ /* 0x000f280000300800 */
        /* <DEDUP_REMOVED lines=8> */
[----:B0-----:R-:W3:Y:S04]  /*62a40*/  LDL.LU.64 R38, [R1+0x4a88] ;  /* 0x004a880001267983 */ /* 0x001ee80000300a00 */
[----:B------:R-:W-:Y:S01]  /*62a50*/  STL.64 [R1+0x49c0], R10 ;  /* 0x0049c00a01007387 */ /* 0x000fe20000100a00 */
[----:B---3--:R-:W-:-:S15]  /*62a60*/  HMMA.16816.F32.BF16 R52, R28, R38, R52 ;  /* 0x000000261c34723c */ /* 0x008fde0000041834 */
[----:B------:R-:W-:-:S08]  /*62a70*/  NOP ;  /* 0x0000000000007918 */ /* 0x000fd00000000000 */
[----:B------:R-:W-:Y:S04]  /*62a80*/  STL.64 [R1+0x3e0], R52 ;  /* 0x0003e03401007387 */ /* 0x000fe80000100a00 */
[----:B------:R0:W-:Y:S04]  /*62a90*/  STL.64 [R1+0x3e8], R54 ;  /* 0x0003e83601007387 */ /* 0x0001e80000100a00 */
[----:B0-----:R-:W2:Y:S04]  /*62aa0*/  LDL.LU.64 R54, [R1+0x4a80] ;  /* 0x004a800001367983 */ /* 0x001ea80000300a00 */
[----:B------:R0:W-:Y:S04]  /*62ab0*/  STL.64 [R1+0x49e8], R38 ;  /* 0x0049e82601007387 */ /* 0x0001e80000100a00 */
[----:B------:R-:W4:Y:S04]  /*62ac0*/  LDL.LU R36, [R1+0x3c0] ;  /* 0x0003c00001247983 */ /* 0x000f280000300800 */
[----:B------:R-:W4:Y:S04]  /*62ad0*/  LDL.LU R37, [R1+0x3c4] ;  /* 0x0003c40001257983 */ /* 0x000f280000300800 */
[----:B0-----:R-:W4:Y:S04]  /*62ae0*/  LDL.LU R38, [R1+0x3c8] ;  /* 0x0003c80001267983 */ /* 0x001f280000300800 */
[----:B------:R-:W4:Y:S01]  /*62af0*/  LDL.LU R39, [R1+0x3cc] ;  /* 0x0003cc0001277983 */ /* 0x000f220000300800 */
[----:B--2---:R-:W-:Y:S03]  /*62b00*/  HMMA.16816.F32.BF16 R52, R28, R54, R4 ;  /* 0x000000361c34723c */ /* 0x004fe60000041804 */
[----:B------:R-:W2:Y:S04]  /*62b10*/  LDL.LU.64 R6, [R1+0x4a78] ;  /* 0x004a780001067983 */ /* 0x000ea80000300a00 */
[----:B------:R-:W2:-:S15]  /*62b20*/  LDL.LU.64 R4, [R1+0x4a70] ;  /* 0x004a700001047983 */ /* 0x000e9e0000300a00 */
[----:B------:R-:W-:-:S01]  /*62b30*/  NOP ;  /* 0x0000000000007918 */ /* 0x000fc20000000000 */
[----:B------:R-:W-:Y:S04]  /*62b40*/  STL.64 [R1+0x3d0], R52 ;  /* 0x0003d03401007387 */ /* 0x000fe80000100a00 */
[----:B------:R0:W-:Y:S04]  /*62b50*/  STL.64 [R1+0x3d8], R54 ;  /* 0x0003d83601007387 */ /* 0x0001e80000100a00 */
[----:B0-----:R-:W3:Y:S04]  /*62b60*/  LDL.LU.64 R54, [R1+0x4a68] ;  /* 0x004a680001367983 */ /* 0x001ee80000300a00 */
[----:B------:R-:W3:Y:S01]  /*62b70*/  LDL.LU.64 R52, [R1+0x4a60] ;  /* 0x004a600001347983 */ /* 0x000ee20000300a00 */
[C---:B----4-:R-:W-:Y:S06]  /*62b80*/  HMMA.16816.F32.BF16 R36, R28.reuse, R34, R36 ;  /* 0x000000221c24723c */ /* 0x050fec0000041824 */
[----:B------:R0:W-:Y:S02]  /*62b90*/  STL.64 [R1+0x4a00], R34 ;  /* 0x004a002201007387 */ /* 0x0001e40000100a00 */
[----:B0-----:R-:W-:-:S15]  /*62ba0*/  HMMA.16816.F32.BF16 R32, R28, R58, R40 ;  /* 0x0000003a1c20723c */ /* 0x001fde0000041828 */
[----:B------:R-:W-:Y:S04]  /*62bb0*/  STL.64 [R1+0x3c0], R36 ;  /* 0x0003c02401007387 */ /* 0x000fe80000100a00 */
[----:B------:R-:W-:Y:S04]  /*62bc0*/  STL.64 [R1+0x3c8], R38 ;  /* 0x0003c82601007387 */ /* 0x000fe80000100a00 */
[----:B------:R-:W-:Y:S04]  /*62bd0*/  STL.64 [R1+0x49b8], R58 ;  /* 0x0049b83a01007387 */ /* 0x000fe80000100a00 */
[----:B------:R-:W-:Y:S04]  /*62be0*/  STL.64 [R1+0x3b0], R32 ;  /* 0x0003b02001007387 */ /* 0x000fe80000100a00 */
[----:B------:R-:W-:Y:S04]  /*62bf0*/  STL.64 [R1+0x3b8], R34 ;  /* 0x0003b82201007387 */ /* 0x000fe80000100a00 */
[----:B------:R-:W-:Y:S04]  /*62c00*/  STL.64 [R1+0x4a58], R18 ;  /* 0x004a581201007387 */ /* 0x000fe80000100a00 */
[----:B------:R-:W-:Y:S01]  /*62c10*/  STL [R1+0x4a50], R16 ;  /* 0x004a501001007387 */ /* 0x000fe20000100800 */
[----:B--2---:R-:W-:Y:S06]  /*62c20*/  HMMA.16816.F32.BF16 R24, R4, R14, R24 ;  /* 0x0000000e0418723c */ /* 0x004fec0000041818 */
[----:B---3--:R-:W-:-:S15]  /*62c30*/  HMMA.16816.F32.BF16 R28, R28, R18, R52 ;  /* 0x000000121c1c723c */ /* 0x008fde0000041834 */
[----:B------:R-:W-:-:S08]  /*62c40*/  NOP ;  /* 0x0000000000007918 */ /* 0x000fd00000000000 */
[----:B------:R-:W-:Y:S04]  /*62c50*/  STL.64 [R1+0x860], R28 ;  /* 0x0008601c01007387 */ /* 0x000fe80000100a00 */
[----:B------:R-:W-:Y:S04]  /*62c60*/  STL.64 [R1+0x868], R30 ;  /* 0x0008681e01007387 */ /* 0x000fe80000100a00 */
[----:B------:R-:W-:Y:S04]  /*62c70*/  STL.64 [R1+0x49d0], R14 ;  /* 0x0049d00e01007387 */ /* 0x000fe80000100a00 */
[----:B------:R0:W-:Y:S02]  /*62c80*/  STL [R1+0x49c8], R13 ;  /* 0x0049c80d01007387 */ /* 0x0001e40000100800 */
[----:B0-----:R-:W-:Y:S02]  /*62c90*/  HMMA.16816.F32.BF16 R12, R4, R22, R48 ;  /* 0x00000016040c723c */ /* 0x001fe40000041830 */
[----:B------:R0:W-:Y:S04]  /*62ca0*/  STL.64 [R1+0x240], R24 ;  /* 0x0002401801007387 */ /* 0x0001e80000100a00 */
[----:B------:R1:W-:Y:S04]  /*62cb0*/  STL.64 [R1+0x248], R26 ;  /* 0x0002481a01007387 */ /* 0x0003e80000100a00 */
[----:B------:R-:W2:-:S13]  /*62cc0*/  LDL.LU R48, [R1+0x770] ;  /* 0x0007700001307983 */ /* 0x000e9a0000300800 */
[----:B------:R3:W-:Y:S04]  /*62cd0*/  STL.64 [R1+0x230], R12 ;  /* 0x0002300c01007387 */ /* 0x0007e80000100a00 */
        /* <DEDUP_REMOVED lines=8> */
[----:B------:R-:W2:Y:S04]  /*62d60*/  LDL.LU R54, [R1+0x788] ;  /* 0x0007880001367983 */ /* 0x000ea80000300800 */
[----:B0-----:R-:W3:Y:S04]  /*62d70*/  LDL.LU R24, [R1+0x510] ;  /* 0x0005100001187983 */ /* 0x001ee80000300800 */
[----:B------:R-:W3:Y:S04]  /*62d80*/  LDL.LU R25, [R1+0x514] ;  /* 0x0005140001197983 */ /* 0x000ee80000300800 */
[----:B-1----:R-:W4:Y:S04]  /*62d90*/  LDL.LU R26, [R1+0x518] ;  /* 0x00051800011a7983 */ /* 0x002f280000300800 */
[----:B------:R-:W4:Y:S01]  /*62da0*/  LDL.LU R27, [R1+0x51c] ;  /* 0x00051c00011b7983 */ /* 0x000f220000300800 */
[----:B------:R-:W-:-:S02]  /*62db0*/  IMAD.MOV.U32 R10, RZ, RZ, R9 ;  /* 0x000000ffff0a7224 */ /* 0x000fc400078e0009 */
[----:B------:R-:W-:Y:S01]  /*62dc0*/  IMAD.MOV.U32 R11, RZ, RZ, R8 ;  /* 0x000000ffff0b7224 */ /* 0x000fe200078e0008 */
[----:B----4-:R-:W-:Y:S04]  /*62dd0*/  STL.64 [R1+0x49f8], R26 ;  /* 0x0049f81a01007387 */ /* 0x010fe80000100a00 */
[----:B---3--:R-:W-:Y:S04]  /*62de0*/  STL.64 [R1+0x49f0], R24 ;  /* 0x0049f01801007387 */ /* 0x008fe80000100a00 */
[----:B------:R0:W-:Y:S04]  /*62df0*/  STL.64 [R1+0x4a08], R10 ;  /* 0x004a080a01007387 */ /* 0x0001e80000100a00 */
[----:B------:R-:W3:Y:S04]  /*62e00*/  LDL.LU R12, [R1+0x540] ;  /* 0x00054000010c7983 */ /* 0x000ee80000300800 */
[----:B------:R-:W3:Y:S04]  /*62e10*/  LDL.LU R13, [R1+0x544] ;  /* 0x00054400010d7983 */ /* 0x000ee80000300800 */
[----:B------:R-:W4:Y:S04]  /*62e20*/  LDL.LU R14, [R1+0x548] ;  /* 0x00054800010e7983 */ /* 0x000f280000300800 */
[----:B------:R-:W4:Y:S04]  /*62e30*/  LDL.LU R15, [R1+0x54c] ;  /* 0x00054c00010f7983 */ /* 0x000f280000300800 */
[----:B----4-:R-:W-:Y:S04]  /*62e40*/  STL.64 [R1+0x4a18], R14 ;  /* 0x004a180e01007387 */ /* 0x010fe80000100a00 */
[----:B---3--:R-:W-:Y:S04]  /*62e50*/  STL.64 [R1+0x4a10], R12 ;  /* 0x004a100c01007387 */ /* 0x008fe80000100a00 */
[----:B------:R-:W3:Y:S04]  /*62e60*/  LDL.LU R32, [R1+0x560] ;  /* 0x0005600001207983 */ /* 0x000ee80000300800 */
[----:B------:R-:W3:Y:S04]  /*62e70*/  LDL.LU R33, [R1+0x564] ;  /* 0x0005640001217983 */ /* 0x000ee80000300800 */
[----:B------:R-:W4:Y:S04]  /*62e80*/  LDL.LU R34, [R1+0x568] ;  /* 0x0005680001227983 */ /* 0x000f280000300800 */
[----:B------:R-:W4:Y:S01]  /*62e90*/  LDL.LU R35, [R1+0x56c] ;  /* 0x00056c0001237983 */ /* 0x000f220000300800 */
[----:B0-----:R-:W-:-:S02]  /*62ea0*/  IMAD.MOV.U32 R10, RZ, RZ, R17 ;  /* 0x000000ffff0a7224 */ /* 0x001fc400078e0011 */
[----:B------:R-:W-:Y:S01]  /*62eb0*/  IMAD.MOV.U32 R11, RZ, RZ, R3 ;  /* 0x000000ffff0b7224 */ /* 0x000fe200078e0003 */
[----:B------:R-:W0:Y:S01]  /*62ec0*/  S2R R21, SR_TID.X ;  /* 0x0000000000157919 */ /* 0x000e220000002100 */
[----:B----4-:R-:W-:Y:S04]  /*62ed0*/  STL.64 [R1+0x4a28], R34 ;  /* 0x004a282201007387 */ /* 0x010fe80000100a00 */
[----:B---3--:R-:W-:Y:S04]  /*62ee0*/  STL.64 [R1+0x4a20], R32 ;  /* 0x004a202001007387 */ /* 0x008fe80000100a00 */
[----:B------:R1:W-:Y:S04]  /*62ef0*/  STL.64 [R1+0x4a30], R10 ;  /* 0x004a300a01007387 */ /* 0x0003e80000100a00 */
[----:B------:R-:W3:Y:S04]  /*62f00*/  LDL.LU R8, [R1+0x580] ;  /* 0x0005800001087983 */ /* 0x000ee80000300800 */
[----:B------:R-:W3:Y:S04]  /*62f10*/  LDL.LU R9, [R1+0x584] ;  /* 0x0005840001097983 */ /* 0x000ee80000300800 */
[----:B-1----:R-:W4:Y:S04]  /*62f20*/  LDL.LU R10, [R1+0x588] ;  /* 0x00058800010a7983 */ /* 0x002f280000300800 */
[----:B------:R-:W4:Y:S04]  /*62f30*/  LDL.LU R11, [R1+0x58c] ;  /* 0x00058c00010b7983 */ /* 0x000f280000300800 */
[----:B------:R-:W2:Y:S04]  /*62f40*/  LDL.LU R16, [R1+0x5b0] ;  /* 0x0005b00001107983 */ /* 0x000ea80000300800 */
[----:B------:R-:W2:Y:S04]  /*62f50*/  LDL.LU R17, [R1+0x5b4] ;  /* 0x0005b40001117983 */ /* 0x000ea80000300800 */
[----:B------:R-:W2:Y:S04]  /*62f60*/  LDL.LU R18, [R1+0x5b8] ;  /* 0x0005b80001127983 */ /* 0x000ea80000300800 */
[----:B------:R-:W2:Y:S04]  /*62f70*/  LDL.LU R19, [R1+0x5bc] ;  /* 0x0005bc0001137983 */ /* 0x000ea80000300800 */
[----:B------:R-:W2:Y:S01]  /*62f80*/  LDL.64 R42, [R1+0x118] ;  /* 0x00011800012a7983 */ /* 0x000ea20000100a00 */
[C---:B0-----:R-:W-:Y:S01]  /*62f90*/  LOP3.LUT R45, R21.reuse, 0x7, RZ, 0xc0, !PT ;  /* 0x00000007152d7812 */ /* 0x041fe200078ec0ff */
[----:B------:R-:W-:-:S04]  /*62fa0*/  IMAD.SHL.U32 R44, R21, 0x2, RZ ;  /* 0x00000002152c7824 */ /* 0x000fc800078e00ff */
[----:B------:R-:W-:Y:S02]  /*62fb0*/  IMAD R45, R45, 0x110, RZ ;  /* 0x000001102d2d7824 */ /* 0x000fe400078e02ff */
[----:B------:R-:W-:-:S03]  /*62fc0*/  IMAD.SHL.U32 R21, R21, 0x80, RZ ;  /* 0x0000008015157824 */ /* 0x000fc600078e00ff */
[----:B------:R-:W-:-:S04]  /*62fd0*/  LOP3.LUT R45, R45, 0x10, R44, 0x78, !PT ;  /* 0x000000102d2d7812 */ /* 0x000fc800078e782c */
[----:B------:R-:W-:Y:S01]  /*62fe0*/  LOP3.LUT R45, R45, 0x800, R21, 0xf8, !PT ;  /* 0x000008002d2d7812 */ /* 0x000fe200078ef815 */
[----:B----4-:R-:W-:Y:S04]  /*62ff0*/  STL.64 [R1+0x4a40], R10 ;  /* 0x004a400a01007387 */ /* 0x010fe80000100a00 */
[----:B---3--:R0:W-:Y:S04]  /*63000*/  STL.64 [R1+0x4a38], R8 ;  /* 0x004a380801007387 */ /* 0x0081e80000100a00 */
[----:B0-----:R-:W3:Y:S04]  /*63010*/  LDL.LU R8, [R1+0x590] ;  /* 0x0005900001087983 */ /* 0x001ee80000300800 */
[----:B------:R-:W3:Y:S04]  /*63020*/  LDL.LU R9, [R1+0x594] ;  /* 0x0005940001097983 */ /* 0x000ee80000300800 */
[----:B------:R-:W3:Y:S04]  /*63030*/  LDL.LU R10, [R1+0x598] ;  /* 0x00059800010a7983 */ /* 0x000ee80000300800 */
[----:B------:R-:W3:Y:S04]  /*63040*/  LDL.LU R11, [R1+0x59c] ;  /* 0x00059c00010b7983 */ /* 0x000ee80000300800 */
        /* <DEDUP_REMOVED lines=16> */
[----:B------:R-:W-:Y:S04]  /*63150*/  STL.64 [R1+0x49a0], R22 ;  /* 0x0049a01601007387 */ /* 0x000fe80000100a00 */
[----:B------:R0:W-:Y:S04]  /*63160*/  STL [R1+0x4998], R20 ;  /* 0x0049981401007387 */ /* 0x0001e80000100800 */
[----:B0-----:R-:W3:Y:S04]  /*63170*/  LDL.LU R20, [R1+0x5a0] ;  /* 0x0005a00001147983 */ /* 0x001ee80000300800 */
[----:B------:R-:W3:Y:S04]  /*63180*/  LDL.LU R21, [R1+0x5a4] ;  /* 0x0005a40001157983 */ /* 0x000ee80000300800 */
[----:B------:R-:W3:Y:S04]  /*63190*/  LDL.LU R22, [R1+0x5a8] ;  /* 0x0005a80001167983 */ /* 0x000ee80000300800 */
[----:B------:R-:W3:Y:S01]  /*631a0*/  LDL.LU R23, [R1+0x5ac] ;  /* 0x0005ac0001177983 */ /* 0x000ee20000300800 */
[----:B------:R-:W-:-:S05]  /*631b0*/  LOP3.LUT R45, R45, 0x60, RZ, 0x3c, !PT ;  /* 0x000000602d2d7812 */ /* 0x000fca00078e3cff */
[----:B------:R-:W0:Y:S01]  /*631c0*/  LDSM.16.MT88.4 R28, [R45+UR4+0x3000] ;  /* 0x003000042d1c783b */ /* 0x000e220008004200 */
[----:B--2---:R-:W-:Y:S03]  /*631d0*/  HMMA.16816.F32.BF16 R16, R4, R46, R16 ;  /* 0x0000002e0410723c */ /* 0x004fe60000041810 */
[----:B0-----:R0:W-:Y:S04]  /*631e0*/  STL.64 [R1+0x48d8], R30 ;  /* 0x0048d81e01007387 */ /* 0x0011e80000100a00 */
[----:B------:R-:W-:Y:S04]  /*631f0*/  STL.64 [R1+0x48d0], R28 ;  /* 0x0048d01c01007387 */ /* 0x000fe80000100a00 */
[----:B0-----:R-:W2:-:S12]  /*63200*/  LDL.64 R30, [R1+0x38] ;  /* 0x00003800011e7983 */ /* 0x001e980000100a00 */
[----:B------:R0:W-:Y:S04]  /*63210*/  STL.64 [R1+0x5b0], R16 ;  /* 0x0005b01001007387 */ /* 0x0001e80000100a00 */
[----:B------:R1:W-:Y:S01]  /*63220*/  STL.64 [R1+0x5b8], R18 ;  /* 0x0005b81201007387 */ /* 0x0003e20000100a00 */
[----:B0-----:R-:W-:-:S03]  /*63230*/  IMAD.MOV.U32 R17, RZ, RZ, R43 ;  /* 0x000000ffff117224 */ /* 0x001fc600078e002b */
[----:B-1----:R-:W2:Y:S04]  /*63240*/  LDL.LU.64 R18, [R1+0x4a58] ;  /* 0x004a580001127983 */ /* 0x002ea80000300a00 */
[----:B------:R-:W2:Y:S04]  /*63250*/  LDL.LU R16, [R1+0x4a50] ;  /* 0x004a500001107983 */ /* 0x000ea80000300800 */
[----:B------:R-:W-:Y:S01]  /*63260*/  STL.64 [R1+0x4990], R46 ;  /* 0x0049902e01007387 */ /* 0x000fe20000100a00 */
[----:B---3--:R-:W-:-:S15]  /*63270*/  HMMA.16816.F32.BF16 R20, R4, R42, R20 ;  /* 0x0000002a0414723c */ /* 0x008fde0000041814 */
[----:B------:R-:W-:-:S08]  /*63280*/  NOP ;  /* 0x0000000000007918 */ /* 0x000fd00000000000 */
[----:B------:R0:W-:Y:S04]  /*63290*/  STL.64 [R1+0x5a0], R20 ;  /* 0x0005a01401007387 */ /* 0x0001e80000100a00 */
[----:B------:R-:W-:Y:S01]  /*632a0*/  STL.64 [R1+0x5a8], R22 ;  /* 0x0005a81601007387 */ /* 0x000fe20000100a00 */
[----:B0-----:R-:W-:-:S03]  /*632b0*/  IMAD.MOV.U32 R20, RZ, RZ, R42 ;  /* 0x000000ffff147224 */ /* 0x001fc600078e002a */
[----:B------:R-:W3:Y:S02]  /*632c0*/  LDL.LU.64 R42, [R1+0x4a48] ;  /* 0x004a4800012a7983 */ /* 0x000ee40000300a00 */
[----:B---3--:R-:W-:-:S15]  /*632d0*/  HMMA.16816.F32.BF16 R8, R4, R42, R8 ;  /* 0x0000002a0408723c */ /* 0x008fde0000041808 */
[----:B------:R-:W-:-:S08]  /*632e0*/  NOP ;  /* 0x0000000000007918 */ /* 0x000fd00000000000 */
[----:B------:R-:W-:Y:S04]  /*632f0*/  STL.64 [R1+0x590], R8 ;  /* 0x0005900801007387 */ /* 0x000fe80000100a00 */
[----:B------:R0:W-:Y:S04]  /*63300*/  STL.64 [R1+0x598], R10 ;  /* 0x0005980a01007387 */ /* 0x0001e80000100a00 */
[----:B0-----:R-:W4:Y:S04]  /*63310*/  LDL.LU.64 R10, [R1+0x4a40] ;  /* 0x004a4000010a7983 */ /* 0x001f280000300a00 */
[----:B------:R-:W4:Y:S04]  /*63320*/  LDL.LU.64 R8, [R1+0x4a38] ;  /* 0x004a380001087983 */ /* 0x000f280000300a00 */
        /* <DEDUP_REMOVED lines=12> */
[----:B------:R-:W2:Y:S04]  /*633f0*/  LDL.LU.64 R34, [R1+0x4a28] ;  /* 0x004a280001227983 */ /* 0x000ea80000300a00 */
[----:B------:R-:W2:Y:S01]  /*63400*/  LDL.LU.64 R32, [R1+0x4a20] ;  /* 0x004a200001207983 */ /* 0x000ea20000300a00 */
[----:B----4-:R-:W-:Y:S03]  /*63410*/  HMMA.16816.F32.BF16 R8, R4, R10, R12 ;  /* 0x0000000a0408723c */ /* 0x010fe6000004180c */
[----:B------:R-:W4:Y:S04]  /*63420*/  LDL.LU.64 R14, [R1+0x4a18] ;  /* 0x004a1800010e7983 */ /* 0x000f280000300a00 */
[----:B------:R-:W4:-:S15]  /*63430*/  LDL.LU.64 R12, [R1+0x4a10] ;  /* 0x004a1000010c7983 */ /* 0x000f1e0000300a00 */
[----:B------:R-:W-:-:S01]  /*63440*/  NOP ;  /* 0x0000000000007918 */ /* 0x000fc20000000000 */
[----:B------:R-:W-:Y:S04]  /*63450*/  STL.64 [R1+0x570], R8 ;  /* 0x0005700801007387 */ /* 0x000fe80000100a00 */
[----:B------:R0:W-:Y:S04]  /*63460*/  STL.64 [R1+0x578], R10 ;  /* 0x0005780a01007387 */ /* 0x0001e80000100a00 */
[----:B0-----:R-:W4:Y:S01]  /*63470*/  LDL.LU.64 R10, [R1+0x4a08] ;  /* 0x004a0800010a7983 */ /* 0x001f220000300a00 */
[C---:B--2---:R-:W-:Y:S06]  /*63480*/  HMMA.16816.F32.BF16 R32, R4.reuse, R26, R32 ;  /* 0x0000001a0420723c */ /* 0x044fec0000041820 */
[----:B------:R-:W-:Y:S01]  /*63490*/  HMMA.16816.F32.BF16 R36, R4, R50, R36 ;  /* 0x000000320424723c */ /* 0x000fe20000041824 */
[----:B------:R-:W-:-:S15]  /*634a0*/  IMAD.MOV.U32 R23, RZ, RZ, R27 ;  /* 0x000000ffff177224 */ /* 0x000fde00078e001b */
[----:B------:R-:W-:-:S01]  /*634b0*/  NOP ;  /* 0x0000000000007918 */ /* 0x000fc20000000000 */
[----:B------:R0:W-:Y:S04]  /*634c0*/  STL.64 [R1+0x560], R32 ;  /* 0x0005602001007387 */ /* 0x0001e80000100a00 */
[----:B------:R1:W-:Y:S01]  /*634d0*/  STL.64 [R1+0x568], R34 ;  /* 0x0005682201007387 */ /* 0x0003e20000100a00 */
[----:B0-----:R-:W-:-:S03]  /*634e0*/  IMAD.MOV.U32 R32, RZ, RZ, R26 ;  /* 0x000000ffff207224 */ /* 0x001fc600078e001a */
[----:B-1----:R-:W2:Y:S04]  /*634f0*/  LDL.LU.64 R34, [R1+0x4a00] ;  /* 0x004a000001227983 */ /* 0x002ea80000300a00 */
[----:B------:R-:W2:Y:S01]  /*63500*/  LDL.LU.64 R26, [R1+0x49f8] ;  /* 0x0049f800011a7983 */ /* 0x000ea20000300a00 */
[----:B------:R-:W-:-:S03]  /*63510*/  IMAD.MOV.U32 R33, RZ, RZ, R51 ;  /* 0x000000ffff217224 */ /* 0x000fc600078e0033 */
[----:B------:R-:W2:Y:S04]  /*63520*/  LDL.LU.64 R24, [R1+0x49f0] ;  /* 0x0049f00001187983 */ /* 0x000ea80000300a00 */
[----:B------:R0:W-:Y:S04]  /*63530*/  STL.64 [R1+0x550], R36 ;  /* 0x0005502401007387 */ /* 0x0001e80000100a00 */
[----:B------:R1:W-:Y:S01]  /*63540*/  STL.64 [R1+0x558], R38 ;  /* 0x0005582601007387 */ /* 0x0003e20000100a00 */
[----:B0-----:R-:W-:-:S03]  /*63550*/  IMAD.MOV.U32 R36, RZ, RZ, R50 ;  /* 0x000000ffff247224 */ /* 0x001fc600078e0032 */
[----:B-1----:R-:W3:Y:S04]  /*63560*/  LDL.LU.64 R38, [R1+0x49e8] ;  /* 0x0049e80001267983 */ /* 0x002ee80000300a00 */
[----:B------:R-:W2:Y:S04]  /*63570*/  LDL.LU.64 R50, [R1+0x49e0] ;  /* 0x0049e00001327983 */ /* 0x000ea80000300a00 */
[----:B------:R-:W2:Y:S01]  /*63580*/  LDL.LU.64 R48, [R1+0x49d8] ;  /* 0x0049d80001307983 */ /* 0x000ea20000300a00 */
[----:B----4-:R-:W-:Y:S03]  /*63590*/  HMMA.16816.F32.BF16 R8, R4, R10, R12 ;  /* 0x0000000a0408723c */ /* 0x010fe6000004180c */
[----:B------:R-:W4:Y:S04]  /*635a0*/  LDL.LU.64 R14, [R1+0x49d0] ;  /* 0x0049d000010e7983 */ /* 0x000f280000300a00 */
[----:B------:R-:W4:-:S15]  /*635b0*/  LDL.LU R13, [R1+0x49c8] ;  /* 0x0049c800010d7983 */ /* 0x000f1e0000300800 */
[----:B------:R-:W-:-:S01]  /*635c0*/  NOP ;  /* 0x0000000000007918 */ /* 0x000fc20000000000 */
[----:B------:R-:W-:Y:S04]  /*635d0*/  STL.64 [R1+0x540], R8 ;  /* 0x0005400801007387 */ /* 0x000fe80000100a00 */
[----:B------:R0:W-:Y:S04]  /*635e0*/  STL.64 [R1+0x548], R10 ;  /* 0x0005480a01007387 */ /* 0x0001e80000100a00 */
[----:B0-----:R-:W2:Y:S01]  /*635f0*/  LDL.LU.64 R10, [R1+0x49c0] ;  /* 0x0049c000010a7983 */ /* 0x001ea20000300a00 */
[C---:B---3--:R-:W-:Y:S06]  /*63600*/  HMMA.16816.F32.BF16 R40, R4.reuse, R38, R40 ;  /* 0x000000260428723c */ /* 0x048fec0000041828 */
[----:B--2---:R-:W-:-:S15]  /*63610*/  HMMA.16816.F32.BF16 R56, R4, R10, R56 ;  /* 0x0000000a0438723c */ /* 0x004fde0000041838 */
[----:B------:R-:W-:-:S08]  /*63620*/  NOP ;  /* 0x0000000000007918 */ /* 0x000fd00000000000 */
[----:B------:R-:W-:Y:S04]  /*63630*/  STL.64 [R1+0x530], R56 ;  /* 0x0005303801007387 */ /* 0x000fe80000100a00 */
[----:B------:R0:W-:Y:S04]  /*63640*/  STL.64 [R1+0x538], R58 ;  /* 0x0005383a01007387 */ /* 0x0001e80000100a00 */
[----:B0-----:R-:W2:Y:S01]  /*63650*/  LDL.LU.64 R58, [R1+0x49b8] ;  /* 0x0049b800013a7983 */ /* 0x001ea20000300a00 */
[----:B------:R-:W-:Y:S02]  /*63660*/  IMAD.MOV.U32 R12, RZ, RZ, R10 ;  /* 0x000000ffff0c7224 */ /* 0x000fe400078e000a */
[----:B------:R-:W-:-:S02]  /*63670*/  IMAD.MOV.U32 R3, RZ, RZ, R11 ;  /* 0x000000ffff037224 */ /* 0x000fc400078e000b */
[----:B------:R-:W4:Y:S04]  /*63680*/  LDL.LU.64 R10, [R1+0x49b0] ;  /* 0x0049b000010a7983 */ /* 0x000f280000300a00 */
[----:B------:R-:W4:Y:S04]  /*63690*/  LDL.LU.64 R8, [R1+0x49a8] ;  /* 0x0049a80001087983 */ /* 0x000f280000300a00 */
[----:B------:R-:W-:Y:S04]  /*636a0*/  STL.64 [R1+0x48f0], R38 ;  /* 0x0048f02601007387 */ /* 0x000fe80000100a00 */
[----:B------:R-:W-:Y:S04]  /*636b0*/  STL.64 [R1+0x520], R40 ;  /* 0x0005202801007387 */ /* 0x000fe80000100a00 */
[----:B------:R0:W-:Y:S02]  /*636c0*/  STL.64 [R1+0x528], R42 ;  /* 0x0005282a01007387 */ /* 0x0001e40000100a00 */
[C---:B0-----:R-:W-:Y:S02]  /*636d0*/  HMMA.16816.F32.BF16 R40, R4.reuse, R30, R24 ;  /* 0x0000001e0428723c */ /* 0x041fe40000041818 */
[----:B------:R-:W0:Y:S04]  /*636e0*/  LDSM.16.MT88.4 R24, [R45+UR4+0x3080] ;  /* 0x003080042d18783b */ /* 0x000e280008004200 */
[----:B------:R1:W-:Y:S02]  /*636f0*/  STL.64 [R1+0x48e8], R30 ;  /* 0x0048e81e01007387 */ /* 0x0003e40000100a00 */
[----:B-1----:R-:W-:-:S15]  /*63700*/  HMMA.16816.F32.BF16 R28, R4, R34, R52 ;  /* 0x00000022041c723c */ /* 0x002fde0000041834 */
[----:B------:R-:W-:Y:S04]  /*63710*/  STL.64 [R1+0x510], R40 ;  /* 0x0005102801007387 */ /* 0x000fe80000100a00 */
[----:B------:R-:W-:Y:S04]  /*63720*/  STL.64 [R1+0x518], R42 ;  /* 0x0005182a01007387 */ /* 0x000fe80000100a00 */
[----:B0-----:R-:W-:Y:S04]  /*63730*/  STL.64 [R1+0x4830], R26 ;  /* 0x0048301a01007387 */ /* 0x001fe80000100a00 */
[----:B------:R2:W-:Y:S04]  /*63740*/  STL.64 [R1+0x4828], R24 ;  /* 0x0048281801007387 */ /* 0x0005e80000100a00 */
[----:B------:R-:W-:Y:S04]  /*63750*/  STL.64 [R1+0x48e0], R34 ;  /* 0x0048e02201007387 */ /* 0x000fe80000100a00 */
[----:B------:R0:W-:Y:S04]  /*63760*/  STL.64 [R1+0x990], R28 ;  /* 0x0009901c01007387 */ /* 0x0001e80000100a00 */
[----:B------:R1:W-:Y:S01]  /*63770*/  STL.64 [R1+0x998], R30 ;  /* 0x0009981e01007387 */ /* 0x0003e20000100a00 */
[----:B--2---:R-:W-:Y:S06]  /*63780*/  HMMA.16816.F32.BF16 R24, R4, R58, R48 ;  /* 0x0000003a0418723c */ /* 0x004fec0000041830 */
[----:B------:R-:W-:Y:S04]  /*63790*/  STL.64 [R1+0x48f8], R58 ;  /* 0x0048f83a01007387 */ /* 0x000fe80000100a00 */
[----:B0-----:R-:W2:-:S13]  /*637a0*/  LDL.LU R28, [R1+0x2f0] ;  /* 0x0002f000011c7983 */ /* 0x001e9a0000300800 */
[----:B------:R0:W-:Y:S04]  /*637b0*/  STL.64 [R1+0x980], R24 ;  /* 0x0009801801007387 */ /* 0x0001e80000100a00 */
[----:B------:R3:W-:Y:S04]  /*637c0*/  STL.64 [R1+0x988], R26 ;  /* 0x0009881a01007387 */ /* 0x0007e80000100a00 */
[----:B------:R-:W2:Y:S04]  /*637d0*/  LDL.LU R29, [R1+0x2f4] ;  /* 0x0002f400011d7983 */ /* 0x000ea80000300800 */
[----:B-1----:R-:W4:Y:S04]  /*637e0*/  LDL.LU R30, [R1+0x2f8] ;  /* 0x0002f800011e7983 */ /* 0x002f280000300800 */
[----:B------:R-:W4:Y:S04]  /*637f0*/  LDL.LU R31, [R1+0x2fc] ;  /* 0x0002fc00011f7983 */ /* 0x000f280000300800 */
[----:B----4-:R1:W-:Y:S04]  /*63800*/  STL.64 [R1+0x4908], R30 ;  /* 0x0049081e01007387 */ /* 0x0103e80000100a00 */
[----:B--2---:R-:W-:Y:S04]  /*63810*/  STL.64 [R1+0x4900], R28 ;  /* 0x0049001c01007387 */ /* 0x004fe80000100a00 */
[----:B0-----:R-:W2:Y:S04]  /*63820*/  LDL.LU R24, [R1+0x310] ;  /* 0x0003100001187983 */ /* 0x001ea80000300800 */
[----:B------:R-:W2:Y:S04]  /*63830*/  LDL.LU R25, [R1+0x314] ;  /* 0x0003140001197983 */ /* 0x000ea80000300800 */
[----:B---3--:R-:W3:Y:S04]  /*63840*/  LDL.LU R26, [R1+0x318] ;  /* 0x00031800011a7983 */ /* 0x008ee80000300800 */
[----:B------:R-:W3:Y:S01]  /*63850*/  LDL.LU R27, [R1+0x31c] ;  /* 0x00031c00011b7983 */ /* 0x000ee20000300800 */
[----:B-1----:R-:W-:-:S02]  /*63860*/  IMAD.MOV.U32 R30, RZ, RZ, R36 ;  /* 0x000000ffff1e7224 */ /* 0x002fc400078e0024 */
[----:B------:R-:W-:Y:S01]  /*63870*/  IMAD.MOV.U32 R31, RZ, RZ, R33 ;  /* 0x000000ffff1f7224 */ /* 0x000fe200078e0021 */
[----:B---3--:R-:W-:Y:S04]  /*63880*/  STL.64 [R1+0x4918], R26 ;  /* 0x0049181a01007387 */ /* 0x008fe80000100a00 */
[----:B--2---:R-:W-:Y:S04]  /*63890*/  STL.64 [R1+0x4910], R24 ;  /* 0x0049101801007387 */ /* 0x004fe80000100a00 */
[----:B------:R0:W-:Y:S02]  /*638a0*/  STL.64 [R1+0x4920], R30 ;  /* 0x0049201e01007387 */ /* 0x0001e40000100a00 */
[----:B0-----:R-:W-:-:S02]  /*638b0*/  IMAD.MOV.U32 R30, RZ, RZ, R32 ;  /* 0x000000ffff1e7224 */ /* 0x001fc400078e0020 */
[----:B------:R-:W-:-:S05]  /*638c0*/  IMAD.MOV.U32 R31, RZ, RZ, R23 ;  /* 0x000000ffff1f7224 */ /* 0x000fca00078e0017 */
[----:B------:R0:W-:Y:S04]  /*638d0*/  STL.64 [R1+0x4938], R30 ;  /* 0x0049381e01007387 */ /* 0x0001e80000100a00 */
[----:B------:R-:W2:Y:S04]  /*638e0*/  LDL.LU R24, [R1+0x320] ;  /* 0x0003200001187983 */ /* 0x000ea80000300800 */
[----:B------:R-:W2:Y:S04]  /*638f0*/  LDL.LU R25, [R1+0x324] ;  /* 0x0003240001197983 */ /* 0x000ea80000300800 */
[----:B------:R-:W3:Y:S04]  /*63900*/  LDL.LU R26, [R1+0x328] ;  /* 0x00032800011a7983 */ /* 0x000ee80000300800 */
[----:B------:R-:W3:Y:S04]  /*63910*/  LDL.LU R27, [R1+0x32c] ;  /* 0x00032c00011b7983 */ /* 0x000ee80000300800 */
[----:B0-----:R-:W4:Y:S04]  /*63920*/  LDL.64 R30, [R1+0xe8] ;  /* 0x0000e800011e7983 */ /* 0x001f280000100a00 */
[----:B----4-:R-:W-:Y:S04]  /*63930*/  STL.64 [R1+0x4950], R30 ;  /* 0x0049501e01007387 */ /* 0x010fe80000100a00 */
[----:B---3--:R-:W-:Y:S04]  /*63940*/  STL.64 [R1+0x4930], R26 ;  /* 0x0049301a01007387 */ /* 0x008fe80000100a00 */
[----:B--2---:R0:W-:Y:S04]  /*63950*/  STL.64 [R1+0x4928], R24 ;  /* 0x0049281801007387 */ /* 0x0041e80000100a00 */
[----:B0-----:R-:W2:Y:S04]  /*63960*/  LDL.LU R24, [R1+0x330] ;  /* 0x0003300001187983 */ /* 0x001ea80000300800 */
[----:B------:R-:W2:Y:S04]  /*63970*/  LDL.LU R25, [R1+0x334] ;  /* 0x0003340001197983 */ /* 0x000ea80000300800 */
[----:B------:R-:W3:Y:S04]  /*63980*/  LDL.LU R26, [R1+0x338] ;  /* 0x00033800011a7983 */ /* 0x000ee80000300800 */
[----:B------:R-:W3:Y:S01]  /*63990*/  LDL.LU R27, [R1+0x33c] ;  /* 0x00033c00011b7983 */ /* 0x000ee20000300800 */
[----:B------:R-:W-:-:S02]  /*639a0*/  IMAD.MOV.U32 R30, RZ, RZ, R22 ;  /* 0x000000ffff1e7224 */ /* 0x000fc400078e0016 */
[----:B------:R-:W-:Y:S02]  /*639b0*/  IMAD.MOV.U32 R31, RZ, RZ, R21 ;  /* 0x000000ffff1f7224 */ /* 0x000fe400078e0015 */
[----:B------:R-:W-:Y:S02]  /*639c0*/  IMAD.MOV.U32 R42, RZ, RZ, R20 ;  /* 0x000000ffff2a7224 */ /* 0x000fe400078e0014 */
[----:B------:R-:W-:Y:S01]  /*639d0*/  IMAD.MOV.U32 R43, RZ, RZ, R17 ;  /* 0x000000ffff2b7224 */ /* 0x000fe200078e0011 */
[----:B------:R-:W-:Y:S04]  /*639e0*/  STL.64 [R1+0x4968], R30 ;  /* 0x0049681e01007387 */ /* 0x000fe80000100a00 */
[----:B---3--:R-:W-:Y:S04]  /*639f0*/  STL.64 [R1+0x4948], R26 ;  /* 0x0049481a01007387 */ /* 0x008fe80000100a00 */
[----:B--2---:R0:W-:Y:S04]  /*63a00*/  STL.64 [R1+0x4940], R24 ;  /* 0x0049401801007387 */ /* 0x0041e80000100a00 */
[----:B0-----:R-:W2:Y:S04]  /*63a10*/  LDL.LU R24, [R1+0x340] ;  /* 0x0003400001187983 */ /* 0x001ea80000300800 */
[----:B------:R-:W2:Y:S04]  /*63a20*/  LDL.LU R25, [R1+0x344] ;  /* 0x0003440001197983 */ /* 0x000ea80000300800 */
[----:B------:R-:W3:Y:S04]  /*63a30*/  LDL.LU R26, [R1+0x348] ;  /* 0x00034800011a7983 */ /* 0x000ee80000300800 */
[----:B------:R-:W3:Y:S04]  /*63a40*/  LDL.LU R27, [R1+0x34c] ;  /* 0x00034c00011b7983 */ /* 0x000ee80000300800 */
[----:B------:R0:W-:Y:S04]  /*63a50*/  STL.64 [R1+0x4988], R42 ;  /* 0x0049882a01007387 */ /* 0x0001e80000100a00 */
[----:B------:R-:W4:Y:S04]  /*63a60*/  LDL.LU R28, [R1+0x360] ;  /* 0x00036000011c7983 */ /* 0x000f280000300800 */
[----:B------:R-:W4:Y:S04]  /*63a70*/  LDL.LU R29, [R1+0x364] ;  /* 0x00036400011d7983 */ /* 0x000f280000300800 */
[----:B------:R-:W2:Y:S04]  /*63a80*/  LDL.LU R30, [R1+0x368] ;  /* 0x00036800011e7983 */ /* 0x000ea80000300800 */
[----:B------:R-:W2:Y:S04]  /*63a90*/  LDL.LU R31, [R1+0x36c] ;  /* 0x00036c00011f7983 */ /* 0x000ea80000300800 */
        /* <DEDUP_REMOVED lines=16> */
[----:B--2---:R-:W-:Y:S04]  /*63ba0*/  STL.64 [R1+0x4980], R30 ;  /* 0x0049801e01007387 */ /* 0x004fe80000100a00 */
[----:B----4-:R0:W-:Y:S04]  /*63bb0*/  STL.64 [R1+0x4978], R28 ;  /* 0x0049781c01007387 */ /* 0x0101e80000100a00 */
[----:B0-----:R-:W2:Y:S04]  /*63bc0*/  LDL.LU R28, [R1+0x370] ;  /* 0x00037000011c7983 */ /* 0x001ea80000300800 */
[----:B------:R-:W2:Y:S04]  /*63bd0*/  LDL.LU R29, [R1+0x374] ;  /* 0x00037400011d7983 */ /* 0x000ea80000300800 */
[----:B------:R-:W2:Y:S04]  /*63be0*/  LDL.LU R30, [R1+0x378] ;  /* 0x00037800011e7983 */ /* 0x000ea80000300800 */
[----:B------:R-:W2:Y:S01]  /*63bf0*/  LDL.LU R31, [R1+0x37c] ;  /* 0x00037c00011f7983 */ /* 0x000ea20000300800 */
[----:B---3--:R-:W-:Y:S03]  /*63c00*/  HMMA.16816.F32.BF16 R4, R4, R18, R52 ;  /* 0x000000120404723c */ /* 0x008fe60000041834 */
[----:B------:R-:W-:Y:S04]  /*63c10*/  STL.64 [R1+0x4960], R26 ;  /* 0x0049601a01007387 */ /* 0x000fe80000100a00 */
[----:B------:R0:W-:Y:S01]  /*63c20*/  STL.64 [R1+0x4958], R24 ;  /* 0x0049581801007387 */ /* 0x0001e20000100a00 */
[C---:B------:R-:W-:Y:S03]  /*63c30*/  HMMA.16816.F32.BF16 R20, R8.reuse, R14, R20 ;  /* 0x0000000e0814723c */ /* 0x040fe60000041814 */
[----:B0-----:R-:W3:Y:S04]  /*63c40*/  LDL.LU R24, [R1+0x350] ;  /* 0x0003500001187983 */ /* 0x001ee80000300800 */
[----:B------:R-:W3:Y:S04]  /*63c50*/  LDL.LU R25, [R1+0x354] ;  /* 0x0003540001197983 */ /* 0x000ee80000300800 */
        /* <DEDUP_REMOVED lines=17> */
[----:B------:R-:W4:Y:S04]  /*63d70*/  LDL.LU R53, [R1+0x2c4] ;  /* 0x0002c40001357983 */ /* 0x000f280000300800 */
[----:B------:R-:W4:Y:S04]  /*63d80*/  LDL.LU R54, [R1+0x2c8] ;  /* 0x0002c80001367983 */ /* 0x000f280000300800 */
[----:B------:R-:W4:Y:S04]  /*63d90*/  LDL.LU R55, [R1+0x2cc] ;  /* 0x0002cc0001377983 */ /* 0x000f280000300800 */
[----:B0-----:R-:W4:Y:S04]  /*63da0*/  LDL.64 R6, [R1+0xb8] ;  /* 0x0000b80001067983 */ /* 0x001f280000100a00 */
[----:B------:R-:W-:Y:S04]  /*63db0*/  STL.64 [R1+0x3a0], R20 ;  /* 0x0003a01401007387 */ /* 0x000fe80000100a00 */
[----:B------:R0:W-:Y:S04]  /*63dc0*/  STL.64 [R1+0x3a8], R22 ;  /* 0x0003a81601007387 */ /* 0x0001e80000100a00 */
[----:B0-----:R-:W2:Y:S04]  /*63dd0*/  LDL.LU.64 R22, [R1+0x49a0] ;  /* 0x0049a00001167983 */ /* 0x001ea80000300a00 */
[----:B------:R-:W4:Y:S01]  /*63de0*/  LDL.LU R20, [R1+0x4998] ;  /* 0x0049980001147983 */ /* 0x000f220000300800 */
[----:B--2---:R-:W-:-:S15]  /*63df0*/  HMMA.16816.F32.BF16 R44, R8, R22, R44 ;  /* 0x00000016082c723c */ /* 0x004fde000004182c */
[----:B------:R-:W-:-:S08]  /*63e00*/  NOP ;  /* 0x0000000000007918 */ /* 0x000fd00000000000 */
[----:B------:R-:W-:Y:S04]  /*63e10*/  STL.64 [R1+0x390], R44 ;  /* 0x0003902c01007387 */ /* 0x000fe80000100a00 */
[----:B------:R0:W-:Y:S04]  /*63e20*/  STL.64 [R1+0x398], R46 ;  /* 0x0003982e01007387 */ /* 0x0001e80000100a00 */
[----:B0-----:R-:W2:Y:S02]  /*63e30*/  LDL.LU.64 R46, [R1+0x4990] ;  /* 0x00499000012e7983 */ /* 0x001ea40000300a00 */
[----:B--2---:R-:W-:-:S15]  /*63e40*/  HMMA.16816.F32.BF16 R40, R8, R46, R40 ;  /* 0x0000002e0828723c */ /* 0x004fde0000041828 */
[----:B------:R-:W-:-:S08]  /*63e50*/  NOP ;  /* 0x0000000000007918 */ /* 0x000fd00000000000 */
[----:B------:R-:W-:Y:S04]  /*63e60*/  STL.64 [R1+0x380], R40 ;  /* 0x0003802801007387 */ /* 0x000fe80000100a00 */
[----:B------:R0:W-:Y:S04]  /*63e70*/  STL.64 [R1+0x388], R42 ;  /* 0x0003882a01007387 */ /* 0x0001e80000100a00 */
[----:B0-----:R-:W2:Y:S02]  /*63e80*/  LDL.LU.64 R42, [R1+0x4988] ;  /* 0x00498800012a7983 */ /* 0x001ea40000300a00 */
[----:B--2---:R-:W-:Y:S02]  /*63e90*/  HMMA.16816.F32.BF16 R40, R8, R42, R28 ;  /* 0x0000002a0828723c */ /* 0x004fe4000004181c */
[----:B------:R-:W2:Y:S04]  /*63ea0*/  LDL.LU.64 R30, [R1+0x4980] ;  /* 0x00498000011e7983 */ /* 0x000ea80000300a00 */
[----:B------:R-:W2:-:S15]  /*63eb0*/  LDL.LU.64 R28, [R1+0x4978] ;  /* 0x00497800011c7983 */ /* 0x000e9e0000300a00 */
[----:B------:R-:W-:-:S02]  /*63ec0*/  NOP ;  /* 0x0000000000007918 */ /* 0x000fc40000000000 */
[----:B------:R-:W-:Y:S04]  /*63ed0*/  STL.64 [R1+0x370], R40 ;  /* 0x0003702801007387 */ /* 0x000fe80000100a00 */
[----:B------:R0:W-:Y:S04]  /*63ee0*/  STL.64 [R1+0x378], R42 ;  /* 0x0003782a01007387 */ /* 0x0001e80000100a00 */
[----:B0-----:R-:W2:Y:S02]  /*63ef0*/  LDL.LU.64 R42, [R1+0x4970] ;  /* 0x00497000012a7983 */ /* 0x001ea40000300a00 */
[----:B--2---:R-:W-:-:S15]  /*63f00*/  HMMA.16816.F32.BF16 R28, R8, R42, R28 ;  /* 0x0000002a081c723c */ /* 0x004fde000004181c */
[----:B------:R-:W-:-:S08]  /*63f10*/  NOP ;  /* 0x0000000000007918 */ /* 0x000fd00000000000 */
[----:B------:R-:W-:Y:S04]  /*63f20*/  STL.64 [R1+0x360], R28 ;  /* 0x0003601c01007387 */ /* 0x000fe80000100a00 */
[----:B------:R0:W-:Y:S04]  /*63f30*/  STL.64 [R1+0x368], R30 ;  /* 0x0003681e01007387 */ /* 0x0001e80000100a00 */
[----:B0-----:R-:W3:Y:S02]  /*63f40*/  LDL.LU.64 R30, [R1+0x4968] ;  /* 0x00496800011e7983 */ /* 0x001ee40000300a00 */
[----:B---3--:R-:W-:Y:S02]  /*63f50*/  HMMA.16816.F32.BF16 R28, R8, R30, R24 ;  /* 0x0000001e081c723c */ /* 0x008fe40000041818 */
[----:B------:R-:W2:Y:S04]  /*63f60*/  LDL.LU.64 R26, [R1+0x4960] ;  /* 0x00496000011a7983 */ /* 0x000ea80000300a00 */
[----:B------:R-:W2:-:S15]  /*63f70*/  LDL.LU.64 R24, [R1+0x4958] ;  /* 0x0049580001187983 */ /* 0x000e9e0000300a00 */
[----:B------:R-:W-:-:S02]  /*63f80*/  NOP ;  /* 0x0000000000007918 */ /* 0x000fc40000000000 */
[----:B------:R-:W-:Y:S04]  /*63f90*/  STL.64 [R1+0x350], R28 ;  /* 0x0003501c01007387 */ /* 0x000fe80000100a00 */
[----:B------:R0:W-:Y:S04]  /*63fa0*/  STL.64 [R1+0x358], R30 ;  /* 0x0003581e01007387 */ /* 0x0001e80000100a00 */
        /* <DEDUP_REMOVED lines=8> */
[----:B------:R-:W2:Y:S02]  /*64030*/  LDL.LU.64 R30, [R1+0x4938] ;  /* 0x00493800011e7983 */ /* 0x000ea40000300a00 */
[----:B--2---:R-:W-:Y:S02]  /*64040*/  HMMA.16816.F32.BF16 R28, R8, R30, R24 ;  /* 0x0000001e081c723c */ /* 0x004fe40000041818 */
[----:B------:R-:W2:Y:S04]  /*64050*/  LDL.LU.64 R26, [R1+0x4930] ;  /* 0x00493000011a7983 */ /* 0x000ea80000300a00 */
[----:B------:R-:W2:-:S15]  /*64060*/  LDL.LU.64 R24, [R1+0x4928] ;  /* 0x0049280001187983 */ /* 0x000e9e0000300a00 */
[----:B------:R-:W-:-:S02]  /*64070*/  NOP ;  /* 0x0000000000007918 */ /* 0x000fc40000000000 */
[----:B------:R-:W-:Y:S04]  /*64080*/  STL.64 [R1+0x330], R28 ;  /* 0x0003301c01007387 */ /* 0x000fe80000100a00 */
[----:B------:R0:W-:Y:S04]  /*64090*/  STL.64 [R1+0x338], R30 ;  /* 0x0003381e01007387 */ /* 0x0001e80000100a00 */
[----:B0-----:R-:W2:Y:S02]  /*640a0*/  LDL.LU.64 R30, [R1+0x4920] ;  /* 0x00492000011e7983 */ /* 0x001ea40000300a00 */
[----:B--2---:R-:W-:Y:S02]  /*640b0*/  HMMA.16816.F32.BF16 R28, R8, R30, R24 ;  /* 0x0000001e081c723c */ /* 0x004fe40000041818 */
[----:B------:R-:W2:Y:S04]  /*640c0*/  LDL.LU.64 R26, [R1+0x4918] ;  /* 0x00491800011a7983 */ /* 0x000ea80000300a00 */
[----:B------:R-:W2:Y:S01]  /*640d0*/  LDL.LU.64 R24, [R1+0x4910] ;  /* 0x0049100001187983 */ /* 0x000ea20000300a00 */
[----:B------:R-:W-:-:S02]  /*640e0*/  IMAD.MOV.U32 R38, RZ, RZ, R12 ;  /* 0x000000ffff267224 */ /* 0x000fc400078e000c */
[----:B------:R-:W-:-:S07]  /*640f0*/  IMAD.MOV.U32 R39, RZ, RZ, R3 ;  /* 0x000000ffff277224 */ /* 0x000fce00078e0003 */
[C---:B----4-:R-:W-:Y:S07]  /*64100*/  HMMA.16816.F32.BF16 R36, R8.reuse, R38, R56 ;  /* 0x000000260824723c */ /* 0x050fee0000041838 */
[----:B------:R-:W-:Y:S04]  /*64110*/  STL.64 [R1+0x320], R28 ;  /* 0x0003201c01007387 */ /* 0x000fe80000100a00 */
[----:B------:R0:W-:Y:S04]  /*64120*/  STL.64 [R1+0x328], R30 ;  /* 0x0003281e01007387 */ /* 0x0001e80000100a00 */
[----:B0-----:R-:W3:Y:S04]  /*64130*/  LDL.LU.64 R30, [R1+0x4908] ;  /* 0x00490800011e7983 */ /* 0x001ee80000300a00 */
[----:B------:R-:W3:Y:S01]  /*64140*/  LDL.LU.64 R28, [R1+0x4900] ;  /* 0x00490000011c7983 */ /* 0x000ee20000300a00 */
        /* <DEDUP_REMOVED lines=9> */
[----:B------:R-:W4:Y:S04]  /*641e0*/  LDL.LU.64 R58, [R1+0x48f8] ;  /* 0x0048f800013a7983 */ /* 0x000f280000300a00 */
        /* <DEDUP_REMOVED lines=9> */
[----:B0-----:R-:W2:Y:S01]  /*64280*/  LDL.64 R38, [R1+0x118] ;  /* 0x0001180001267983 */ /* 0x001ea20000100a00 */
[----:B---3--:R-:W-:-:S15]  /*64290*/  HMMA.16816.F32.BF16 R32, R8, R30, R32 ;  /* 0x0000001e0820723c */ /* 0x008fde0000041820 */
[----:B------:R-:W-:-:S08]  /*642a0*/  NOP ;  /* 0x0000000000007918 */ /* 0x000fd00000000000 */
[----:B------:R-:W-:Y:S04]  /*642b0*/  STL.64 [R1+0x2e0], R32 ;  /* 0x0002e02001007387 */ /* 0x000fe80000100a00 */
[----:B------:R0:W-:Y:S04]  /*642c0*/  STL.64 [R1+0x2e8], R34 ;  /* 0x0002e82201007387 */ /* 0x0001e80000100a00 */
[----:B0-----:R-:W3:Y:S01]  /*642d0*/  LDL.LU.64 R34, [R1+0x48e0] ;  /* 0x0048e00001227983 */ /* 0x001ee20000300a00 */
[----:B------:R-:W-:Y:S02]  /*642e0*/  IMAD.MOV.U32 R4, RZ, RZ, R30 ;  /* 0x000000ffff047224 */ /* 0x000fe400078e001e */
[----:B------:R-:W-:-:S02]  /*642f0*/  IMAD.MOV.U32 R3, RZ, RZ, R31 ;  /* 0x000000ffff037224 */ /* 0x000fc400078e001f */
[----:B------:R-:W2:Y:S04]  /*64300*/  LDL.LU.64 R30, [R1+0x48d8] ;  /* 0x0048d800011e7983 */ /* 0x000ea80000300a00 */
[----:B------:R-:W2:Y:S01]  /*64310*/  LDL.LU.64 R28, [R1+0x48d0] ;  /* 0x0048d000011c7983 */ /* 0x000ea20000300a00 */
[----:B---3--:R-:W-:-:S15]  /*64320*/  HMMA.16816.F32.BF16 R48, R8, R34, R48 ;  /* 0x000000220830723c */ /* 0x008fde0000041830 */
[----:B------:R-:W-:-:S08]  /*64330*/  NOP ;  /* 0x0000000000007918 */ /* 0x000fd00000000000 */
[----:B------:R-:W-:Y:S04]  /*64340*/  STL.64 [R1+0x2d0], R48 ;  /* 0x0002d03001007387 */ /* 0x000fe80000100a00 */
[----:B------:R0:W-:Y:S04]  /*64350*/  STL.64 [R1+0x2d8], R50 ;  /* 0x0002d83201007387 */ /* 0x0001e80000100a00 */
[----:B0-----:R-:W3:Y:S04]  /*64360*/  LDL.LU.64 R50, [R1+0x48c8] ;  /* 0x0048c80001327983 */ /* 0x001ee80000300a00 */
[----:B------:R-:W3:Y:S01]  /*64370*/  LDL.LU.64 R48, [R1+0x48c0] ;  /* 0x0048c00001307983 */ /* 0x000ee20000300a00 */
[C---:B----4-:R-:W-:Y:S03]  /*64380*/  HMMA.16816.F32.BF16 R52, R8.reuse, R58, R52 ;  /* 0x0000003a0834723c */ /* 0x050fe60000041834 */
[----:B------:R0:W-:Y:S04]  /*64390*/  STL.64 [R1+0x4840], R34 ;  /* 0x0048402201007387 */ /* 0x0001e80000100a00 */
[----:B------:R-:W4:Y:S04]  /*643a0*/  LDL.LU R32, [R1+0x1f0] ;  /* 0x0001f00001207983 */ /* 0x000f280000300800 */
[----:B------:R-:W4:Y:S04]  /*643b0*/  LDL.LU R33, [R1+0x1f4] ;  /* 0x0001f40001217983 */ /* 0x000f280000300800 */
[----:B0-----:R-:W4:Y:S04]  /*643c0*/  LDL.LU R34, [R1+0x1f8] ;  /* 0x0001f80001227983 */ /* 0x001f280000300800 */
[----:B------:R-:W4:Y:S04]  /*643d0*/  LDL.LU R35, [R1+0x1fc] ;  /* 0x0001fc0001237983 */ /* 0x000f280000300800 */
[----:B------:R-:W-:Y:S04]  /*643e0*/  STL.64 [R1+0x2c0], R52 ;  /* 0x0002c03401007387 */ /* 0x000fe80000100a00 */
[----:B------:R3:W-:Y:S02]  /*643f0*/  STL.64 [R1+0x2c8], R54 ;  /* 0x0002c83601007387 */ /* 0x0007e40000100a00 */
[----:B---3--:R-:W-:Y:S02]  /*64400*/  HMMA.16816.F32.BF16 R52, R8, R18, R48 ;  /* 0x000000120834723c */ /* 0x008fe40000041830 */
        /* <DEDUP_REMOVED lines=8> */
[----:B------:R-:W-:Y:S04]  /*64490*/  STL.64 [R1+0x4850], R18 ;  /* 0x0048501201007387 */ /* 0x000fe80000100a00 */
[----:B------:R-:W-:Y:S04]  /*644a0*/  STL [R1+0x4848], R16 ;  /* 0x0048481001007387 */ /* 0x000fe80000100800 */
[----:B------:R-:W-:Y:S04]  /*644b0*/  STL.64 [R1+0x42c8], R54 ;  /* 0x0042c83601007387 */ /* 0x000fe80000100a00 */
[----:B------:R0:W-:Y:S04]  /*644c0*/  STL.64 [R1+0x42c0], R52 ;  /* 0x0042c03401007387 */ /* 0x0001e80000100a00 */
[----:B0-----:R-:W4:Y:S04]  /*644d0*/  LDL.LU R52, [R1+0x220] ;  /* 0x0002200001347983 */ /* 0x001f280000300800 */
[----:B------:R-:W4:Y:S04]  /*644e0*/  LDL.LU R53, [R1+0x224] ;  /* 0x0002240001357983 */ /* 0x000f280000300800 */
[----:B------:R-:W4:Y:S04]  /*644f0*/  LDL.LU R54, [R1+0x228] ;  /* 0x0002280001367983 */ /* 0x000f280000300800 */
[----:B------:R-:W4:Y:S01]  /*64500*/  LDL.LU R55, [R1+0x22c] ;  /* 0x00022c0001377983 */ /* 0x000f220000300800 */
[----:B--2---:R-:W-:Y:S01]  /*64510*/  IMAD.MOV.U32 R12, RZ, RZ, R39 ;  /* 0x000000ffff0c7224 */ /* 0x004fe200078e0027 */
[C---:B---3--:R-:W-:Y:S06]  /*64520*/  HMMA.16816.F32.BF16 R8, R28.reuse, R22, R8 ;  /* 0x000000161c08723c */ /* 0x048fec0000041808 */
[----:B----4-:R-:W-:-:S15]  /*64530*/  HMMA.16816.F32.BF16 R52, R28, R14, R52 ;  /* 0x0000000e1c34723c */ /* 0x010fde0000041834 */
[----:B------:R-:W-:-:S03]  /*64540*/  NOP ;  /* 0x0000000000007918 */ /* 0x000fc60000000000 */
[----:B------:R-:W-:Y:S02]  /*64550*/  IMAD.MOV.U32 R57, RZ, RZ, R10 ;  /* 0x000000ffff397224 */ /* 0x000fe400078e000a */
[----:B------:R-:W-:-:S03]  /*64560*/  IMAD.MOV.U32 R56, RZ, RZ, R11 ;  /* 0x000000ffff387224 */ /* 0x000fc600078e000b */
[----:B------:R-:W-:Y:S04]  /*64570*/  STL.64 [R1+0x220], R52 ;  /* 0x0002203401007387 */ /* 0x000fe80000100a00 */
[----:B------:R-:W-:Y:S04]  /*64580*/  STL.64 [R1+0x228], R54 ;  /* 0x0002283601007387 */ /* 0x000fe80000100a00 */
[----:B------:R-:W-:Y:S04]  /*64590*/  STL.64 [R1+0x210], R8 ;  /* 0x0002100801007387 */ /* 0x000fe80000100a00 */
[----:B------:R-:W-:Y:S04]  /*645a0*/  STL.64 [R1+0x4868], R22 ;  /* 0x0048681601007387 */ /* 0x000fe80000100a00 */
[----:B------:R0:W-:Y:S02]  /*645b0*/  STL [R1+0x4860], R20 ;  /* 0x0048601401007387 */ /* 0x0001e40000100800 */
[C---:B0-----:R-:W-:Y:S06]  /*645c0*/  HMMA.16816.F32.BF16 R20, R28.reuse, R46, R48 ;  /* 0x0000002e1c14723c */ /* 0x041fec0000041830 */
[C---:B------:R-:W-:Y:S01]  /*645d0*/  HMMA.16816.F32.BF16 R8, R28.reuse, R38, R32 ;  /* 0x000000261c08723c */ /* 0x040fe20000041820 */
[----:B------:R-:W-:Y:S04]  /*645e0*/  STL [R1+0x42d4], R56 ;  /* 0x0042d43801007387 */ /* 0x000fe80000100800 */
[----:B------:R-:W-:Y:S04]  /*645f0*/  STL [R1+0x42d0], R57 ;  /* 0x0042d03901007387 */ /* 0x000fe80000100800 */
[----:B------:R-:W-:Y:S08]  /*64600*/  STL.64 [R1+0x4870], R46 ;  /* 0x0048702e01007387 */ /* 0x000ff00000100a00 */
[----:B------:R-:W-:Y:S04]  /*64610*/  STL.64 [R1+0x200], R20 ;  /* 0x0002001401007387 */ /* 0x000fe80000100a00 */
[----:B------:R-:W-:Y:S04]  /*64620*/  STL.64 [R1+0x208], R22 ;  /* 0x0002081601007387 */ /* 0x000fe80000100a00 */
[----:B------:R-:W-:Y:S04]  /*64630*/  STL [R1+0x47d4], R12 ;  /* 0x0047d40c01007387 */ /* 0x000fe80000100800 */
[----:B------:R-:W-:Y:S04]  /*64640*/  STL.64 [R1+0x1f0], R8 ;  /* 0x0001f00801007387 */ /* 0x000fe80000100a00 */
[----:B------:R0:W-:Y:S02]  /*64650*/  STL.64 [R1+0x1f8], R10 ;  /* 0x0001f80a01007387 */ /* 0x0001e40000100a00 */
[----:B0-----:R-:W-:Y:S02]  /*64660*/  HMMA.16816.F32.BF16 R8, R28, R42, R24 ;  /* 0x0000002a1c08723c */ /* 0x001fe40000041818 */
[----:B------:R-:W-:Y:S04]  /*64670*/  STL.64 [R1+0x48b0], R14 ;  /* 0x0048b00e01007387 */ /* 0x000fe80000100a00 */
[----:B------:R-:W-:-:S15]  /*64680*/  STL [R1+0x48a8], R13 ;  /* 0x0048a80d01007387 */ /* 0x000fde0000100800 */
[----:B------:R-:W-:-:S03]  /*64690*/  NOP ;  /* 0x0000000000007918 */ /* 0x000fc60000000000 */
[----:B------:R-:W-:Y:S02]  /*646a0*/  IMAD.MOV.U32 R56, RZ, RZ, R10 ;  /* 0x000000ffff387224 */ /* 0x000fe400078e000a */
[----:B------:R-:W-:Y:S01]  /*646b0*/  IMAD.MOV.U32 R57, RZ, RZ, R11 ;  /* 0x000000ffff397224 */ /* 0x000fe200078e000b */
[----:B------:R0:W-:Y:S04]  /*646c0*/  STL.64 [R1+0x1e0], R8 ;  /* 0x0001e00801007387 */ /* 0x0001e80000100a00 */
[----:B------:R-:W-:Y:S04]  /*646d0*/  STL.64 [R1+0x4880], R58 ;  /* 0x0048803a01007387 */ /* 0x000fe80000100a00 */
[----:B------:R1:W-:Y:S04]  /*646e0*/  STL.64 [R1+0x4878], R56 ;  /* 0x0048783801007387 */ /* 0x0003e80000100a00 */
[----:B0-----:R-:W2:Y:S04]  /*646f0*/  LDL.LU R8, [R1+0x150] ;  /* 0x0001500001087983 */ /* 0x001ea80000300800 */
[----:B------:R-:W2:Y:S04]  /*64700*/  LDL.LU R9, [R1+0x154] ;  /* 0x0001540001097983 */ /* 0x000ea80000300800 */
[----:B------:R-:W3:Y:S04]  /*64710*/  LDL.LU R10, [R1+0x158] ;  /* 0x00015800010a7983 */ /* 0x000ee80000300800 */
[----:B------:R-:W3:Y:S04]  /*64720*/  LDL.LU R11, [R1+0x15c] ;  /* 0x00015c00010b7983 */ /* 0x000ee80000300800 */
[----:B---3--:R0:W-:Y:S04]  /*64730*/  STL.64 [R1+0x4890], R10 ;  /* 0x0048900a01007387 */ /* 0x0081e80000100a00 */
[----:B--2---:R2:W-:Y:S04]  /*64740*/  STL.64 [R1+0x4888], R8 ;  /* 0x0048880801007387 */ /* 0x0045e80000100a00 */
[----:B-1----:R-:W3:Y:S04]  /*64750*/  LDL.LU R56, [R1+0x1b0] ;  /* 0x0001b00001387983 */ /* 0x002ee80000300800 */
[----:B------:R-:W3:Y:S04]  /*64760*/  LDL.LU R57, [R1+0x1b4] ;  /* 0x0001b40001397983 */ /* 0x000ee80000300800 */
[----:B------:R-:W4:Y:S04]  /*64770*/  LDL.LU R58, [R1+0x1b8] ;  /* 0x0001b800013a7983 */ /* 0x000f280000300800 */
[----:B------:R-:W4:Y:S01]  /*64780*/  LDL.LU R59, [R1+0x1bc] ;  /* 0x0001bc00013b7983 */ /* 0x000f220000300800 */
[----:B0-----:R-:W-:-:S02]  /*64790*/  IMAD.MOV.U32 R10, RZ, RZ, R17 ;  /* 0x000000ffff0a7224 */ /* 0x001fc400078e0011 */
[----:B------:R-:W-:Y:S01]  /*647a0*/  IMAD.MOV.U32 R11, RZ, RZ, R5 ;  /* 0x000000ffff0b7224 */ /* 0x000fe200078e0005 */
[----:B----4-:R-:W-:Y:S04]  /*647b0*/  STL.64 [R1+0x48a0], R58 ;  /* 0x0048a03a01007387 */ /* 0x010fe80000100a00 */
[----:B---3--:R-:W-:Y:S04]  /*647c0*/  STL.64 [R1+0x4898], R56 ;  /* 0x0048983801007387 */ /* 0x008fe80000100a00 */
[----:B------:R0:W-:Y:S04]  /*647d0*/  STL.64 [R1+0x48b8], R10 ;  /* 0x0048b80a01007387 */ /* 0x0001e80000100a00 */
[----:B--2---:R-:W2:Y:S04]  /*647e0*/  LDL.LU R8, [R1+0x1d0] ;  /* 0x0001d00001087983 */ /* 0x004ea80000300800 */
[----:B------:R-:W2:Y:S04]  /*647f0*/  LDL.LU R9, [R1+0x1d4] ;  /* 0x0001d40001097983 */ /* 0x000ea80000300800 */
[----:B0-----:R-:W2:Y:S04]  /*64800*/  LDL.LU R10, [R1+0x1d8] ;  /* 0x0001d800010a7983 */ /* 0x001ea80000300800 */
[----:B------:R-:W2:Y:S04]  /*64810*/  LDL.LU R11, [R1+0x1dc] ;  /* 0x0001dc00010b7983 */ /* 0x000ea80000300800 */
[----:B------:R-:W2:Y:S04]  /*64820*/  LDL.64 R14, [R1+0xf8] ;  /* 0x0000f800010e7983 */ /* 0x000ea80000100a00 */
[----:B------:R-:W3:Y:S04]  /*64830*/  LDL.LU R56, [R1+0x1c0] ;  /* 0x0001c00001387983 */ /* 0x000ee80000300800 */
        /* <DEDUP_REMOVED lines=8> */
[----:B------:R-:W4:Y:S04]  /*648c0*/  LDL.LU.64 R6, [R1+0xc8] ;  /* 0x0000c80001067983 */ /* 0x000f280000300a00 */
        /* <DEDUP_REMOVED lines=21> */
[----:B--2---:R-:W-:-:S15]  /*64a20*/  HMMA.16816.F32.BF16 R8, R28, R14, R8 ;  /* 0x0000000e1c08723c */ /* 0x004fde0000041808 */
[----:B------:R-:W-:-:S08]  /*64a30*/  NOP ;  /* 0x0000000000007918 */ /* 0x000fd00000000000 */
[----:B------:R-:W-:Y:S04]  /*64a40*/  STL.64 [R1+0x1d0], R8 ;  /* 0x0001d00801007387 */ /* 0x000fe80000100a00 */
[----:B------:R0:W-:Y:S04]  /*64a50*/  STL.64 [R1+0x1d8], R10 ;  /* 0x0001d80a01007387 */ /* 0x0001e80000100a00 */
[----:B0-----:R-:W3:Y:S01]  /*64a60*/  LDL.LU.64 R10, [R1+0x48b8] ;  /* 0x0048b800010a7983 */ /* 0x001ee20000300a00 */
[----:B------:R-:W-:-:S03]  /*64a70*/  IMAD.MOV.U32 R12, RZ, RZ, R15 ;  /* 0x000000ffff0c7224 */ /* 0x000fc600078e000f */
[----:B------:R-:W2:Y:S04]  /*64a80*/  LDL.LU.64 R14, [R1+0x48b0] ;  /* 0x0048b000010e7983 */ /* 0x000ea80000300a00 */
[----:B------:R-:W2:Y:S04]  /*64a90*/  LDL.LU R13, [R1+0x48a8] ;  /* 0x0048a800010d7983 */ /* 0x000ea80000300800 */
[----:B------:R0:W-:Y:S01]  /*64aa0*/  STL [R1+0x47d8], R12 ;  /* 0x0047d80c01007387 */ /* 0x0001e20000100800 */
[C---:B---3--:R-:W-:Y:S03]  /*64ab0*/  HMMA.16816.F32.BF16 R8, R28.reuse, R10, R56 ;  /* 0x0000000a1c08723c */ /* 0x048fe60000041838 */
[----:B------:R-:W3:Y:S04]  /*64ac0*/  LDL.LU.64 R58, [R1+0x48a0] ;  /* 0x0048a000013a7983 */ /* 0x000ee80000300a00 */
[----:B------:R-:W3:Y:S01]  /*64ad0*/  LDL.LU.64 R56, [R1+0x4898] ;  /* 0x0048980001387983 */ /* 0x000ee20000300a00 */
[----:B----4-:R-:W-:Y:S01]  /*64ae0*/  HMMA.16816.F32.BF16 R20, R28, R6, R20 ;  /* 0x000000061c14723c */ /* 0x010fe20000041814 */
[----:B0-----:R-:W-:-:S02]  /*64af0*/  IMAD.MOV.U32 R12, RZ, RZ, R47 ;  /* 0x000000ffff0c7224 */ /* 0x001fc400078e002f */
[----:B------:R-:W-:-:S03]  /*64b00*/  IMAD.MOV.U32 R55, RZ, RZ, R3 ;  /* 0x000000ffff377224 */ /* 0x000fc600078e0003 */
[----:B------:R-:W-:Y:S02]  /*64b10*/  IMAD.MOV.U32 R3, RZ, RZ, R6 ;  /* 0x000000ffff037224 */ /* 0x000fe400078e0006 */
[----:B------:R-:W-:-:S07]  /*64b20*/  IMAD.MOV.U32 R60, RZ, RZ, R7 ;  /* 0x000000ffff3c7224 */ /* 0x000fce00078e0007 */
[----:B------:R-:W-:Y:S04]  /*64b30*/  STL.64 [R1+0x1c0], R8 ;  /* 0x0001c00801007387 */ /* 0x000fe80000100a00 */
        /* <DEDUP_REMOVED lines=8> */
[----:B------:R-:W2:Y:S04]  /*64bc0*/  LDL.LU.64 R56, [R1+0x4878] ;  /* 0x0048780001387983 */ /* 0x000ea80000300a00 */
[----:B------:R-:W2:Y:S04]  /*64bd0*/  LDL.LU.64 R46, [R1+0x4870] ;  /* 0x00487000012e7983 */ /* 0x000ea80000300a00 */
[----:B------:R-:W-:Y:S04]  /*64be0*/  STL [R1+0x47dc], R12 ;  /* 0x0047dc0c01007387 */ /* 0x000fe80000100800 */
[----:B------:R-:W-:Y:S04]  /*64bf0*/  STL.64 [R1+0x1a0], R20 ;  /* 0x0001a01401007387 */ /* 0x000fe80000100a00 */
[----:B------:R0:W-:Y:S04]  /*64c00*/  STL.64 [R1+0x1a8], R22 ;  /* 0x0001a81601007387 */ /* 0x0001e80000100a00 */
[----:B0-----:R-:W2:Y:S04]  /*64c10*/  LDL.LU.64 R22, [R1+0x4868] ;  /* 0x0048680001167983 */ /* 0x001ea80000300a00 */
[----:B------:R-:W2:Y:S04]  /*64c20*/  LDL.LU R20, [R1+0x4860] ;  /* 0x0048600001147983 */ /* 0x000ea80000300800 */
[----:B------:R-:W4:Y:S01]  /*64c30*/  LDL.LU.64 R6, [R1+0x4858] ;  /* 0x0048580001067983 */ /* 0x000f220000300a00 */
[----:B------:R-:W-:Y:S03]  /*64c40*/  HMMA.16816.F32.BF16 R32, R28, R38, R32 ;  /* 0x000000261c20723c */ /* 0x000fe60000041820 */
[----:B------:R0:W-:Y:S04]  /*64c50*/  STL [R1+0x47e4], R60 ;  /* 0x0047e43c01007387 */ /* 0x0001e80000100800 */
[----:B------:R1:W-:Y:S01]  /*64c60*/  STL [R1+0x47e0], R3 ;  /* 0x0047e00301007387 */ /* 0x0003e20000100800 */
[----:B0-----:R-:W-:-:S02]  /*64c70*/  IMAD.MOV.U32 R60, RZ, RZ, R38 ;  /* 0x000000ffff3c7224 */ /* 0x001fc400078e0026 */
[----:B-1----:R-:W-:Y:S01]  /*64c80*/  IMAD.MOV.U32 R3, RZ, RZ, R39 ;  /* 0x000000ffff037224 */ /* 0x002fe200078e0027 */
[----:B----4-:R-:W-:Y:S06]  /*64c90*/  HMMA.16816.F32.BF16 R16, R28, R6, R16 ;  /* 0x000000061c10723c */ /* 0x010fec0000041810 */
[----:B------:R-:W-:-:S15]  /*64ca0*/  IMAD.MOV.U32 R12, RZ, RZ, R7 ;  /* 0x000000ffff0c7224 */ /* 0x000fde00078e0007 */
[----:B------:R-:W-:-:S02]  /*64cb0*/  NOP ;  /* 0x0000000000007918 */ /* 0x000fc40000000000 */
[----:B------:R-:W-:Y:S04]  /*64cc0*/  STL.64 [R1+0x970], R16 ;  /* 0x0009701001007387 */ /* 0x000fe80000100a00 */
[----:B------:R0:W-:Y:S04]  /*64cd0*/  STL.64 [R1+0x978], R18 ;  /* 0x0009781201007387 */ /* 0x0001e80000100a00 */
[----:B0-----:R-:W4:Y:S04]  /*64ce0*/  LDL.LU.64 R18, [R1+0x4850] ;  /* 0x0048500001127983 */ /* 0x001f280000300a00 */
[----:B------:R-:W4:Y:S04]  /*64cf0*/  LDL.LU R16, [R1+0x4848] ;  /* 0x0048480001107983 */ /* 0x000f280000300800 */
[----:B------:R-:W-:Y:S04]  /*64d00*/  STL [R1+0x47e8], R12 ;  /* 0x0047e80c01007387 */ /* 0x000fe80000100800 */
[----:B------:R-:W-:Y:S04]  /*64d10*/  STL.64 [R1+0x960], R32 ;  /* 0x0009602001007387 */ /* 0x000fe80000100a00 */
[----:B------:R0:W-:Y:S04]  /*64d20*/  STL.64 [R1+0x968], R34 ;  /* 0x0009682201007387 */ /* 0x0001e80000100a00 */
[----:B0-----:R-:W3:Y:S04]  /*64d30*/  LDL.LU.64 R34, [R1+0x4840] ;  /* 0x0048400001227983 */ /* 0x001ee80000300a00 */
[----:B------:R-:W2:Y:S01]  /*64d40*/  LDL.LU.64 R38, [R1+0x4838] ;  /* 0x0048380001267983 */ /* 0x000ea20000300a00 */
[----:B------:R-:W-:-:S03]  /*64d50*/  IMAD.MOV.U32 R54, RZ, RZ, R4 ;  /* 0x000000ffff367224 */ /* 0x000fc600078e0004 */
[----:B------:R-:W-:Y:S04]  /*64d60*/  STL [R1+0x47f0], R3 ;  /* 0x0047f00301007387 */ /* 0x000fe80000100800 */
[----:B------:R-:W-:Y:S01]  /*64d70*/  STL [R1+0x47ec], R60 ;  /* 0x0047ec3c01007387 */ /* 0x000fe20000100800 */
[C---:B------:R-:W-:Y:S06]  /*64d80*/  HMMA.16816.F32.BF16 R52, R28.reuse, R54, R40 ;  /* 0x000000361c34723c */ /* 0x040fec0000041828 */
[C---:B--2---:R-:W-:Y:S06]  /*64d90*/  HMMA.16816.F32.BF16 R24, R28.reuse, R38, R24 ;  /* 0x000000261c18723c */ /* 0x044fec0000041818 */
[----:B------:R-:W-:Y:S01]  /*64da0*/  IMAD.MOV.U32 R12, RZ, RZ, R39 ;  /* 0x000000ffff0c7224 */ /* 0x000fe200078e0027 */
[----:B---3--:R-:W-:-:S15]  /*64db0*/  HMMA.16816.F32.BF16 R8, R28, R34, R8 ;  /* 0x000000221c08723c */ /* 0x008fde0000041808 */
[----:B------:R-:W-:-:S01]  /*64dc0*/  NOP ;  /* 0x0000000000007918 */ /* 0x000fc20000000000 */
[----:B------:R-:W-:Y:S04]  /*64dd0*/  STL.64 [R1+0x950], R24 ;  /* 0x0009501801007387 */ /* 0x000fe80000100a00 */
[----:B------:R0:W-:Y:S04]  /*64de0*/  STL.64 [R1+0x958], R26 ;  /* 0x0009581a01007387 */ /* 0x0001e80000100a00 */
[----:B0-----:R-:W2:Y:S04]  /*64df0*/  LDL.LU.64 R26, [R1+0x4830] ;  /* 0x00483000011a7983 */ /* 0x001ea80000300a00 */
[----:B------:R-:W2:Y:S04]  /*64e00*/  LDL.LU.64 R24, [R1+0x4828] ;  /* 0x0048280001187983 */ /* 0x000ea80000300a00 */
[----:B------:R-:W2:Y:S04]  /*64e10*/  LDL.LU.64 R38, [R1+0x4820] ;  /* 0x0048200001267983 */ /* 0x000ea80000300a00 */
[----:B------:R-:W2:Y:S04]  /*64e20*/  LDL.LU.64 R36, [R1+0x4818] ;  /* 0x0048180001247983 */ /* 0x000ea80000300a00 */
[----:B------:R-:W4:Y:S04]  /*64e30*/  LDL.LU.64 R42, [R1+0x4810] ;  /* 0x00481000012a7983 */ /* 0x000f280000300a00 */
[----:B------:R-:W4:Y:S04]  /*64e40*/  LDL.LU.64 R40, [R1+0x4808] ;  /* 0x0048080001287983 */ /* 0x000f280000300a00 */
[----:B------:R-:W-:Y:S04]  /*64e50*/  STL.64 [R1+0x940], R52 ;  /* 0x0009403401007387 */ /* 0x000fe80000100a00 */
[----:B------:R-:W-:Y:S04]  /*64e60*/  STL.64 [R1+0x948], R54 ;  /* 0x0009483601007387 */ /* 0x000fe80000100a00 */
[----:B------:R-:W-:Y:S01]  /*64e70*/  STL.64 [R1+0x930], R8 ;  /* 0x0009300801007387 */ /* 0x000fe20000100a00 */
[----:B------:R-:W-:-:S02]  /*64e80*/  IMAD.MOV.U32 R3, RZ, RZ, R34 ;  /* 0x000000ffff037224 */ /* 0x000fc400078e0022 */
[----:B------:R-:W-:Y:S01]  /*64e90*/  IMAD.MOV.U32 R60, RZ, RZ, R35 ;  /* 0x000000ffff3c7224 */ /* 0x000fe200078e0023 */
[----:B------:R0:W-:Y:S04]  /*64ea0*/  STL.64 [R1+0x938], R10 ;  /* 0x0009380a01007387 */ /* 0x0001e80000100a00 */
[----:B------:R-:W3:Y:S04]  /*64eb0*/  LDL.LU.64 R34, [R1+0x4800] ;  /* 0x0048000001227983 */ /* 0x000ee80000300a00 */
[----:B------:R-:W3:Y:S01]  /*64ec0*/  LDL.LU.64 R32, [R1+0x47f8] ;  /* 0x0047f80001207983 */ /* 0x000ee20000300a00 */
[----:B------:R-:W-:-:S02]  /*64ed0*/  IMAD.MOV.U32 R6, RZ, RZ, R2 ;  /* 0x000000ffff067224 */ /* 0x000fc400078e0002 */
[----:B------:R-:W1:Y:S01]  /*64ee0*/  S2R R2, SR_TID.X ;  /* 0x0000000000027919 */ /* 0x000e620000002100 */
[----:B0-----:R-:W-:Y:S01]  /*64ef0*/  HMMA.16816.F32.BF16 R8, R28, R58, R48 ;  /* 0x0000003a1c08723c */ /* 0x001fe20000041830 */
[----:B------:R-:W-:Y:S02]  /*64f00*/  IMAD.MOV.U32 R7, RZ, RZ, R0 ;  /* 0x000000ffff077224 */ /* 0x000fe400078e0000 */
[----:B------:R-:W0:Y:S03]  /*64f10*/  S2R R0, SR_TID.X ;  /* 0x0000000000007919 */ /* 0x000e260000002100 */
[----:B------:R-:W-:-:S15]  /*64f20*/  STL.64 [R1+0x46e8], R58 ;  /* 0x0046e83a01007387 */ /* 0x000fde0000100a00 */
[----:B------:R-:W-:-:S02]  /*64f30*/  NOP ;  /* 0x0000000000007918 */ /* 0x000fc40000000000 */
[----:B------:R-:W-:Y:S04]  /*64f40*/  STL.64 [R1+0x920], R8 ;  /* 0x0009200801007387 */ /* 0x000fe80000100a00 */
[----:B------:R4:W-:Y:S01]  /*64f50*/  STL.64 [R1+0x928], R10 ;  /* 0x0009280a01007387 */ /* 0x0009e20000100a00 */
[----:B-1----:R-:W-:Y:S01]  /*64f60*/  LOP3.LUT R2, R2, 0x7, RZ, 0xc0, !PT ;  /* 0x0000000702027812 */ /* 0x002fe200078ec0ff */
[----:B------:R-:W-:-:S04]  /*64f70*/  IMAD.MOV.U32 R5, RZ, RZ, R13 ;  /* 0x000000ffff057224 */ /* 0x000fc800078e000d */
[----:B------:R-:W-:Y:S02]  /*64f80*/  IMAD R2, R2, 0x110, RZ ;  /* 0x0000011002027824 */ /* 0x000fe400078e02ff */
[----:B0-----:R-:W-:Y:S01]  /*64f90*/  IMAD.SHL.U32 R0, R0, 0x2, RZ ;  /* 0x0000000200007824 */ /* 0x001fe200078e00ff */
[----:B------:R-:W-:Y:S04]  /*64fa0*/  STL.64 [R1+0x46e0], R56 ;  /* 0x0046e03801007387 */ /* 0x000fe80000100a00 */
[----:B------:R-:W-:Y:S01]  /*64fb0*/  LOP3.LUT R13, R2, 0x30, R0, 0x78, !PT ;  /* 0x00000030020d7812 */ /* 0x000fe200078e7800 */
[----:B------:R-:W-:Y:S01]  /*64fc0*/  IMAD.MOV.U32 R4, RZ, RZ, R20 ;  /* 0x000000ffff047224 */ /* 0x000fe200078e0014 */
[----:B----4-:R-:W-:Y:S06]  /*64fd0*/  HMMA.16816.F32.BF16 R8, R28, R18, R40 ;  /* 0x000000121c08723c */ /* 0x010fec0000041828 */
[----:B--2---:R-:W-:Y:S01]  /*64fe0*/  HMMA.16816.F32.BF16 R48, R24, R14, R36 ;  /* 0x0000000e1830723c */ /* 0x004fe20000041824 */
[----:B------:R-:W0:Y:S04]  /*64ff0*/  LDSM.16.MT88.4 R36, [R61+UR4+0x4000] ;  /* 0x004000043d24783b */ /* 0x000e280008004200 */
[----:B------:R-:W-:-:S12]  /*65000*/  LDSM.16.M88.4 R28, [R13+UR4+0x8880] ;  /* 0x008880040d1c783b */ /* 0x000fd80008000200 */
[----:B------:R-:W-:Y:S04]  /*65010*/  STL.64 [R1+0x8c0], R8 ;  /* 0x0008c00801007387 */ /* 0x000fe80000100a00 */
[----:B------:R3:W-:Y:S02]  /*65020*/  STL.64 [R1+0x8c8], R10 ;  /* 0x0008c80a01007387 */ /* 0x0007e40000100a00 */
[C---:B---3--:R-:W-:Y:S02]  /*65030*/  HMMA.16816.F32.BF16 R8, R24.reuse, R22, R32 ;  /* 0x000000161808723c */ /* 0x048fe40000041820 */
[----:B------:R-:W1:Y:S04]  /*65040*/  LDSM.16.M88.4 R20, [R13+UR4+0x8080] ;  /* 0x008080040d14783b */ /* 0x000e680008000200 */
[----:B------:R-:W-:Y:S01]  /*65050*/  HMMA.16816.F32.BF16 R4, R24, R46, R4 ;  /* 0x0000002e1804723c */ /* 0x000fe20000041804 */
[----:B------:R-:W-:Y:S04]  /*65060*/  STL.64 [R1+0x4228], R50 ;  /* 0x0042283201007387 */ /* 0x000fe80000100a00 */
[----:B------:R-:W-:Y:S04]  /*65070*/  STL.64 [R1+0x4220], R48 ;  /* 0x0042203001007387 */ /* 0x000fe80000100a00 */
[----:B------:R-:W2:Y:S04]  /*65080*/  LDSM.16.M88.4 R32, [R13+UR4+0x9080] ;  /* 0x009080040d20783b */ /* 0x000ea80008000200 */
[----:B------:R-:W-:Y:S04]  /*65090*/  LDSM.16.M88.4 R48, [R13+UR4+0xa080] ;  /* 0x00a080040d30783b */ /* 0x000fe80008000200 */
[----:B------:R-:W-:Y:S04]  /*650a0*/  STL.64 [R1+0x858], R10 ;  /* 0x0008580a01007387 */ /* 0x000fe80000100a00 */
[----:B0-----:R-:W-:Y:S01]  /*650b0*/  STL.64 [R1+0x46f8], R38 ;  /* 0x0046f82601007387 */ /* 0x001fe20000100a00 */
[----:B------:R-:W-:-:S02]  /*650c0*/  IMAD.MOV.U32 R44, RZ, RZ, R8 ;  /* 0x000000ffff2c7224 */ /* 0x000fc400078e0008 */
[----:B------:R-:W-:Y:S01]  /*650d0*/  IMAD.MOV.U32 R45, RZ, RZ, R9 ;  /* 0x000000ffff2d7224 */ /* 0x000fe200078e0009 */
[----:B------:R-:W-:Y:S04]  /*650e0*/  STL.64 [R1+0x46f0], R36 ;  /* 0x0046f02401007387 */ /* 0x000fe80000100a00 */
[----:B------:R-:W-:Y:S04]  /*650f0*/  LDSM.16.M88.4 R8, [R13+UR4+0xb080] ;  /* 0x00b080040d08783b */ /* 0x000fe80008000200 */
[----:B-1----:R-:W-:Y:S04]  /*65100*/  STL [R1+0x4154], R22 ;  /* 0x0041541601007387 */ /* 0x002fe80000100800 */
[----:B------:R-:W-:Y:S04]  /*65110*/  STL [R1+0x4150], R23 ;  /* 0x0041501701007387 */ /* 0x000fe80000100800 */
[----:B------:R-:W-:Y:S04]  /*65120*/  STL [R1+0x414c], R30 ;  /* 0x00414c1e01007387 */ /* 0x000fe80000100800 */
[----:B------:R-:W-:Y:S04]  /*65130*/  STL [R1+0x4148], R31 ;  /* 0x0041481f01007387 */ /* 0x000fe80000100800 */
[----:B------:R-:W-:Y:S04]  /*65140*/  STL.64 [R1+0x4288], R44 ;  /* 0x0042882c01007387 */ /* 0x000fe80000100a00 */
[----:B------:R-:W-:Y:S04]  /*65150*/  STL.64 [R1+0x790], R4 ;  /* 0x0007900401007387 */ /* 0x000fe80000100a00 */
[----:B------:R-:W-:Y:S04]  /*65160*/  STL.64 [R1+0x798], R6 ;  /* 0x0007980601007387 */ /* 0x000fe80000100a00 */
[----:B------:R-:W0:Y:S04]  /*65170*/  LDSM.16.M88.4 R4, [R13+UR4+0x9880] ;  /* 0x009880040d04783b */ /* 0x000e280008000200 */
[----:B--2---:R-:W-:Y:S04]  /*65180*/  STL [R1+0x413c], R34 ;  /* 0x00413c2201007387 */ /* 0x004fe80000100800 */
[----:B------:R-:W-:Y:S04]  /*65190*/  STL [R1+0x4138], R35 ;  /* 0x0041382301007387 */ /* 0x000fe80000100800 */
[----:B------:R-:W-:Y:S01]  /*651a0*/  LDSM.16.M88.4 R44, [R13+UR4+0xc880] ;  /* 0x00c880040d2c783b */ /* 0x000fe20008000200 */
[----:B0-----:R-:W-:-:S02]  /*651b0*/  IMAD.MOV.U32 R23, RZ, RZ, R4 ;  /* 0x000000ffff177224 */ /* 0x001fc400078e0004 */
[----:B------:R-:W-:Y:S01]  /*651c0*/  IMAD.MOV.U32 R22, RZ, RZ, R5 ;  /* 0x000000ffff167224 */ /* 0x000fe200078e0005 */
[----:B------:R-:W-:Y:S04]  /*651d0*/  STL.64 [R1+0x190], R4 ;  /* 0x0001900401007387 */ /* 0x000fe80000100a00 */
[----:B------:R-:W-:Y:S04]  /*651e0*/  STL.64 [R1+0x198], R6 ;  /* 0x0001980601007387 */ /* 0x000fe80000100a00 */
[----:B------:R-:W-:Y:S04]  /*651f0*/  LDSM.16.M88.4 R4, [R13+UR4+0xb880] ;  /* 0x00b880040d04783b */ /* 0x000fe80008000200 */
[----:B------:R-:W-:Y:S04]  /*65200*/  STL.64 [R1+0x4708], R22 ;  /* 0x0047081601007387 */ /* 0x000fe80000100a00 */
[----:B------:R-:W-:Y:S04]  /*65210*/  STL.64 [R1+0x4700], R20 ;  /* 0x0047001401007387 */ /* 0x000fe80000100a00 */
[----:B------:R-:W0:Y:S04]  /*65220*/  LDSM.16.M88.4 R20, [R13+UR4+0xa880] ;  /* 0x00a880040d14783b */ /* 0x000e280008000200 */
[----:B0-----:R-:W-:Y:S04]  /*65230*/  STL.64 [R1+0x170], R20 ;  /* 0x0001701401007387 */ /* 0x001fe80000100a00 */
[----:B------:R-:W-:Y:S04]  /*65240*/  STL.64 [R1+0x178], R22 ;  /* 0x0001781601007387 */ /* 0x000fe80000100a00 */
[----:B------:R-:W-:Y:S04]  /*65250*/  STL.64 [R1+0x160], R8 ;  /* 0x0001600801007387 */ /* 0x000fe80000100a00 */
[----:B------:R-:W-:Y:S04]  /*65260*/  STL.64 [R1+0x168], R10 ;  /* 0x0001680a01007387 */ /* 0x000fe80000100a00 */
[----:B------:R-:W-:Y:S04]  /*65270*/  STL.64 [R1+0x150], R4 ;  /* 0x0001500401007387 */ /* 0x000fe80000100a00 */
[----:B------:R-:W0:Y:S01]  /*65280*/  LDSM.16.M88.4 R8, [R13+UR4+0xc080] ;  /* 0x00c080040d08783b */ /* 0x000e220008000200 */
[----:B------:R-:W-:-:S02]  /*65290*/  IMAD.MOV.U32 R35, RZ, RZ, R4 ;  /* 0x000000ffff237224 */ /* 0x000fc400078e0004 */
[----:B------:R-:W-:Y:S02]  /*652a0*/  IMAD.MOV.U32 R34, RZ, RZ, R5 ;  /* 0x000000ffff227224 */ /* 0x000fe400078e0005 */
[----:B------:R-:W-:Y:S01]  /*652b0*/  IMAD.MOV.U32 R53, RZ, RZ, R6 ;  /* 0x000000ffff357224 */ /* 0x000fe200078e0006 */
[----:B------:R-:W-:Y:S01]  /*652c0*/  STL.64 [R1+0x158], R6 ;  /* 0x0001580601007387 */ /* 0x000fe20000100a00 */
[----:B------:R-:W-:-:S03]  /*652d0*/  IMAD.MOV.U32 R52, RZ, RZ, R7 ;  /* 0x000000ffff347224 */ /* 0x000fc600078e0007 */
[----:B------:R-:W1:Y:S04]  /*652e0*/  LDSM.16.M88.4 R4, [R13+UR4+0xd080] ;  /* 0x00d080040d04783b */ /* 0x000e680008000200 */
[----:B------:R-:W-:Y:S04]  /*652f0*/  STL.64 [R1+0x4718], R34 ;  /* 0x0047182201007387 */ /* 0x000fe80000100a00 */
[----:B------:R-:W-:Y:S04]  /*65300*/  STL.64 [R1+0x4710], R32 ;  /* 0x0047102001007387 */ /* 0x000fe80000100a00 */
[----:B------:R-:W-:Y:S04]  /*65310*/  STL.64 [R1+0x188], R50 ;  /* 0x0001883201007387 */ /* 0x000fe80000100a00 */
[----:B0-----:R-:W-:Y:S04]  /*65320*/  STL.64 [R1+0x140], R8 ;  /* 0x0001400801007387 */ /* 0x001fe80000100a00 */
[----:B------:R-:W-:Y:S01]  /*65330*/  STL.64 [R1+0x148], R10 ;  /* 0x0001480a01007387 */ /* 0x000fe20000100a00 */
[----:B------:R-:W0:Y:S03]  /*65340*/  S2R R17, SR_TID.X ;  /* 0x0000000000117919 */ /* 0x000e260000002100 */
[----:B------:R-:W-:Y:S01]  /*65350*/  LDSM.16.M88.4 R8, [R13+UR4+0xf080] ;  /* 0x00f080040d08783b */ /* 0x000fe20008000200 */
[----:B-1----:R-:W-:-:S03]  /*65360*/  IMAD.MOV.U32 R2, RZ, RZ, R6 ;  /* 0x000000ffff027224 */ /* 0x002fc600078e0006 */
[----:B------:R-:W-:Y:S04]  /*65370*/  STL.64 [R1+0x120], R4 ;  /* 0x0001200401007387 */ /* 0x000fe80000100a00 */
[----:B------:R-:W-:Y:S01]  /*65380*/  STL.64 [R1+0x128], R6 ;  /* 0x0001280601007387 */ /* 0x000fe20000100a00 */
[----:B------:R-:W-:-:S03]  /*65390*/  IMAD.MOV.U32 R0, RZ, RZ, R7 ;  /* 0x000000ffff007224 */ /* 0x000fc600078e0007 */
[----:B------:R-:W1:Y:S04]  /*653a0*/  LDSM.16.M88.4 R4, [R13+UR4+0xd880] ;  /* 0x00d880040d04783b */ /* 0x000e680008000200 */
[----:B------:R2:W-:Y:S04]  /*653b0*/  STL.64 [R1+0x138], R46 ;  /* 0x0001382e01007387 */ /* 0x0005e80000100a00 */
[----:B------:R-:W-:Y:S04]  /*653c0*/  STL [R1+0x4144], R0 ;  /* 0x0041440001007387 */ /* 0x000fe80000100800 */
[----:B------:R-:W-:Y:S04]  /*653d0*/  STL [R1+0x4140], R2 ;  /* 0x0041400201007387 */ /* 0x000fe80000100800 */
[----:B-1----:R-:W-:Y:S01]  /*653e0*/  STL.64 [R1+0x10], R4 ;  /* 0x0000100401007387 */ /* 0x002fe20000100a00 */
[----:B------:R-:W-:-:S03]  /*653f0*/  IMAD.MOV.U32 R31, RZ, RZ, R4 ;  /* 0x000000ffff1f7224 */ /* 0x000fc600078e0004 */
[----:B------:R-:W-:Y:S01]  /*65400*/  STL.64 [R1+0x18], R6 ;  /* 0x0000180601007387 */ /* 0x000fe20000100a00 */
[----:B------:R-:W-:-:S03]  /*65410*/  IMAD.MOV.U32 R30, RZ, RZ, R5 ;  /* 0x000000ffff1e7224 */ /* 0x000fc600078e0005 */
[----:B------:R-:W1:Y:S04]  /*65420*/  LDSM.16.M88.4 R4, [R13+UR4+0xe080] ;  /* 0x00e080040d04783b */ /* 0x000e680008000200 */
[----:B------:R-:W-:Y:S04]  /*65430*/  STL.64 [R1+0x4728], R30 ;  /* 0x0047281e01007387 */ /* 0x000fe80000100a00 */
[----:B------:R-:W-:Y:S01]  /*65440*/  STL.64 [R1+0x4720], R28 ;  /* 0x0047201c01007387 */ /* 0x000fe20000100a00 */
[----:B--2---:R-:W2:Y:S03]  /*65450*/  S2R R47, SR_TID.X ;  /* 0x00000000002f7919 */ /* 0x004ea60000002100 */
[----:B-1----:R-:W-:Y:S01]  /*65460*/  STL.64 [R1], R4 ;  /* 0x0000000401007387 */ /* 0x002fe20000100a00 */
[----:B------:R-:W-:-:S03]  /*65470*/  IMAD.MOV.U32 R2, RZ, RZ, R4 ;  /* 0x000000ffff027224 */ /* 0x000fc600078e0004 */
[----:B------:R-:W-:Y:S01]  /*65480*/  STL.64 [R1+0x8], R6 ;  /* 0x0000080601007387 */ /* 0x000fe20000100a00 */
[----:B------:R-:W-:-:S03]  /*65490*/  IMAD.MOV.U32 R0, RZ, RZ, R5 ;  /* 0x000000ffff007224 */ /* 0x000fc600078e0005 */
[----:B------:R-:W1:Y:S01]  /*654a0*/  LDSM.16.M88.4 R4, [R13+UR4+0xe880] ;  /* 0x00e880040d04783b */ /* 0x000e620008000200 */
[----:B0-----:R-:W-:Y:S01]  /*654b0*/  LOP3.LUT R46, R17, 0x7, RZ, 0xc0, !PT ;  /* 0x00000007112e7812 */ /* 0x001fe200078ec0ff */
[C---:B--2---:R-:W-:Y:S02]  /*654c0*/  IMAD.SHL.U32 R54, R47.reuse, 0x2, RZ ;  /* 0x000000022f367824 */ /* 0x044fe400078e00ff */
[----:B------:R-:W-:Y:S02]  /*654d0*/  IMAD.SHL.U32 R61, R47, 0x80, RZ ;  /* 0x000000802f3d7824 */ /* 0x000fe400078e00ff */
[----:B------:R-:W-:Y:S01]  /*654e0*/  IMAD R55, R46, 0x110, RZ ;  /* 0x000001102e377824 */ /* 0x000fe200078e02ff */
[----:B-1----:R-:W-:Y:S04]  /*654f0*/  STL [R1+0x415c], R6 ;  /* 0x00415c0601007387 */ /* 0x002fe80000100800 */
[----:B------:R-:W-:Y:S04]  /*65500*/  STL.64 [R1+0x4738], R18 ;  /* 0x0047381201007387 */ /* 0x000fe80000100a00 */
[----:B------:R-:W-:Y:S04]  /*65510*/  STL.64 [R1+0x4730], R16 ;  /* 0x0047301001007387 */ /* 0x000fe80000100a00 */
[----:B------:R-:W-:Y:S04]  /*65520*/  STL [R1+0x4158], R7 ;  /* 0x0041580701007387 */ /* 0x000fe80000100800 */
        /* <DEDUP_REMOVED lines=9> */
[----:B------:R0:W-:Y:S04]  /*655c0*/  STL [R1+0x40bc], R10 ;  /* 0x0040bc0a01007387 */ /* 0x0001e80000100800 */
[----:B------:R1:W-:Y:S04]  /*655d0*/  STL [R1+0x40b8], R11 ;  /* 0x0040b80b01007387 */ /* 0x0003e80000100800 */
[----:B------:R-:W-:Y:S01]  /*655e0*/  STL.64 [R1+0x4678], R8 ;  /* 0x0046780801007387 */ /* 0x000fe20000100a00 */
[----:B0-----:R-:W-:-:S02]  /*655f0*/  IMAD.MOV.U32 R10, RZ, RZ, R3 ;  /* 0x000000ffff0a7224 */ /* 0x001fc400078e0003 */
[----:B-1----:R-:W-:Y:S01]  /*65600*/  IMAD.MOV.U32 R11, RZ, RZ, R60 ;  /* 0x000000ffff0b7224 */ /* 0x002fe200078e003c */
[----:B------:R-:W2:Y:S04]  /*65610*/  LDL.LU R3, [R1+0x47f0] ;  /* 0x0047f00001037983 */ /* 0x000ea80000300800 */
[----:B------:R-:W3:Y:S04]  /*65620*/  LDL.LU R60, [R1+0x47ec] ;  /* 0x0047ec00013c7983 */ /* 0x000ee80000300800 */
[----:B------:R0:W-:Y:S04]  /*65630*/  STL.64 [R1+0x4758], R10 ;  /* 0x0047580a01007387 */ /* 0x0001e80000100a00 */
[----:B------:R-:W4:Y:S01]  /*65640*/  LDL.LU R38, [R1+0x48] ;  /* 0x0000480001267983 */ /* 0x000f220000300800 */
[----:B------:R-:W-:-:S03]  /*65650*/  IMAD.MOV.U32 R39, RZ, RZ, R12 ;  /* 0x000000ffff277224 */ /* 0x000fc600078e000c */
[----:B------:R-:W2:Y:S04]  /*65660*/  LDL.LU R12, [R1+0x47e8] ;  /* 0x0047e800010c7983 */ /* 0x000ea80000300800 */
[----:B----4-:R1:W-:Y:S04]  /*65670*/  STL.64 [R1+0x4760], R38 ;  /* 0x0047602601007387 */ /* 0x0103e80000100a00 */
[----:B------:R-:W4:Y:S04]  /*65680*/  LDL.LU R20, [R1+0x7c0] ;  /* 0x0007c00001147983 */ /* 0x000f280000300800 */
[----:B------:R-:W4:Y:S04]  /*65690*/  LDL.LU R21, [R1+0x7c4] ;  /* 0x0007c40001157983 */ /* 0x000f280000300800 */
[----:B------:R-:W4:Y:S04]  /*656a0*/  LDL.LU R22, [R1+0x7c8] ;  /* 0x0007c80001167983 */ /* 0x000f280000300800 */
[----:B------:R-:W4:Y:S01]  /*656b0*/  LDL.LU R23, [R1+0x7cc] ;  /* 0x0007cc0001177983 */ /* 0x000f220000300800 */
[----:B---3--:R-:W-:-:S02]  /*656c0*/  IMAD.MOV.U32 R34, RZ, RZ, R60 ;  /* 0x000000ffff227224 */ /* 0x008fc400078e003c */
[----:B--2---:R-:W-:Y:S01]  /*656d0*/  IMAD.MOV.U32 R35, RZ, RZ, R3 ;  /* 0x000000ffff237224 */ /* 0x004fe200078e0003 */
[----:B----4-:R2:W-:Y:S04]  /*656e0*/  STL.64 [R1+0x4770], R22 ;  /* 0x0047701601007387 */ /* 0x0105e80000100a00 */
[----:B------:R-:W-:Y:S04]  /*656f0*/  STL.64 [R1+0x4768], R20 ;  /* 0x0047681401007387 */ /* 0x000fe80000100a00 */
[----:B------:R-:W3:Y:S04]  /*65700*/  LDL.LU R60, [R1+0x47e4] ;  /* 0x0047e400013c7983 */ /* 0x000ee80000300800 */
[----:B------:R-:W4:Y:S04]  /*65710*/  LDL.LU R3, [R1+0x47e0] ;  /* 0x0047e00001037983 */ /* 0x000f280000300800 */
[----:B------:R-:W-:Y:S04]  /*65720*/  STL.64 [R1+0x4778], R34 ;  /* 0x0047782201007387 */ /* 0x000fe80000100a00 */
[----:B------:R-:W2:Y:S04]  /*65730*/  LDL.LU R28, [R1+0x7d0] ;  /* 0x0007d000011c7983 */ /* 0x000ea80000300800 */
[----:B------:R-:W2:Y:S04]  /*65740*/  LDL.LU R29, [R1+0x7d4] ;  /* 0x0007d400011d7983 */ /* 0x000ea80000300800 */
[----:B------:R-:W3:Y:S04]  /*65750*/  LDL.LU R30, [R1+0x7d8] ;  /* 0x0007d800011e7983 */ /* 0x000ee80000300800 */
[----:B------:R-:W3:Y:S01]  /*65760*/  LDL.LU R31, [R1+0x7dc] ;  /* 0x0007dc00011f7983 */ /* 0x000ee20000300800 */
[----:B------:R-:W-:-:S03]  /*65770*/  IMAD.MOV.U32 R19, RZ, RZ, R12 ;  /* 0x000000ffff137224 */ /* 0x000fc600078e000c */
[----:B---3--:R3:W-:Y:S04]  /*65780*/  STL.64 [R1+0x4788], R30 ;  /* 0x0047881e01007387 */ /* 0x0087e80000100a00 */
[----:B--2---:R-:W-:Y:S04]  /*65790*/  STL.64 [R1+0x4780], R28 ;  /* 0x0047801c01007387 */ /* 0x004fe80000100a00 */
[----:B------:R-:W2:Y:S04]  /*657a0*/  LDL.LU R18, [R1+0xb8] ;  /* 0x0000b80001127983 */ /* 0x000ea80000300800 */
[----:B------:R-:W0:Y:S04]  /*657b0*/  LDL.LU R12, [R1+0x47dc] ;  /* 0x0047dc00010c7983 */ /* 0x000e280000300800 */
[----:B--2---:R2:W-:Y:S04]  /*657c0*/  STL.64 [R1+0x4790], R18 ;  /* 0x0047901201007387 */ /* 0x0045e80000100a00 */
[----:B------:R-:W4:Y:S04]  /*657d0*/  LDL.LU R44, [R1+0x7f0] ;  /* 0x0007f000012c7983 */ /* 0x000f280000300800 */
[----:B------:R-:W4:Y:S04]  /*657e0*/  LDL.LU R45, [R1+0x7f4] ;  /* 0x0007f400012d7983 */ /* 0x000f280000300800 */
[----:B------:R-:W3:Y:S04]  /*657f0*/  LDL.LU R46, [R1+0x7f8] ;  /* 0x0007f800012e7983 */ /* 0x000ee80000300800 */
[----:B------:R-:W3:Y:S01]  /*65800*/  LDL.LU R47, [R1+0x7fc] ;  /* 0x0007fc00012f7983 */ /* 0x000ee20000300800 */
[----:B0-----:R-:W-:-:S03]  /*65810*/  IMAD.MOV.U32 R11, RZ, RZ, R12 ;  /* 0x000000ffff0b7224 */ /* 0x001fc600078e000c */
[----:B---3--:R0:W-:Y:S04]  /*65820*/  STL.64 [R1+0x47a0], R46 ;  /* 0x0047a02e01007387 */ /* 0x0081e80000100a00 */
[----:B----4-:R-:W-:Y:S04]  /*65830*/  STL.64 [R1+0x4798], R44 ;  /* 0x0047982c01007387 */ /* 0x010fe80000100a00 */
[----:B------:R-:W3:Y:S04]  /*65840*/  LDL.LU R10, [R1+0xd8] ;  /* 0x0000d800010a7983 */ /* 0x000ee80000300800 */
[----:B------:R-:W4:Y:S04]  /*65850*/  LDL.LU R12, [R1+0x47d8] ;  /* 0x0047d800010c7983 */ /* 0x000f280000300800 */
[----:B---3--:R3:W-:Y:S04]  /*65860*/  STL.64 [R1+0x47a8], R10 ;  /* 0x0047a80a01007387 */ /* 0x0087e80000100a00 */
[----:B------:R-:W2:Y:S04]  /*65870*/  LDL.LU R36, [R1+0x800] ;  /* 0x0008000001247983 */ /* 0x000ea80000300800 */
[----:B------:R-:W2:Y:S04]  /*65880*/  LDL.LU R37, [R1+0x804] ;  /* 0x0008040001257983 */ /* 0x000ea80000300800 */
[----:B-1----:R-:W4:Y:S04]  /*65890*/  LDL.LU R38, [R1+0x808] ;  /* 0x0008080001267983 */ /* 0x002f280000300800 */
[----:B------:R-:W4:Y:S04]  /*658a0*/  LDL.LU R39, [R1+0x80c] ;  /* 0x00080c0001277983 */ /* 0x000f280000300800 */
[----:B----4-:R1:W-:Y:S04]  /*658b0*/  STL.64 [R1+0x47b8], R38 ;  /* 0x0047b82601007387 */ /* 0x0103e80000100a00 */
[----:B--2---:R-:W-:Y:S04]  /*658c0*/  STL.64 [R1+0x47b0], R36 ;  /* 0x0047b02401007387 */ /* 0x004fe80000100a00 */
[----:B------:R-:W2:Y:S04]  /*658d0*/  LDL.LU R22, [R1+0xe8] ;  /* 0x0000e80001167983 */ /* 0x000ea80000300800 */
[----:B------:R-:W2:Y:S01]  /*658e0*/  LDL.LU R23, [R1+0xec] ;  /* 0x0000ec0001177983 */ /* 0x000ea20000300800 */
[----:B------:R-:W-:-:S03]  /*658f0*/  IMAD.MOV.U32 R31, RZ, RZ, R12 ;  /* 0x000000ffff1f7224 */ /* 0x000fc600078e000c */
[----:B--2---:R2:W-:Y:S04]  /*65900*/  STL.64 [R1+0x47c0], R22 ;  /* 0x0047c01601007387 */ /* 0x0045e80000100a00 */
[----:B------:R-:W4:Y:S04]  /*65910*/  LDL.LU R30, [R1+0xf8] ;  /* 0x0000f800011e7983 */ /* 0x000f280000300800 */
[----:B------:R-:W2:Y:S04]  /*65920*/  LDL.LU R12, [R1+0x47d4] ;  /* 0x0047d400010c7983 */ /* 0x000ea80000300800 */
        /* <DEDUP_REMOVED lines=8> */
[----:B---3--:R-:W4:Y:S04]  /*659b0*/  LDL.LU R10, [R1+0x838] ;  /* 0x00083800010a7983 */ /* 0x008f280000300800 */
[----:B------:R-:W4:Y:S04]  /*659c0*/  LDL.LU R11, [R1+0x83c] ;  /* 0x00083c00010b7983 */ /* 0x000f280000300800 */
[----:B-1----:R-:W3:Y:S01]  /*659d0*/  LDL.LU R38, [R1+0x118] ;  /* 0x0001180001267983 */ /* 0x002ee20000300800 */
[----:B--2---:R-:W-:-:S03]  /*659e0*/  IMAD.MOV.U32 R39, RZ, RZ, R12 ;  /* 0x000000ffff277224 */ /* 0x004fc600078e000c */
        /* <DEDUP_REMOVED lines=16> */
[----:B------:R-:W-:-:S03]  /*65af0*/  LOP3.LUT R51, R55, 0x10, R54, 0x78, !PT ;  /* 0x0000001037337812 */ /* 0x000fc600078e7836 */
[----:B------:R-:W3:Y:S04]  /*65b00*/  LDL.LU R59, [R1+0x7bc] ;  /* 0x0007bc00013b7983 */ /* 0x000ee80000300800 */
[----:B------:R-:W-:Y:S01]  /*65b10*/  STL.64 [R1+0x4430], R54 ;  /* 0x0044303601007387 */ /* 0x000fe20000100a00 */
[----:B------:R-:W-:-:S05]  /*65b20*/  LOP3.LUT R51, R51, 0x800, R61, 0xf8, !PT ;  /* 0x0000080033337812 */ /* 0x000fca00078ef83d */
[----:B------:R-:W-:Y:S04]  /*65b30*/  LDSM.16.MT88.4 R40, [R51+UR4+0x4080] ;  /* 0x004080043328783b */ /* 0x000fe80008004200 */
[----:B------:R0:W-:Y:S04]  /*65b40*/  STL.64 [R1+0x4428], R52 ;  /* 0x0044283401007387 */ /* 0x0001e80000100a00 */
[----:B0-----:R-:W3:Y:S04]  /*65b50*/  LDL.LU R52, [R1+0x7a0] ;  /* 0x0007a00001347983 */ /* 0x001ee80000300800 */
[----:B------:R-:W3:Y:S04]  /*65b60*/  LDL.LU R53, [R1+0x7a4] ;  /* 0x0007a40001357983 */ /* 0x000ee80000300800 */
[----:B------:R-:W3:Y:S01]  /*65b70*/  LDL.LU R54, [R1+0x7a8] ;  /* 0x0007a80001367983 */ /* 0x000ee20000300800 */
[----:B----4-:R-:W-:Y:S01]  /*65b80*/  HMMA.16816.F32.BF16 R44, R24, R46, R8 ;  /* 0x0000002e182c723c */ /* 0x010fe20000041808 */
[----:B--2---:R-:W-:-:S02]  /*65b90*/  IMAD.MOV.U32 R55, RZ, RZ, R12 ;  /* 0x000000ffff377224 */ /* 0x004fc400078e000c */
[----:B------:R-:W0:Y:S03]  /*65ba0*/  LDSM.16.M88.4 R12, [R13+UR4+0xf880] ;  /* 0x00f880040d0c783b */ /* 0x000e260008000200 */
[----:B---3--:R-:W-:Y:S01]  /*65bb0*/  HMMA.16816.F32.BF16 R36, R24, R38, R20 ;  /* 0x000000261824723c */ /* 0x008fe20000041814 */
[----:B0-----:R0:W-:Y:S04]  /*65bc0*/  STL [R1+0x40c4], R14 ;  /* 0x0040c40e01007387 */ /* 0x0011e80000100800 */
[----:B------:R1:W-:Y:S04]  /*65bd0*/  STL [R1+0x40c0], R15 ;  /* 0x0040c00f01007387 */ /* 0x0003e80000100800 */
[----:B------:R-:W-:Y:S04]  /*65be0*/  STL.64 [R1+0x4680], R12 ;  /* 0x0046800c01007387 */ /* 0x000fe80000100a00 */
[----:B0-----:R-:W2:Y:S04]  /*65bf0*/  LDL.LU R14, [R1+0x38] ;  /* 0x00003800010e7983 */ /* 0x001ea80000300800 */
[----:B-1----:R-:W2:Y:S04]  /*65c00*/  LDL.LU R15, [R1+0x3c] ;  /* 0x00003c00010f7983 */ /* 0x002ea80000300800 */
[----:B------:R0:W-:Y:S04]  /*65c10*/  STL.64 [R1+0x4670], R42 ;  /* 0x0046702a01007387 */ /* 0x0001e80000100a00 */
[----:B------:R-:W-:Y:S01]  /*65c20*/  STL.64 [R1+0x4668], R40 ;  /* 0x0046682801007387 */ /* 0x000fe20000100a00 */
[----:B0-----:R-:W-:-:S02]  /*65c30*/  IMAD.MOV.U32 R42, RZ, RZ, R3 ;  /* 0x000000ffff2a7224 */ /* 0x001fc400078e0003 */
[----:B------:R-:W-:Y:S01]  /*65c40*/  IMAD.MOV.U32 R43, RZ, RZ, R60 ;  /* 0x000000ffff2b7224 */ /* 0x000fe200078e003c */
[----:B------:R-:W3:Y:S04]  /*65c50*/  LDL.LU R3, [R1+0x47cc] ;  /* 0x0047cc0001037983 */ /* 0x000ee80000300800 */
[----:B------:R-:W4:Y:S04]  /*65c60*/  LDL.LU R60, [R1+0x47c8] ;  /* 0x0047c800013c7983 */ /* 0x000f280000300800 */
[----:B------:R-:W2:Y:S04]  /*65c70*/  LDL.LU.64 R22, [R1+0x47c0] ;  /* 0x0047c00001167983 */ /* 0x000ea80000300a00 */
[----:B------:R-:W-:Y:S04]  /*65c80*/  STL.64 [R1+0x840], R36 ;  /* 0x0008402401007387 */ /* 0x000fe80000100a00 */
[----:B------:R0:W-:Y:S04]  /*65c90*/  STL.64 [R1+0x848], R38 ;  /* 0x0008482601007387 */ /* 0x0001e80000100a00 */
[----:B0-----:R-:W3:Y:S04]  /*65ca0*/  LDL.LU.64 R38, [R1+0x47b8] ;  /* 0x0047b80001267983 */ /* 0x001ee80000300a00 */
[----:B------:R-:W3:Y:S04]  /*65cb0*/  LDL.LU.64 R36, [R1+0x47b0] ;  /* 0x0047b00001247983 */ /* 0x000ee80000300a00 */
[----:B------:R-:W3:Y:S01]  /*65cc0*/  LDL.LU.64 R10, [R1+0x47a8] ;  /* 0x0047a800010a7983 */ /* 0x000ee20000300a00 */
[C---:B------:R-:W-:Y:S03]  /*65cd0*/  HMMA.16816.F32.BF16 R28, R24.reuse, R30, R16 ;  /* 0x0000001e181c723c */ /* 0x040fe60000041810 */
[----:B------:R-:W-:Y:S04]  /*65ce0*/  STL.64 [R1+0x830], R44 ;  /* 0x0008302c01007387 */ /* 0x000fe80000100a00 */
[----:B------:R0:W-:Y:S04]  /*65cf0*/  STL.64 [R1+0x838], R46 ;  /* 0x0008382e01007387 */ /* 0x0001e80000100a00 */
[----:B0-----:R-:W4:Y:S04]  /*65d00*/  LDL.LU.64 R46, [R1+0x47a0] ;  /* 0x0047a000012e7983 */ /* 0x001f280000300a00 */
[----:B------:R-:W4:Y:S04]  /*65d10*/  LDL.LU.64 R44, [R1+0x4798] ;  /* 0x00479800012c7983 */ /* 0x000f280000300a00 */
[----:B------:R-:W4:Y:S04]  /*65d20*/  LDL.LU.64 R18, [R1+0x4790] ;  /* 0x0047900001127983 */ /* 0x000f280000300a00 */
[----:B------:R-:W-:Y:S04]  /*65d30*/  STL.64 [R1+0x820], R28 ;  /* 0x0008201c01007387 */ /* 0x000fe80000100a00 */
[----:B------:R0:W-:Y:S04]  /*65d40*/  STL.64 [R1+0x828], R30 ;  /* 0x0008281e01007387 */ /* 0x0001e80000100a00 */
[----:B0-----:R-:W4:Y:S04]  /*65d50*/  LDL.LU.64 R30, [R1+0x4788] ;  /* 0x00478800011e7983 */ /* 0x001f280000300a00 */
[----:B------:R-:W4:Y:S01]  /*65d60*/  LDL.LU.64 R28, [R1+0x4780] ;  /* 0x00478000011c7983 */ /* 0x000f220000300a00 */
[C---:B--2---:R-:W-:Y:S03]  /*65d70*/  HMMA.16816.F32.BF16 R20, R24.reuse, R22, R32 ;  /* 0x000000161814723c */ /* 0x044fe60000041820 */
[----:B------:R-:W2:Y:S03]  /*65d80*/  LDL.LU.64 R34, [R1+0x4778] ;  /* 0x0047780001227983 */ /* 0x000ea60000300a00 */
[----:B---3--:R-:W-:-:S15]  /*65d90*/  HMMA.16816.F32.BF16 R8, R24, R10, R36 ;  /* 0x0000000a1808723c */ /* 0x008fde0000041824 */
[----:B------:R-:W-:-:S02]  /*65da0*/  NOP ;  /* 0x0000000000007918 */ /* 0x000fc40000000000 */
[----:B------:R-:W-:Y:S04]  /*65db0*/  STL.64 [R1+0x810], R20 ;  /* 0x0008101401007387 */ /* 0x000fe80000100a00 */
[----:B------:R0:W-:Y:S04]  /*65dc0*/  STL.64 [R1+0x818], R22 ;  /* 0x0008181601007387 */ /* 0x0001e80000100a00 */
[----:B0-----:R-:W3:Y:S04]  /*65dd0*/  LDL.LU.64 R22, [R1+0x4770] ;  /* 0x0047700001167983 */ /* 0x001ee80000300a00 */
[----:B------:R-:W3:Y:S04]  /*65de0*/  LDL.LU.64 R20, [R1+0x4768] ;  /* 0x0047680001147983 */ /* 0x000ee80000300a00 */
[----:B------:R-:W3:Y:S01]  /*65df0*/  LDL.LU.64 R38, [R1+0x4760] ;  /* 0x0047600001267983 */ /* 0x000ee20000300a00 */
[C---:B----4-:R-:W-:Y:S06]  /*65e00*/  HMMA.16816.F32.BF16 R40, R24.reuse, R42, R44 ;  /* 0x0000002a1828723c */ /* 0x050fec000004182c */
[C---:B------:R-:W-:Y:S01]  /*65e10*/  HMMA.16816.F32.BF16 R16, R24.reuse, R18, R4 ;  /* 0x000000121810723c */ /* 0x040fe20000041804 */
[----:B------:R-:W-:Y:S04]  /*65e20*/  STL.64 [R1+0x800], R8 ;  /* 0x0008000801007387 */ /* 0x000fe80000100a00 */
[----:B------:R0:W-:Y:S04]  /*65e30*/  STL.64 [R1+0x808], R10 ;  /* 0x0008080a01007387 */ /* 0x0001e80000100a00 */
[----:B0-----:R-:W4:Y:S04]  /*65e40*/  LDL.LU.64 R10, [R1+0x4758] ;  /* 0x00475800010a7983 */ /* 0x001f280000300a00 */
[----:B------:R-:W4:Y:S04]  /*65e50*/  LDL.LU.64 R46, [R1+0x4750] ;  /* 0x00475000012e7983 */ /* 0x000f280000300a00 */
[----:B------:R-:W4:Y:S04]  /*65e60*/  LDL.LU.64 R44, [R1+0x4748] ;  /* 0x00474800012c7983 */ /* 0x000f280000300a00 */
[----:B------:R0:W-:Y:S04]  /*65e70*/  STL.64 [R1+0x7f0], R40 ;  /* 0x0007f02801007387 */ /* 0x0001e80000100a00 */
[----:B------:R1:W-:Y:S04]  /*65e80*/  STL.64 [R1+0x7f8], R42 ;  /* 0x0007f82a01007387 */ /* 0x0003e80000100a00 */
[----:B0-----:R-:W4:Y:S04]  /*65e90*/  LDL.LU R40, [R1+0x290] ;  /* 0x0002900001287983 */ /* 0x001f280000300800 */
[----:B------:R-:W4:Y:S04]  /*65ea0*/  LDL.LU R41, [R1+0x294] ;  /* 0x0002940001297983 */ /* 0x000f280000300800 */
[----:B-1----:R-:W4:Y:S04]  /*65eb0*/  LDL.LU R42, [R1+0x298] ;  /* 0x00029800012a7983 */ /* 0x002f280000300800 */
[----:B------:R-:W4:Y:S04]  /*65ec0*/  LDL.LU R43, [R1+0x29c] ;  /* 0x00029c00012b7983 */ /* 0x000f280000300800 */
[----:B------:R-:W4:Y:S04]  /*65ed0*/  LDL.LU.64 R4, [R1+0x4740] ;  /* 0x0047400001047983 */ /* 0x000f280000300a00 */
[----:B------:R-:W-:Y:S04]  /*65ee0*/  STL.64 [R1+0x7e0], R16 ;  /* 0x0007e01001007387 */ /* 0x000fe80000100a00 */
[----:B------:R0:W-:Y:S04]  /*65ef0*/  STL.64 [R1+0x7e8], R18 ;  /* 0x0007e81201007387 */ /* 0x0001e80000100a00 */
[----:B0-----:R-:W4:Y:S04]  /*65f00*/  LDL.LU.64 R18, [R1+0x4738] ;  /* 0x0047380001127983 */ /* 0x001f280000300a00 */
[----:B------:R-:W4:Y:S01]  /*65f10*/  LDL.LU.64 R16, [R1+0x4730] ;  /* 0x0047300001107983 */ /* 0x000f220000300a00 */
[C---:B------:R-:W-:Y:S06]  /*65f20*/  HMMA.16816.F32.BF16 R12, R24.reuse, R14, R56 ;  /* 0x0000000e180c723c */ /* 0x040fec0000041838 */
        /* <DEDUP_REMOVED lines=8> */
[----:B------:R-:W3:Y:S04]  /*65fb0*/  LDL.LU.64 R32, [R1+0x4710] ;  /* 0x0047100001207983 */ /* 0x000ee80000300a00 */
[----:B------:R-:W3:Y:S04]  /*65fc0*/  LDL.LU.64 R22, [R1+0x4708] ;  /* 0x0047080001167983 */ /* 0x000ee80000300a00 */
[----:B------:R-:W3:Y:S04]  /*65fd0*/  LDL.LU.64 R20, [R1+0x4700] ;  /* 0x0047000001147983 */ /* 0x000ee80000300a00 */
[----:B------:R-:W-:Y:S04]  /*65fe0*/  STL.64 [R1+0x7c0], R36 ;  /* 0x0007c02401007387 */ /* 0x000fe80000100a00 */
[----:B------:R0:W-:Y:S04]  /*65ff0*/  STL.64 [R1+0x7c8], R38 ;  /* 0x0007c82601007387 */ /* 0x0001e80000100a00 */
[----:B0-----:R-:W3:Y:S04]  /*66000*/  LDL.LU.64 R38, [R1+0x46f8] ;  /* 0x0046f80001267983 */ /* 0x001ee80000300a00 */
[----:B------:R-:W3:Y:S04]  /*66010*/  LDL.LU.64 R36, [R1+0x46f0] ;  /* 0x0046f00001247983 */ /* 0x000ee80000300a00 */
[----:B------:R-:W2:Y:S04]  /*66020*/  LDL.LU.64 R58, [R1+0x46e8] ;  /* 0x0046e800013a7983 */ /* 0x000ea80000300a00 */
[----:B------:R-:W3:Y:S01]  /*66030*/  LDL.LU.64 R56, [R1+0x46e0] ;  /* 0x0046e00001387983 */ /* 0x000ee20000300a00 */
[----:B----4-:R-:W-:Y:S03]  /*66040*/  HMMA.16816.F32.BF16 R52, R24, R10, R52 ;  /* 0x0000000a1834723c */ /* 0x010fe60000041834 */
[----:B------:R0:W-:Y:S04]  /*66050*/  STL.64 [R1+0x7b0], R12 ;  /* 0x0007b00c01007387 */ /* 0x0001e80000100a00 */
[----:B------:R-:W-:Y:S04]  /*66060*/  STL.64 [R1+0x7b8], R14 ;  /* 0x0007b80e01007387 */ /* 0x000fe80000100a00 */
[----:B0-----:R-:W4:-:S12]  /*66070*/  LDL.LU R12, [R1+0x750] ;  /* 0x00075000010c7983 */ /* 0x001f180000300800 */
[----:B------:R0:W-:Y:S04]  /*66080*/  STL.64 [R1+0x7a0], R52 ;  /* 0x0007a03401007387 */ /* 0x0001e80000100a00 */
[----:B------:R-:W-:Y:S01]  /*66090*/  STL.64 [R1+0x7a8], R54 ;  /* 0x0007a83601007387 */ /* 0x000fe20000100a00 */
[----:B0-----:R-:W-:Y:S02]  /*660a0*/  IMAD.MOV.U32 R52, RZ, RZ, R2 ;  /* 0x000000ffff347224 */ /* 0x001fe400078e0002 */
[----:B------:R-:W-:Y:S01]  /*660b0*/  IMAD.MOV.U32 R53, RZ, RZ, R0 ;  /* 0x000000ffff357224 */ /* 0x000fe200078e0000 */
[----:B--2---:R-:W-:Y:S07]  /*660c0*/  HMMA.16816.F32.BF16 R8, R24, R58, R44 ;  /* 0x0000003a1808723c */ /* 0x004fee000004182c */
[----:B------:R-:W-:-:S15]  /*660d0*/  IMAD.MOV.U32 R45, RZ, RZ, R16 ;  /* 0x000000ffff2d7224 */ /* 0x000fde00078e0010 */
[----:B------:R-:W-:-:S01]  /*660e0*/  NOP ;  /* 0x0000000000007918 */ /* 0x000fc20000000000 */
[----:B------:R0:W-:Y:S04]  /*660f0*/  STL.64 [R1+0x780], R8 ;  /* 0x0007800801007387 */ /* 0x0001e80000100a00 */
[----:B------:R1:W-:Y:S04]  /*66100*/  STL.64 [R1+0x788], R10 ;  /* 0x0007880a01007387 */ /* 0x0003e80000100a00 */
[----:B------:R-:W4:Y:S04]  /*66110*/  LDL.LU R13, [R1+0x754] ;  /* 0x00075400010d7983 */ /* 0x000f280000300800 */
[----:B------:R-:W4:Y:S04]  /*66120*/  LDL.LU R14, [R1+0x758] ;  /* 0x00075800010e7983 */ /* 0x000f280000300800 */
[----:B------:R-:W4:Y:S04]  /*66130*/  LDL.LU R15, [R1+0x75c] ;  /* 0x00075c00010f7983 */ /* 0x000f280000300800 */
[----:B0-----:R-:W2:Y:S04]  /*66140*/  LDL.LU R8, [R1+0x740] ;  /* 0x0007400001087983 */ /* 0x001ea80000300800 */
[----:B------:R-:W2:Y:S04]  /*66150*/  LDL.LU R9, [R1+0x744] ;  /* 0x0007440001097983 */ /* 0x000ea80000300800 */
[----:B-1----:R-:W2:Y:S04]  /*66160*/  LDL.LU R10, [R1+0x748] ;  /* 0x00074800010a7983 */ /* 0x002ea80000300800 */
[----:B------:R-:W2:Y:S04]  /*66170*/  LDL.LU R11, [R1+0x74c] ;  /* 0x00074c00010b7983 */ /* 0x000ea80000300800 */
[----:B---3--:R0:W-:Y:S04]  /*66180*/  STL.64 [R1+0x42d8], R56 ;  /* 0x0042d83801007387 */ /* 0x0081e80000100a00 */
[----:B------:R-:W3:Y:S04]  /*66190*/  LDL.LU R44, [R1+0x730] ;  /* 0x00073000012c7983 */ /* 0x000ee80000300800 */
[----:B------:R-:W4:Y:S04]  /*661a0*/  LDL.LU R16, [R1+0x46d8] ;  /* 0x0046d80001107983 */ /* 0x000f280000300800 */
[----:B------:R-:W3:Y:S04]  /*661b0*/  LDL.LU R46, [R1+0x738] ;  /* 0x00073800012e7983 */ /* 0x000ee80000300800 */
[----:B------:R-:W3:Y:S01]  /*661c0*/  LDL.LU R47, [R1+0x73c] ;  /* 0x00073c00012f7983 */ /* 0x000ee20000300800 */
[----:B0-----:R-:W-:-:S02]  /*661d0*/  IMAD.MOV.U32 R56, RZ, RZ, R31 ;  /* 0x000000ffff387224 */ /* 0x001fc400078e001f */
[----:B------:R-:W-:-:S05]  /*661e0*/  IMAD.MOV.U32 R57, RZ, RZ, R30 ;  /* 0x000000ffff397224 */ /* 0x000fca00078e001e */
[----:B------:R0:W-:Y:S04]  /*661f0*/  STL.64 [R1+0x4688], R56 ;  /* 0x0046883801007387 */ /* 0x0001e80000100a00 */
[----:B0-----:R-:W2:Y:S04]  /*66200*/  LDL.LU R56, [R1+0x2a0] ;  /* 0x0002a00001387983 */ /* 0x001ea80000300800 */
[----:B------:R-:W2:Y:S04]  /*66210*/  LDL.LU R57, [R1+0x2a4] ;  /* 0x0002a40001397983 */ /* 0x000ea80000300800 */
[----:B------:R-:W2:Y:S04]  /*66220*/  LDL.LU R58, [R1+0x2a8] ;  /* 0x0002a800013a7983 */ /* 0x000ea80000300800 */
[----:B------:R0:W-:Y:S04]  /*66230*/  STL.64 [R1+0x4690], R52 ;  /* 0x0046903401007387 */ /* 0x0001e80000100a00 */
[----:B0-----:R-:W3:Y:S04]  /*66240*/  LDL.LU R52, [R1+0x2b0] ;  /* 0x0002b00001347983 */ /* 0x001ee80000300800 */
[----:B------:R-:W3:Y:S04]  /*66250*/  LDL.LU R53, [R1+0x2b4] ;  /* 0x0002b40001357983 */ /* 0x000ee80000300800 */
[----:B------:R-:W3:Y:S04]  /*66260*/  LDL.LU R54, [R1+0x2b8] ;  /* 0x0002b80001367983 */ /* 0x000ee80000300800 */
[----:B------:R-:W3:Y:S01]  /*66270*/  LDL.LU R55, [R1+0x2bc] ;  /* 0x0002bc0001377983 */ /* 0x000ee20000300800 */
[----:B------:R-:W-:-:S02]  /*66280*/  IMAD.SHL.U32 R30, R17, 0x2, RZ ;  /* 0x00000002111e7824 */ /* 0x000fc400078e00ff */
[----:B------:R-:W-:Y:S02]  /*66290*/  IMAD.SHL.U32 R17, R17, 0x80, RZ ;  /* 0x0000008011117824 */ /* 0x000fe400078e00ff */
[----:B----4-:R-:W-:Y:S02]  /*662a0*/  IMAD.MOV.U32 R59, RZ, RZ, R16 ;  /* 0x000000ffff3b7224 */ /* 0x010fe400078e0010 */
[----:B------:R-:W0:Y:S02]  /*662b0*/  S2R R16, SR_TID.X ;  /* 0x0000000000107919 */ /* 0x000e240000002100 */
[----:B0-----:R-:W-:-:S05]  /*662c0*/  LOP3.LUT R16, R16, 0x7, RZ, 0xc0, !PT ;  /* 0x0000000710107812 */ /* 0x001fca00078ec0ff */
[----:B------:R-:W-:-:S05]  /*662d0*/  IMAD R16, R16, 0x110, RZ ;  /* 0x0000011010107824 */ /* 0x000fca00078e02ff */
[----:B------:R-:W-:Y:S01]  /*662e0*/  LOP3.LUT R50, R16, 0x10, R30, 0x78, !PT ;  /* 0x0000001010327812 */ /* 0x000fe200078e781e */
[----:B---3--:R-:W-:Y:S06]  /*662f0*/  HMMA.16816.F32.BF16 R52, R24, R18, R52 ;  /* 0x000000121834723c */ /* 0x008fec0000041834 */
[----:B--2---:R-:W-:Y:S01]  /*66300*/  HMMA.16816.F32.BF16 R24, R36, R20, R56 ;  /* 0x000000142418723c */ /* 0x004fe20000041838 */
[----:B------:R-:W-:-:S05]  /*66310*/  LOP3.LUT R50, R50, 0x800, R17, 0xf8, !PT ;  /* 0x0000080032327812 */ /* 0x000fca00078ef811 */
[----:B------:R-:W-:Y:S01]  /*66320*/  HMMA.16816.F32.BF16 R16, R36, R28, R40 ;  /* 0x0000001c2410723c */ /* 0x000fe20000041828 */
[----:B------:R-:W-:-:S10]  /*66330*/  LOP3.LUT R50, R50, 0x20, RZ, 0x3c, !PT ;  /* 0x0000002032327812 */ /* 0x000fd400078e3cff */
[----:B------:R-:W-:Y:S04]  /*66340*/  STL.64 [R1+0x2b0], R52 ;  /* 0x0002b03401007387 */ /* 0x000fe80000100a00 */
[----:B------:R-:W-:Y:S04]  /*66350*/  STL.64 [R1+0x2b8], R54 ;  /* 0x0002b83601007387 */ /* 0x000fe80000100a00 */
[----:B------:R-:W-:Y:S04]  /*66360*/  STL.64 [R1+0x2a0], R24 ;  /* 0x0002a01801007387 */ /* 0x000fe80000100a00 */
[----:B------:R-:W-:Y:S01]  /*66370*/  STL.64 [R1+0x2a8], R26 ;  /* 0x0002a81a01007387 */ /* 0x000fe20000100a00 */
[----:B------:R-:W-:-:S03]  /*66380*/  IMAD.MOV.U32 R6, RZ, RZ, R18 ;  /* 0x000000ffff067224 */ /* 0x000fc600078e0012 */
[----:B------:R-:W-:Y:S01]  /*66390*/  STL.64 [R1+0x290], R16 ;  /* 0x0002901001007387 */ /* 0x000fe20000100a00 */
[----:B------:R-:W-:-:S03]  /*663a0*/  IMAD.MOV.U32 R7, RZ, RZ, R19 ;  /* 0x000000ffff077224 */ /* 0x000fc600078e0013 */
[----:B------:R-:W0:Y:S04]  /*663b0*/  LDSM.16.MT88.4 R16, [R50+UR4+0x4000] ;  /* 0x004000043210783b */ /* 0x000e280008004200 */
[----:B------:R-:W-:Y:S04]  /*663c0*/  STL.64 [R1+0x46b0], R6 ;  /* 0x0046b00601007387 */ /* 0x000fe80000100a00 */
[----:B------:R1:W-:Y:S02]  /*663d0*/  STL.64 [R1+0x46a8], R4 ;  /* 0x0046a80401007387 */ /* 0x0003e40000100a00 */
[----:B-1----:R-:W-:Y:S02]  /*663e0*/  HMMA.16816.F32.BF16 R4, R36, R32, R12 ;  /* 0x000000202404723c */ /* 0x002fe4000004180c */
[----:B0-----:R-:W-:Y:S04]  /*663f0*/  STL.64 [R1+0x45c0], R18 ;  /* 0x0045c01201007387 */ /* 0x001fe80000100a00 */
[----:B------:R0:W-:-:S15]  /*66400*/  STL.64 [R1+0x45b8], R16 ;  /* 0x0045b81001007387 */ /* 0x0001de0000100a00 */
[----:B------:R-:W-:-:S02]  /*66410*/  NOP ;  /* 0x0000000000007918 */ /* 0x000fc40000000000 */
[----:B------:R1:W-:Y:S01]  /*66420*/  STL.64 [R1+0x758], R6 ;  /* 0x0007580601007387 */ /* 0x0003e20000100a00 */
[----:B0-----:R-:W-:Y:S02]  /*66430*/  IMAD.MOV.U32 R16, RZ, RZ, R23 ;  /* 0x000000ffff107224 */ /* 0x001fe400078e0017 */
[----:B------:R-:W-:Y:S02]  /*66440*/  IMAD.MOV.U32 R17, RZ, RZ, R22 ;  /* 0x000000ffff117224 */ /* 0x000fe400078e0016 */
[----:B------:R-:W-:Y:S02]  /*66450*/  IMAD.MOV.U32 R22, RZ, RZ, R4 ;  /* 0x000000ffff167224 */ /* 0x000fe400078e0004 */
[----:B------:R-:W-:-:S03]  /*66460*/  IMAD.MOV.U32 R23, RZ, RZ, R5 ;  /* 0x000000ffff177224 */ /* 0x000fc600078e0005 */
[----:B-1----:R-:W-:Y:S01]  /*66470*/  HMMA.16816.F32.BF16 R4, R36, R16, R8 ;  /* 0x000000102404723c */ /* 0x002fe20000041808 */
[----:B------:R-:W-:Y:S04]  /*66480*/  STL.64 [R1+0x46d0], R32 ;  /* 0x0046d02001007387 */ /* 0x000fe80000100a00 */
[----:B------:R-:W-:Y:S04]  /*66490*/  STL.64 [R1+0x46c0], R22 ;  /* 0x0046c01601007387 */ /* 0x000fe80000100a00 */
[----:B------:R-:W-:-:S14]  /*664a0*/  STL.64 [R1+0x46b8], R20 ;  /* 0x0046b81401007387 */ /* 0x000fdc0000100a00 */
[----:B------:R0:W-:Y:S01]  /*664b0*/  STL.64 [R1+0x740], R4 ;  /* 0x0007400401007387 */ /* 0x0001e20000100a00 */
[----:B------:R-:W-:Y:S02]  /*664c0*/  IMAD.MOV.U32 R30, RZ, RZ, R6 ;  /* 0x000000ffff1e7224 */ /* 0x000fe400078e0006 */
[----:B------:R-:W-:Y:S02]  /*664d0*/  IMAD.MOV.U32 R31, RZ, RZ, R7 ;  /* 0x000000ffff1f7224 */ /* 0x000fe400078e0007 */
[----:B0-----:R-:W-:Y:S01]  /*664e0*/  HMMA.16816.F32.BF16 R4, R36, R48, R44 ;  /* 0x000000302404723c */ /* 0x001fe2000004182c */
[----:B------:R-:W-:Y:S04]  /*664f0*/  STL.64 [R1+0x4660], R16 ;  /* 0x0046601001007387 */ /* 0x000fe80000100a00 */
[----:B------:R-:W-:Y:S04]  /*66500*/  STL [R1+0x41bc], R31 ;  /* 0x0041bc1f01007387 */ /* 0x000fe80000100800 */
[----:B------:R-:W-:Y:S04]  /*66510*/  STL [R1+0x41b8], R30 ;  /* 0x0041b81e01007387 */ /* 0x000fe80000100800 */
[----:B------:R0:W-:Y:S10]  /*66520*/  STL.64 [R1+0x46c8], R28 ;  /* 0x0046c81c01007387 */ /* 0x0001f40000100a00 */
[----:B------:R1:W-:Y:S04]  /*66530*/  STL.64 [R1+0x730], R4 ;  /* 0x0007300401007387 */ /* 0x0003e80000100a00 */
        /* <DEDUP_REMOVED lines=9> */
[----:B0-----:R-:W4:Y:S04]  /*665d0*/  LDL.LU R28, [R1+0x710] ;  /* 0x00071000011c7983 */ /* 0x001f280000300800 */
[----:B------:R-:W4:Y:S04]  /*665e0*/  LDL.LU R29, [R1+0x714] ;  /* 0x00071400011d7983 */ /* 0x000f280000300800 */
[----:B------:R-:W4:Y:S04]  /*665f0*/  LDL.LU R30, [R1+0x718] ;  /* 0x00071800011e7983 */ /* 0x000f280000300800 */
[----:B------:R-:W4:Y:S04]  /*66600*/  LDL.LU R31, [R1+0x71c] ;  /* 0x00071c00011f7983 */ /* 0x000f280000300800 */
[----:B------:R-:W4:Y:S04]  /*66610*/  LDL.64 R40, [R1+0x160] ;  /* 0x0001600001287983 */ /* 0x000f280000100a00 */
        /* <DEDUP_REMOVED lines=8> */
[----:B------:R-:W3:Y:S01]  /*666a0*/  LDL.64 R44, [R1+0x140] ;  /* 0x00014000012c7983 */ /* 0x000ee20000100a00 */
[----:B-1----:R-:W-:-:S02]  /*666b0*/  IMAD.MOV.U32 R4, RZ, RZ, R35 ;  /* 0x000000ffff047224 */ /* 0x002fc400078e0023 */
[----:B------:R-:W-:Y:S02]  /*666c0*/  IMAD.MOV.U32 R5, RZ, RZ, R34 ;  /* 0x000000ffff057224 */ /* 0x000fe400078e0022 */
[----:B------:R-:W-:Y:S02]  /*666d0*/  IMAD.MOV.U32 R0, RZ, RZ, R6 ;  /* 0x000000ffff007224 */ /* 0x000fe400078e0006 */
[----:B------:R-:W-:Y:S01]  /*666e0*/  IMAD.MOV.U32 R2, RZ, RZ, R7 ;  /* 0x000000ffff027224 */ /* 0x000fe200078e0007 */
[----:B------:R-:W3:Y:S04]  /*666f0*/  LDL.LU R12, [R1+0x6c0] ;  /* 0x0006c000010c7983 */ /* 0x000ee80000300800 */
[----:B------:R-:W3:Y:S04]  /*66700*/  LDL.LU R13, [R1+0x6c4] ;  /* 0x0006c400010d7983 */ /* 0x000ee80000300800 */
[----:B------:R-:W3:Y:S04]  /*66710*/  LDL.LU R14, [R1+0x6c8] ;  /* 0x0006c800010e7983 */ /* 0x000ee80000300800 */
[----:B------:R-:W3:Y:S04]  /*66720*/  LDL.LU R15, [R1+0x6cc] ;  /* 0x0006cc00010f7983 */ /* 0x000ee80000300800 */
[----:B------:R-:W3:Y:S04]  /*66730*/  LDL.LU R52, [R1+0x6d0] ;  /* 0x0006d00001347983 */ /* 0x000ee80000300800 */
[----:B------:R-:W3:Y:S04]  /*66740*/  LDL.LU R53, [R1+0x6d4] ;  /* 0x0006d40001357983 */ /* 0x000ee80000300800 */
[----:B------:R-:W3:Y:S04]  /*66750*/  LDL.64 R56, [R1+0x120] ;  /* 0x0001200001387983 */ /* 0x000ee80000100a00 */
[----:B------:R0:W-:Y:S04]  /*66760*/  STL [R1+0x421c], R2 ;  /* 0x00421c0201007387 */ /* 0x0001e80000100800 */
[----:B------:R1:W-:Y:S01]  /*66770*/  STL [R1+0x4218], R0 ;  /* 0x0042180001007387 */ /* 0x0003e20000100800 */
[----:B------:R-:W-:-:S02]  /*66780*/  IMAD.MOV.U32 R54, RZ, RZ, R60 ;  /* 0x000000ffff367224 */ /* 0x000fc400078e003c */
[----:B------:R-:W-:Y:S01]  /*66790*/  IMAD.MOV.U32 R55, RZ, RZ, R3 ;  /* 0x000000ffff377224 */ /* 0x000fe200078e0003 */
[C---:B--2---:R-:W-:Y:S06]  /*667a0*/  HMMA.16816.F32.BF16 R8, R36.reuse, R32, R8 ;  /* 0x000000202408723c */ /* 0x044fec0000041808 */
[C---:B----4-:R-:W-:Y:S06]  /*667b0*/  HMMA.16816.F32.BF16 R28, R36.reuse, R40, R28 ;  /* 0x00000028241c723c */ /* 0x050fec000004181c */
[C---:B---3--:R-:W-:Y:S06]  /*667c0*/  HMMA.16816.F32.BF16 R4, R36.reuse, R4, R20 ;  /* 0x000000042404723c */ /* 0x048fec0000041814 */
[----:B------:R-:W-:Y:S01]  /*667d0*/  HMMA.16816.F32.BF16 R16, R36, R44, R16 ;  /* 0x0000002c2410723c */ /* 0x000fe20000041810 */
[----:B0-----:R-:W-:-:S02]  /*667e0*/  IMAD.MOV.U32 R2, RZ, RZ, R32 ;  /* 0x000000ffff027224 */ /* 0x001fc400078e0020 */
[----:B-1----:R-:W-:Y:S02]  /*667f0*/  IMAD.MOV.U32 R0, RZ, RZ, R33 ;  /* 0x000000ffff007224 */ /* 0x002fe400078e0021 */
[----:B------:R-:W2:Y:S01]  /*66800*/  LDL.LU.64 R32, [R1+0x46d0] ;  /* 0x0046d00001207983 */ /* 0x000ea20000300a00 */
[----:B------:R-:W-:Y:S02]  /*66810*/  IMAD.MOV.U32 R34, RZ, RZ, R8 ;  /* 0x000000ffff227224 */ /* 0x000fe400078e0008 */
[----:B------:R-:W-:Y:S01]  /*66820*/  IMAD.MOV.U32 R35, RZ, RZ, R9 ;  /* 0x000000ffff237224 */ /* 0x000fe200078e0009 */
[----:B------:R-:W3:Y:S01]  /*66830*/  LDL.LU R8, [R1+0x6b0] ;  /* 0x0006b00001087983 */ /* 0x000ee20000300800 */
[----:B------:R-:W-:-:S03]  /*66840*/  IMAD.MOV.U32 R60, RZ, RZ, R10 ;  /* 0x000000ffff3c7224 */ /* 0x000fc600078e000a */
[----:B------:R-:W3:Y:S01]  /*66850*/  LDL.LU R9, [R1+0x6b4] ;  /* 0x0006b40001097983 */ /* 0x000ee20000300800 */
[----:B------:R-:W-:-:S03]  /*66860*/  IMAD.MOV.U32 R3, RZ, RZ, R11 ;  /* 0x000000ffff037224 */ /* 0x000fc600078e000b */
[----:B------:R-:W3:Y:S04]  /*66870*/  LDL.LU R10, [R1+0x6b8] ;  /* 0x0006b800010a7983 */ /* 0x000ee80000300800 */
[----:B------:R-:W3:Y:S04]  /*66880*/  LDL.LU R11, [R1+0x6bc] ;  /* 0x0006bc00010b7983 */ /* 0x000ee80000300800 */
[----:B------:R0:W-:Y:S04]  /*66890*/  STL.64 [R1+0x710], R28 ;  /* 0x0007101c01007387 */ /* 0x0001e80000100a00 */
[----:B------:R1:W-:Y:S04]  /*668a0*/  STL.64 [R1+0x718], R30 ;  /* 0x0007181e01007387 */ /* 0x0003e80000100a00 */
[----:B0-----:R-:W4:Y:S01]  /*668b0*/  LDL.LU.64 R28, [R1+0x46c8] ;  /* 0x0046c800011c7983 */ /* 0x001f220000300a00 */
[----:B-1----:R-:W-:-:S02]  /*668c0*/  IMAD.MOV.U32 R31, RZ, RZ, R40 ;  /* 0x000000ffff1f7224 */ /* 0x002fc400078e0028 */
[----:B------:R-:W-:Y:S01]  /*668d0*/  IMAD.MOV.U32 R30, RZ, RZ, R41 ;  /* 0x000000ffff1e7224 */ /* 0x000fe200078e0029 */
[----:B------:R-:W2:Y:S04]  /*668e0*/  LDL.LU R40, [R1+0x6a0] ;  /* 0x0006a00001287983 */ /* 0x000ea80000300800 */
[----:B------:R-:W2:Y:S04]  /*668f0*/  LDL.LU R41, [R1+0x6a4] ;  /* 0x0006a40001297983 */ /* 0x000ea80000300800 */
[----:B------:R-:W2:Y:S04]  /*66900*/  LDL.LU R42, [R1+0x6a8] ;  /* 0x0006a800012a7983 */ /* 0x000ea80000300800 */
[----:B------:R-:W2:Y:S04]  /*66910*/  LDL.LU R43, [R1+0x6ac] ;  /* 0x0006ac00012b7983 */ /* 0x000ea80000300800 */
[----:B------:R-:W4:Y:S04]  /*66920*/  LDL.LU.64 R22, [R1+0x46c0] ;  /* 0x0046c00001167983 */ /* 0x000f280000300a00 */
[----:B------:R-:W4:Y:S04]  /*66930*/  LDL.LU.64 R20, [R1+0x46b8] ;  /* 0x0046b80001147983 */ /* 0x000f280000300a00 */
[----:B------:R-:W-:Y:S04]  /*66940*/  STL.64 [R1+0x700], R4 ;  /* 0x0007000401007387 */ /* 0x000fe80000100a00 */
[----:B------:R0:W-:Y:S04]  /*66950*/  STL.64 [R1+0x708], R6 ;  /* 0x0007080601007387 */ /* 0x0001e80000100a00 */
[----:B0-----:R-:W4:Y:S04]  /*66960*/  LDL.LU.64 R6, [R1+0x46b0] ;  /* 0x0046b00001067983 */ /* 0x001f280000300a00 */
[----:B------:R-:W2:Y:S04]  /*66970*/  LDL.LU.64 R4, [R1+0x46a8] ;  /* 0x0046a80001047983 */ /* 0x000ea80000300a00 */
[----:B------:R0:W-:Y:S04]  /*66980*/  STL.64 [R1+0x6f0], R16 ;  /* 0x0006f01001007387 */ /* 0x0001e80000100a00 */
[----:B------:R1:W-:Y:S04]  /*66990*/  STL.64 [R1+0x6f8], R18 ;  /* 0x0006f81201007387 */ /* 0x0003e80000100a00 */
[----:B------:R-:W3:Y:S01]  /*669a0*/  LDL.LU.64 R46, [R1+0x46a0] ;  /* 0x0046a000012e7983 */ /* 0x000ee20000300a00 */
[----:B0-----:R-:W-:-:S02]  /*669b0*/  IMAD.MOV.U32 R17, RZ, RZ, R44 ;  /* 0x000000ffff117224 */ /* 0x001fc400078e002c */
[----:B------:R-:W-:Y:S02]  /*669c0*/  IMAD.MOV.U32 R16, RZ, RZ, R45 ;  /* 0x000000ffff107224 */ /* 0x000fe400078e002d */
[----:B------:R-:W4:Y:S01]  /*669d0*/  LDL.LU.64 R44, [R1+0x4698] ;  /* 0x00469800012c7983 */ /* 0x000f220000300a00 */
[C---:B------:R-:W-:Y:S06]  /*669e0*/  HMMA.16816.F32.BF16 R52, R36.reuse, R56, R52 ;  /* 0x000000382434723c */ /* 0x040fec0000041834 */
[----:B-1----:R-:W-:Y:S02]  /*669f0*/  IMAD.MOV.U32 R19, RZ, RZ, R56 ;  /* 0x000000ffff137224 */ /* 0x002fe400078e0038 */
[----:B------:R-:W-:Y:S01]  /*66a00*/  IMAD.MOV.U32 R18, RZ, RZ, R57 ;  /* 0x000000ffff127224 */ /* 0x000fe200078e0039 */
[----:B----4-:R-:W-:-:S15]  /*66a10*/  HMMA.16816.F32.BF16 R24, R36, R44, R24 ;  /* 0x0000002c2418723c */ /* 0x010fde0000041818 */
[----:B------:R-:W-:-:S08]  /*66a20*/  NOP ;  /* 0x0000000000007918 */ /* 0x000fd00000000000 */
[----:B------:R0:W-:Y:S04]  /*66a30*/  STL.64 [R1+0x6e0], R24 ;  /* 0x0006e01801007387 */ /* 0x0001e80000100a00 */
[----:B------:R1:W-:Y:S04]  /*66a40*/  STL.64 [R1+0x6e8], R26 ;  /* 0x0006e81a01007387 */ /* 0x0003e80000100a00 */
[----:B0-----:R-:W4:Y:S04]  /*66a50*/  LDL.LU R24, [R1+0x8a0] ;  /* 0x0008a00001187983 */ /* 0x001f280000300800 */
[----:B------:R-:W4:Y:S04]  /*66a60*/  LDL.LU R25, [R1+0x8a4] ;  /* 0x0008a40001197983 */ /* 0x000f280000300800 */
[----:B-1----:R-:W4:Y:S04]  /*66a70*/  LDL.LU R26, [R1+0x8a8] ;  /* 0x0008a800011a7983 */ /* 0x002f280000300800 */
[----:B------:R-:W4:Y:S04]  /*66a80*/  LDL.LU R27, [R1+0x8ac] ;  /* 0x0008ac00011b7983 */ /* 0x000f280000300800 */
[----:B---3--:R-:W-:Y:S04]  /*66a90*/  STL.64 [R1+0x4600], R46 ;  /* 0x0046002e01007387 */ /* 0x008fe80000100a00 */
[----:B------:R0:W-:Y:S04]  /*66aa0*/  STL.64 [R1+0x45f8], R44 ;  /* 0x0045f82c01007387 */ /* 0x0001e80000100a00 */
[----:B0-----:R-:W3:Y:S04]  /*66ab0*/  LDL.LU R44, [R1+0x8b0] ;  /* 0x0008b000012c7983 */ /* 0x001ee80000300800 */
[----:B------:R-:W3:Y:S04]  /*66ac0*/  LDL.LU R45, [R1+0x8b4] ;  /* 0x0008b400012d7983 */ /* 0x000ee80000300800 */
[----:B------:R-:W3:Y:S04]  /*66ad0*/  LDL.LU R46, [R1+0x8b8] ;  /* 0x0008b800012e7983 */ /* 0x000ee80000300800 */
[----:B------:R-:W3:Y:S04]  /*66ae0*/  LDL.LU R47, [R1+0x8bc] ;  /* 0x0008bc00012f7983 */ /* 0x000ee80000300800 */
[----:B------:R0:W-:Y:S04]  /*66af0*/  STL.64 [R1+0x6d0], R52 ;  /* 0x0006d03401007387 */ /* 0x0001e80000100a00 */
[----:B------:R-:W-:Y:S04]  /*66b00*/  STL.64 [R1+0x6d8], R54 ;  /* 0x0006d83601007387 */ /* 0x000fe80000100a00 */
[----:B0-----:R-:W4:Y:S04]  /*66b10*/  LDL.LU.64 R52, [R1+0x4690] ;  /* 0x0046900001347983 */ /* 0x001f280000300a00 */
[----:B------:R-:W3:Y:S01]  /*66b20*/  LDL.LU.64 R56, [R1+0x4688] ;  /* 0x0046880001387983 */ /* 0x000ee20000300a00 */
[C---:B--2---:R-:W-:Y:S06]  /*66b30*/  HMMA.16816.F32.BF16 R40, R36.reuse, R4, R40 ;  /* 0x000000042428723c */ /* 0x044fec0000041828 */
[C---:B---3--:R-:W-:Y:S06]  /*66b40*/  HMMA.16816.F32.BF16 R12, R36.reuse, R56, R12 ;  /* 0x00000038240c723c */ /* 0x048fec000004180c */
[----:B----4-:R-:W-:-:S15]  /*66b50*/  HMMA.16816.F32.BF16 R8, R36, R52, R8 ;  /* 0x000000342408723c */ /* 0x010fde0000041808 */
[----:B------:R-:W-:-:S02]  /*66b60*/  NOP ;  /* 0x0000000000007918 */ /* 0x000fc40000000000 */
[----:B------:R0:W-:Y:S04]  /*66b70*/  STL.64 [R1+0x6c0], R12 ;  /* 0x0006c00c01007387 */ /* 0x0001e80000100a00 */
[----:B------:R-:W-:Y:S04]  /*66b80*/  STL.64 [R1+0x6c8], R14 ;  /* 0x0006c80e01007387 */ /* 0x000fe80000100a00 */
[----:B0-----:R-:W2:Y:S04]  /*66b90*/  LDL.LU.64 R12, [R1+0x4680] ;  /* 0x00468000010c7983 */ /* 0x001ea80000300a00 */
[----:B------:R0:W-:Y:S04]  /*66ba0*/  STL.64 [R1+0x45d0], R56 ;  /* 0x0045d03801007387 */ /* 0x0001e80000100a00 */
[----:B0-----:R-:W2:Y:S04]  /*66bb0*/  LDL.LU R56, [R1+0x280] ;  /* 0x0002800001387983 */ /* 0x001ea80000300800 */
[----:B------:R-:W2:Y:S04]  /*66bc0*/  LDL.LU R57, [R1+0x284] ;  /* 0x0002840001397983 */ /* 0x000ea80000300800 */
[----:B------:R-:W2:Y:S04]  /*66bd0*/  LDL.LU R58, [R1+0x288] ;  /* 0x00028800013a7983 */ /* 0x000ea80000300800 */
[----:B------:R-:W2:Y:S04]  /*66be0*/  LDL.LU R59, [R1+0x28c] ;  /* 0x00028c00013b7983 */ /* 0x000ea80000300800 */
[----:B------:R0:W-:Y:S04]  /*66bf0*/  STL.64 [R1+0x6b0], R8 ;  /* 0x0006b00801007387 */ /* 0x0001e80000100a00 */
[----:B------:R1:W-:Y:S04]  /*66c00*/  STL.64 [R1+0x6b8], R10 ;  /* 0x0006b80a01007387 */ /* 0x0003e80000100a00 */
[----:B0-----:R-:W3:Y:S04]  /*66c10*/  LDL.LU.64 R8, [R1+0x4678] ;  /* 0x0046780001087983 */ /* 0x001ee80000300a00 */
[----:B------:R0:W-:Y:S01]  /*66c20*/  STL.64 [R1+0x45c8], R52 ;  /* 0x0045c83401007387 */ /* 0x0001e20000100a00 */
[----:B-1----:R-:W-:-:S02]  /*66c30*/  IMAD.MOV.U32 R10, RZ, RZ, R42 ;  /* 0x000000ffff0a7224 */ /* 0x002fc400078e002a */
[----:B------:R-:W-:Y:S01]  /*66c40*/  IMAD.MOV.U32 R11, RZ, RZ, R43 ;  /* 0x000000ffff0b7224 */ /* 0x000fe200078e002b */
[----:B0-----:R-:W3:Y:S04]  /*66c50*/  LDL.LU R52, [R1+0x690] ;  /* 0x0006900001347983 */ /* 0x001ee80000300800 */
[----:B------:R-:W3:Y:S04]  /*66c60*/  LDL.LU R53, [R1+0x694] ;  /* 0x0006940001357983 */ /* 0x000ee80000300800 */
[----:B------:R-:W3:Y:S04]  /*66c70*/  LDL.LU R54, [R1+0x698] ;  /* 0x0006980001367983 */ /* 0x000ee80000300800 */
[----:B------:R-:W3:Y:S01]  /*66c80*/  LDL.LU R55, [R1+0x69c] ;  /* 0x00069c0001377983 */ /* 0x000ee20000300800 */
[----:B------:R-:W-:-:S02]  /*66c90*/  IMAD.MOV.U32 R14, RZ, RZ, R40 ;  /* 0x000000ffff0e7224 */ /* 0x000fc400078e0028 */
[----:B------:R-:W-:Y:S01]  /*66ca0*/  IMAD.MOV.U32 R15, RZ, RZ, R41 ;  /* 0x000000ffff0f7224 */ /* 0x000fe200078e0029 */
[----:B------:R-:W4:Y:S04]  /*66cb0*/  LDL.LU.64 R42, [R1+0x4670] ;  /* 0x00467000012a7983 */ /* 0x000f280000300a00 */
[----:B------:R-:W4:Y:S04]  /*66cc0*/  LDL.LU.64 R40, [R1+0x4668] ;  /* 0x0046680001287983 */ /* 0x000f280000300a00 */
[----:B------:R-:W-:Y:S04]  /*66cd0*/  STL.64 [R1+0x45e0], R6 ;  /* 0x0045e00601007387 */ /* 0x000fe80000100a00 */
[----:B------:R2:W-:Y:S04]  /*66ce0*/  STL.64 [R1+0x45d8], R4 ;  /* 0x0045d80401007387 */ /* 0x0005e80000100a00 */
[----:B------:R0:W-:Y:S04]  /*66cf0*/  STL [R1+0x410c], R11 ;  /* 0x00410c0b01007387 */ /* 0x0001e80000100800 */
[----:B------:R1:W-:Y:S04]  /*66d00*/  STL [R1+0x4108], R10 ;  /* 0x0041080a01007387 */ /* 0x0003e80000100800 */
[----:B------:R1:W-:Y:S04]  /*66d10*/  STL [R1+0x4104], R15 ;  /* 0x0041040f01007387 */ /* 0x0003e80000100800 */
[----:B------:R1:W-:Y:S01]  /*66d20*/  STL [R1+0x4100], R14 ;  /* 0x0041000e01007387 */ /* 0x0003e20000100800 */
[C---:B--2---:R-:W-:Y:S06]  /*66d30*/  HMMA.16816.F32.BF16 R4, R36.reuse, R12, R56 ;  /* 0x0000000c2404723c */ /* 0x044fec0000041838 */
[----:B---3--:R-:W-:-:S15]  /*66d40*/  HMMA.16816.F32.BF16 R52, R36, R8, R52 ;  /* 0x000000082434723c */ /* 0x008fde0000041834 */
[----:B------:R-:W-:-:S03]  /*66d50*/  NOP ;  /* 0x0000000000007918 */ /* 0x000fc60000000000 */
[----:B0-----:R-:W-:Y:S02]  /*66d60*/  IMAD.MOV.U32 R11, RZ, RZ, R4 ;  /* 0x000000ffff0b7224 */ /* 0x001fe400078e0004 */
[----:B-1----:R-:W-:Y:S02]  /*66d70*/  IMAD.MOV.U32 R10, RZ, RZ, R5 ;  /* 0x000000ffff0a7224 */ /* 0x002fe400078e0005 */
[----:B------:R-:W-:Y:S02]  /*66d80*/  IMAD.MOV.U32 R15, RZ, RZ, R6 ;  /* 0x000000ffff0f7224 */ /* 0x000fe400078e0006 */
[----:B------:R-:W-:Y:S02]  /*66d90*/  IMAD.MOV.U32 R14, RZ, RZ, R7 ;  /* 0x000000ffff0e7224 */ /* 0x000fe400078e0007 */
[C---:B----4-:R-:W-:Y:S01]  /*66da0*/  HMMA.16816.F32.BF16 R4, R40.reuse, R20, R44 ;  /* 0x000000142804723c */ /* 0x050fe2000004182c */
[----:B------:R-:W-:Y:S04]  /*66db0*/  STL.64 [R1+0x690], R52 ;  /* 0x0006903401007387 */ /* 0x000fe80000100a00 */
[----:B------:R-:W-:Y:S04]  /*66dc0*/  STL.64 [R1+0x698], R54 ;  /* 0x0006983601007387 */ /* 0x000fe80000100a00 */
[----:B------:R-:W-:Y:S04]  /*66dd0*/  STL.64 [R1+0x45f0], R10 ;  /* 0x0045f00a01007387 */ /* 0x000fe80000100a00 */
[----:B------:R-:W-:Y:S04]  /*66de0*/  STL.64 [R1+0x45e8], R8 ;  /* 0x0045e80801007387 */ /* 0x000fe80000100a00 */
[----:B------:R-:W-:Y:S04]  /*66df0*/  STL [R1+0x4134], R14 ;  /* 0x0041340e01007387 */ /* 0x000fe80000100800 */
[----:B------:R-:W-:Y:S04]  /*66e00*/  STL [R1+0x4130], R15 ;  /* 0x0041300f01007387 */ /* 0x000fe80000100800 */
[----:B------:R-:W-:Y:S04]  /*66e10*/  STL.64 [R1+0x4610], R22 ;  /* 0x0046101601007387 */ /* 0x000fe80000100a00 */
[----:B------:R-:W-:Y:S04]  /*66e20*/  STL.64 [R1+0x4608], R20 ;  /* 0x0046081401007387 */ /* 0x000fe80000100a00 */
[----:B------:R-:W-:Y:S04]  /*66e30*/  STL.64 [R1+0xb0], R4 ;  /* 0x0000b00401007387 */ /* 0x000fe80000100a00 */
[----:B------:R0:W-:Y:S02]  /*66e40*/  STL.64 [R1+0xb8], R6 ;  /* 0x0000b80601007387 */ /* 0x0001e40000100a00 */
[----:B0-----:R-:W-:Y:S01]  /*66e50*/  HMMA.16816.F32.BF16 R4, R40, R28, R24 ;  /* 0x0000001c2804723c */ /* 0x001fe20000041818 */
[----:B------:R-:W-:-:S02]  /*66e60*/  IMAD.MOV.U32 R56, RZ, RZ, R19 ;  /* 0x000000ffff387224 */ /* 0x000fc400078e0013 */
[----:B------:R-:W-:Y:S02]  /*66e70*/  IMAD.MOV.U32 R57, RZ, RZ, R18 ;  /* 0x000000ffff397224 */ /* 0x000fe400078e0012 */
[----:B------:R-:W-:Y:S02]  /*66e80*/  IMAD.MOV.U32 R45, RZ, RZ, R16 ;  /* 0x000000ffff2d7224 */ /* 0x000fe400078e0010 */
[----:B------:R-:W-:Y:S01]  /*66e90*/  IMAD.MOV.U32 R44, RZ, RZ, R17 ;  /* 0x000000ffff2c7224 */ /* 0x000fe200078e0011 */
[----:B------:R-:W0:-:S15]  /*66ea0*/  LDSM.16.MT88.4 R24, [R50+UR4+0x4080] ;  /* 0x004080043218783b */ /* 0x000e1e0008004200 */
[----:B------:R-:W-:-:S01]  /*66eb0*/  NOP ;  /* 0x0000000000007918 */ /* 0x000fc20000000000 */
[----:B------:R-:W-:Y:S02]  /*66ec0*/  IMAD.MOV.U32 R14, RZ, RZ, R6 ;  /* 0x000000ffff0e7224 */ /* 0x000fe400078e0006 */
[----:B------:R-:W-:Y:S01]  /*66ed0*/  IMAD.MOV.U32 R15, RZ, RZ, R7 ;  /* 0x000000ffff0f7224 */ /* 0x000fe200078e0007 */
[----:B------:R-:W-:Y:S04]  /*66ee0*/  STL.64 [R1+0xa0], R4 ;  /* 0x0000a00401007387 */ /* 0x000fe80000100a00 */
[----:B------:R-:W-:Y:S04]  /*66ef0*/  STL.64 [R1+0x4628], R14 ;  /* 0x0046280e01007387 */ /* 0x000fe80000100a00 */
[----:B------:R1:W-:Y:S04]  /*66f00*/  STL.64 [R1+0x4620], R12 ;  /* 0x0046200c01007387 */ /* 0x0003e80000100a00 */
[----:B------:R-:W-:Y:S04]  /*66f10*/  STL.64 [R1+0x4618], R28 ;  /* 0x0046181c01007387 */ /* 0x000fe80000100a00 */
[----:B------:R-:W2:Y:S04]  /*66f20*/  LDL.LU R52, [R1+0x460] ;  /* 0x0004600001347983 */ /* 0x000ea80000300800 */
[----:B------:R-:W2:Y:S04]  /*66f30*/  LDL.LU R53, [R1+0x464] ;  /* 0x0004640001357983 */ /* 0x000ea80000300800 */
[----:B------:R-:W3:Y:S04]  /*66f40*/  LDL.LU R54, [R1+0x468] ;  /* 0x0004680001367983 */ /* 0x000ee80000300800 */
[----:B------:R-:W3:Y:S04]  /*66f50*/  LDL.LU R55, [R1+0x46c] ;  /* 0x00046c0001377983 */ /* 0x000ee80000300800 */
[----:B---3--:R-:W-:Y:S04]  /*66f60*/  STL.64 [R1+0x4638], R54 ;  /* 0x0046383601007387 */ /* 0x008fe80000100a00 */
[----:B--2---:R-:W-:Y:S04]  /*66f70*/  STL.64 [R1+0x4630], R52 ;  /* 0x0046303401007387 */ /* 0x004fe80000100a00 */
        /* <DEDUP_REMOVED lines=15> */
[----:B------:R0:W-:Y:S04]  /*67070*/  STL.64 [R1+0x4658], R44 ;  /* 0x0046582c01007387 */ /* 0x0001e80000100a00 */
[----:B-1----:R-:W3:Y:S04]  /*67080*/  LDL.LU R12, [R1+0x4a0] ;  /* 0x0004a000010c7983 */ /* 0x002ee80000300800 */
[----:B------:R-:W3:Y:S04]  /*67090*/  LDL.LU R13, [R1+0x4a4] ;  /* 0x0004a400010d7983 */ /* 0x000ee80000300800 */
[----:B------:R-:W3:Y:S04]  /*670a0*/  LDL.LU R14, [R1+0x4a8] ;  /* 0x0004a800010e7983 */ /* 0x000ee80000300800 */
[----:B------:R-:W3:Y:S04]  /*670b0*/  LDL.LU R15, [R1+0x4ac] ;  /* 0x0004ac00010f7983 */ /* 0x000ee80000300800 */
[----:B--2---:R-:W2:Y:S04]  /*670c0*/  LDL.LU R56, [R1+0x4b0] ;  /* 0x0004b00001387983 */ /* 0x004ea80000300800 */
[----:B------:R-:W2:Y:S04]  /*670d0*/  LDL.LU R57, [R1+0x4b4] ;  /* 0x0004b40001397983 */ /* 0x000ea80000300800 */
[----:B------:R-:W2:Y:S04]  /*670e0*/  LDL.LU R58, [R1+0x4b8] ;  /* 0x0004b800013a7983 */ /* 0x000ea80000300800 */
[----:B------:R-:W2:Y:S04]  /*670f0*/  LDL.LU R59, [R1+0x4bc] ;  /* 0x0004bc00013b7983 */ /* 0x000ea80000300800 */
[----:B0-----:R-:W2:Y:S04]  /*67100*/  LDL.LU R44, [R1+0x4c0] ;  /* 0x0004c000012c7983 */ /* 0x001ea80000300800 */
[----:B------:R-:W2:Y:S04]  /*67110*/  LDL.LU R45, [R1+0x4c4] ;  /* 0x0004c400012d7983 */ /* 0x000ea80000300800 */
[----:B------:R-:W2:Y:S04]  /*67120*/  LDL.LU R46, [R1+0x4c8] ;  /* 0x0004c800012e7983 */ /* 0x000ea80000300800 */
[----:B------:R-:W2:Y:S04]  /*67130*/  LDL.LU R47, [R1+0x4cc] ;  /* 0x0004cc00012f7983 */ /* 0x000ea80000300800 */
[----:B------:R-:W2:Y:S04]  /*67140*/  LDL.64 R28, [R1+0x150] ;  /* 0x00015000011c7983 */ /* 0x000ea80000100a00 */
        /* <DEDUP_REMOVED lines=14> */
[----:B----4-:R-:W-:-:S15]  /*67230*/  HMMA.16816.F32.BF16 R16, R40, R32, R16 ;  /* 0x000000202810723c */ /* 0x010fde0000041810 */
[----:B------:R-:W-:-:S08]  /*67240*/  NOP ;  /* 0x0000000000007918 */ /* 0x000fd00000000000 */
[----:B------:R0:W-:Y:S04]  /*67250*/  STL.64 [R1+0x4f0], R16 ;  /* 0x0004f01001007387 */ /* 0x0001e80000100a00 */
[----:B------:R1:W-:Y:S04]  /*67260*/  STL.64 [R1+0x4f8], R18 ;  /* 0x0004f81201007387 */ /* 0x0003e80000100a00 */
[----:B0-----:R-:W4:Y:S01]  /*67270*/  LDL.LU.64 R16, [R1+0x4660] ;  /* 0x0046600001107983 */ /* 0x001f220000300a00 */
[----:B---3--:R-:W-:Y:S01]  /*67280*/  HMMA.16816.F32.BF16 R36, R40, R48, R36 ;  /* 0x000000302824723c */ /* 0x008fe20000041824 */
[----:B------:R-:W-:-:S02]  /*67290*/  IMAD.MOV.U32 R8, RZ, RZ, R2 ;  /* 0x000000ffff087224 */ /* 0x000fc400078e0002 */
[----:B------:R-:W-:-:S07]  /*672a0*/  IMAD.MOV.U32 R9, RZ, RZ, R0 ;  /* 0x000000ffff097224 */ /* 0x000fce00078e0000 */
[C---:B--2---:R-:W-:Y:S06]  /*672b0*/  HMMA.16816.F32.BF16 R8, R40.reuse, R8, R44 ;  /* 0x000000082808723c */ /* 0x044fec000004182c */
[----:B----4-:R-:W-:Y:S01]  /*672c0*/  HMMA.16816.F32.BF16 R24, R40, R16, R24 ;  /* 0x000000102818723c */ /* 0x010fe20000041818 */
[----:B------:R-:W2:-:S15]  /*672d0*/  LDL.LU R16, [R1+0x450] ;  /* 0x0004500001107983 */ /* 0x000e9e0000300800 */
[----:B------:R-:W-:-:S07]  /*672e0*/  NOP ;  /* 0x0000000000007918 */ /* 0x000fce0000000000 */
[----:B------:R0:W-:Y:S04]  /*672f0*/  STL.64 [R1+0x4e0], R24 ;  /* 0x0004e01801007387 */ /* 0x0001e80000100a00 */
[----:B------:R3:W-:Y:S04]  /*67300*/  STL.64 [R1+0x4e8], R26 ;  /* 0x0004e81a01007387 */ /* 0x0007e80000100a00 */
[----:B------:R-:W2:Y:S04]  /*67310*/  LDL.LU R17, [R1+0x454] ;  /* 0x0004540001117983 */ /* 0x000ea80000300800 */
[----:B-1----:R-:W2:Y:S04]  /*67320*/  LDL.LU R18, [R1+0x458] ;  /* 0x0004580001127983 */ /* 0x002ea80000300800 */
[----:B------:R-:W2:Y:S04]  /*67330*/  LDL.LU R19, [R1+0x45c] ;  /* 0x00045c0001137983 */ /* 0x000ea80000300800 */
[----:B0-----:R-:W4:Y:S04]  /*67340*/  LDL.LU R24, [R1+0x270] ;  /* 0x0002700001187983 */ /* 0x001f280000300800 */
[----:B------:R0:W-:Y:S04]  /*67350*/  STL.64 [R1+0x4d0], R36 ;  /* 0x0004d02401007387 */ /* 0x0001e80000100a00 */
[----:B------:R1:W-:Y:S04]  /*67360*/  STL.64 [R1+0x4d8], R38 ;  /* 0x0004d82601007387 */ /* 0x0003e80000100a00 */
[----:B------:R-:W4:Y:S04]  /*67370*/  LDL.LU R25, [R1+0x274] ;  /* 0x0002740001197983 */ /* 0x000f280000300800 */
[----:B---3--:R-:W4:Y:S04]  /*67380*/  LDL.LU R26, [R1+0x278] ;  /* 0x00027800011a7983 */ /* 0x008f280000300800 */
[----:B------:R-:W4:Y:S04]  /*67390*/  LDL.LU R27, [R1+0x27c] ;  /* 0x00027c00011b7983 */ /* 0x000f280000300800 */
[----:B0-----:R-:W3:Y:S04]  /*673a0*/  LDL.LU R36, [R1+0x260] ;  /* 0x0002600001247983 */ /* 0x001ee80000300800 */
[----:B------:R-:W3:Y:S04]  /*673b0*/  LDL.LU R37, [R1+0x264] ;  /* 0x0002640001257983 */ /* 0x000ee80000300800 */
[----:B-1----:R-:W3:Y:S04]  /*673c0*/  LDL.LU R38, [R1+0x268] ;  /* 0x0002680001267983 */ /* 0x002ee80000300800 */
[----:B------:R-:W3:Y:S04]  /*673d0*/  LDL.LU R39, [R1+0x26c] ;  /* 0x00026c0001277983 */ /* 0x000ee80000300800 */
[----:B------:R-:W-:Y:S04]  /*673e0*/  STL [R1+0x45a0], R51 ;  /* 0x0045a03301007387 */ /* 0x000fe80000100800 */
[----:B------:R0:W-:Y:S04]  /*673f0*/  STL.64 [R1+0x4598], R48 ;  /* 0x0045983001007387 */ /* 0x0001e80000100a00 */
[----:B0-----:R-:W4:Y:S04]  /*67400*/  LDL.LU R48, [R1+0x890] ;  /* 0x0008900001307983 */ /* 0x001f280000300800 */
[----:B------:R-:W4:Y:S04]  /*67410*/  LDL.LU R49, [R1+0x894] ;  /* 0x0008940001317983 */ /* 0x000f280000300800 */
[----:B------:R-:W4:Y:S04]  /*67420*/  LDL.LU R50, [R1+0x898] ;  /* 0x0008980001327983 */ /* 0x000f280000300800 */
[----:B------:R-:W4:Y:S04]  /*67430*/  LDL.LU R51, [R1+0x89c] ;  /* 0x00089c0001337983 */ /* 0x000f280000300800 */
[----:B------:R-:W2:Y:S01]  /*67440*/  LDL.LU.64 R44, [R1+0x4658] ;  /* 0x00465800012c7983 */ /* 0x000ea20000300a00 */
[----:B------:R-:W-:-:S02]  /*67450*/  IMAD.MOV.U32 R52, RZ, RZ, R31 ;  /* 0x000000ffff347224 */ /* 0x000fc400078e001f */
[----:B------:R-:W-:Y:S01]  /*67460*/  IMAD.MOV.U32 R53, RZ, RZ, R30 ;  /* 0x000000ffff357224 */ /* 0x000fe200078e001e */
[C---:B------:R-:W-:Y:S06]  /*67470*/  HMMA.16816.F32.BF16 R12, R40.reuse, R28, R12 ;  /* 0x0000001c280c723c */ /* 0x040fec000004180c */
[----:B------:R-:W-:Y:S01]  /*67480*/  HMMA.16816.F32.BF16 R52, R40, R52, R56 ;  /* 0x000000342834723c */ /* 0x000fe20000041838 */
[----:B------:R-:W-:Y:S04]  /*67490*/  STL.64 [R1+0x4c0], R8 ;  /* 0x0004c00801007387 */ /* 0x000fe80000100a00 */
[----:B------:R0:W-:Y:S01]  /*674a0*/  STL.64 [R1+0x4c8], R10 ;  /* 0x0004c80a01007387 */ /* 0x0001e20000100a00 */
[----:B------:R-:W-:-:S02]  /*674b0*/  IMAD.MOV.U32 R2, RZ, RZ, R28 ;  /* 0x000000ffff027224 */ /* 0x000fc400078e001c */
[----:B------:R-:W-:Y:S01]  /*674c0*/  IMAD.MOV.U32 R0, RZ, RZ, R29 ;  /* 0x000000ffff007224 */ /* 0x000fe200078e001d */
[----:B0-----:R-:W3:Y:S04]  /*674d0*/  LDL.LU.64 R10, [R1+0x4650] ;  /* 0x00465000010a7983 */ /* 0x001ee80000300a00 */
[----:B------:R-:W3:Y:S04]  /*674e0*/  LDL.LU.64 R8, [R1+0x4648] ;  /* 0x0046480001087983 */ /* 0x000ee80000300a00 */
[----:B------:R-:W4:Y:S06]  /*674f0*/  LDL.LU.64 R56, [R1+0x4640] ;  /* 0x0046400001387983 */ /* 0x000f2c0000300a00 */
[----:B------:R-:W-:Y:S04]  /*67500*/  STL.64 [R1+0x4b0], R52 ;  /* 0x0004b03401007387 */ /* 0x000fe80000100a00 */
[----:B------:R0:W-:Y:S04]  /*67510*/  STL.64 [R1+0x4b8], R54 ;  /* 0x0004b83601007387 */ /* 0x0001e80000100a00 */
[----:B0-----:R-:W3:Y:S04]  /*67520*/  LDL.LU.64 R54, [R1+0x4638] ;  /* 0x0046380001367983 */ /* 0x001ee80000300a00 */
[----:B------:R-:W3:Y:S04]  /*67530*/  LDL.LU.64 R52, [R1+0x4630] ;  /* 0x0046300001347983 */ /* 0x000ee80000300a00 */
[----:B------:R-:W-:Y:S04]  /*67540*/  STL.64 [R1+0x4a0], R12 ;  /* 0x0004a00c01007387 */ /* 0x000fe80000100a00 */
[----:B------:R0:W-:Y:S04]  /*67550*/  STL.64 [R1+0x4a8], R14 ;  /* 0x0004a80e01007387 */ /* 0x0001e80000100a00 */
[----:B0-----:R-:W3:Y:S04]  /*67560*/  LDL.LU.64 R14, [R1+0x4628] ;  /* 0x00462800010e7983 */ /* 0x001ee80000300a00 */
[----:B------:R-:W3:Y:S04]  /*67570*/  LDL.LU.64 R12, [R1+0x4620] ;  /* 0x00462000010c7983 */ /* 0x000ee80000300a00 */
[----:B------:R-:W3:Y:S01]  /*67580*/  LDL.LU.64 R28, [R1+0x4618] ;  /* 0x00461800011c7983 */ /* 0x000ee20000300a00 */
[----:B--2---:R-:W-:Y:S03]  /*67590*/  HMMA.16816.F32.BF16 R44, R40, R44, R20 ;  /* 0x0000002c282c723c */ /* 0x004fe60000041814 */
[----:B------:R-:W2:Y:S04]  /*675a0*/  LDL.LU.64 R22, [R1+0x4610] ;  /* 0x0046100001167983 */ /* 0x000ea80000300a00 */
[----:B------:R-:W2:-:S15]  /*675b0*/  LDL.LU.64 R20, [R1+0x4608] ;  /* 0x0046080001147983 */ /* 0x000e9e0000300a00 */
[----:B------:R-:W-:-:S01]  /*675c0*/  NOP ;  /* 0x0000000000007918 */ /* 0x000fc20000000000 */
[----:B------:R-:W-:Y:S04]  /*675d0*/  STL.64 [R1+0x490], R44 ;  /* 0x0004902c01007387 */ /* 0x000fe80000100a00 */
[----:B------:R0:W-:Y:S04]  /*675e0*/  STL.64 [R1+0x498], R46 ;  /* 0x0004982e01007387 */ /* 0x0001e80000100a00 */
[----:B0-----:R-:W2:Y:S04]  /*675f0*/  LDL.LU.64 R46, [R1+0x4600] ;  /* 0x00460000012e7983 */ /* 0x001ea80000300a00 */
[----:B------:R-:W3:Y:S01]  /*67600*/  LDL.LU.64 R44, [R1+0x45f8] ;  /* 0x0045f800012c7983 */ /* 0x000ee20000300a00 */
[C---:B----4-:R-:W-:Y:S06]  /*67610*/  HMMA.16816.F32.BF16 R56, R40.reuse, R56, R4 ;  /* 0x000000382838723c */ /* 0x050fec0000041804 */
[----:B---3--:R-:W-:-:S15]  /*67620*/  HMMA.16816.F32.BF16 R8, R40, R44, R8 ;  /* 0x0000002c2808723c */ /* 0x008fde0000041808 */
[----:B------:R-:W-:-:S08]  /*67630*/  NOP ;  /* 0x0000000000007918 */ /* 0x000fd00000000000 */
[----:B------:R-:W-:Y:S04]  /*67640*/  STL.64 [R1+0x480], R8 ;  /* 0x0004800801007387 */ /* 0x000fe80000100a00 */
[----:B------:R0:W-:Y:S04]  /*67650*/  STL.64 [R1+0x488], R10 ;  /* 0x0004880a01007387 */ /* 0x0001e80000100a00 */
[----:B0-----:R-:W3:Y:S04]  /*67660*/  LDL.LU.64 R10, [R1+0x45f0] ;  /* 0x0045f000010a7983 */ /* 0x001ee80000300a00 */
[----:B------:R-:W4:Y:S04]  /*67670*/  LDL.LU.64 R8, [R1+0x45e8] ;  /* 0x0045e80001087983 */ /* 0x000f280000300a00 */
[----:B------:R-:W-:Y:S04]  /*67680*/  STL.64 [R1+0x4528], R44 ;  /* 0x0045282c01007387 */ /* 0x000fe80000100a00 */
[----:B------:R-:W2:Y:S04]  /*67690*/  LDL.LU.64 R6, [R1+0x45e0] ;  /* 0x0045e00001067983 */ /* 0x000ea80000300a00 */
[----:B------:R-:W3:Y:S04]  /*676a0*/  LDL.LU.64 R4, [R1+0x45d8] ;  /* 0x0045d80001047983 */ /* 0x000ee80000300a00 */
[----:B------:R0:W-:Y:S04]  /*676b0*/  STL.64 [R1+0x470], R56 ;  /* 0x0004703801007387 */ /* 0x0001e80000100a00 */
[----:B------:R-:W-:Y:S04]  /*676c0*/  STL.64 [R1+0x478], R58 ;  /* 0x0004783a01007387 */ /* 0x000fe80000100a00 */
[----:B0-----:R-:W4:Y:S02]  /*676d0*/  LDL.LU.64 R56, [R1+0x45d0] ;  /* 0x0045d00001387983 */ /* 0x001f240000300a00 */
[----:B----4-:R-:W-:-:S15]  /*676e0*/  HMMA.16816.F32.BF16 R52, R40, R56, R52 ;  /* 0x000000382834723c */ /* 0x010fde0000041834 */
[----:B------:R-:W-:-:S08]  /*676f0*/  NOP ;  /* 0x0000000000007918 */ /* 0x000fd00000000000 */
[----:B------:R0:W-:Y:S04]  /*67700*/  STL.64 [R1+0x460], R52 ;  /* 0x0004603401007387 */ /* 0x0001e80000100a00 */
[----:B------:R-:W-:Y:S04]  /*67710*/  STL.64 [R1+0x468], R54 ;  /* 0x0004683601007387 */ /* 0x000fe80000100a00 */
[----:B0-----:R-:W4:Y:S04]  /*67720*/  LDL.LU.64 R52, [R1+0x45c8] ;  /* 0x0045c80001347983 */ /* 0x001f280000300a00 */
        /* <DEDUP_REMOVED lines=12> */
[----:B0-----:R-:W4:Y:S04]  /*677f0*/  LDL.LU R52, [R1+0x440] ;  /* 0x0004400001347983 */ /* 0x001f280000300800 */
[----:B------:R-:W4:Y:S04]  /*67800*/  LDL.LU R53, [R1+0x444] ;  /* 0x0004440001357983 */ /* 0x000f280000300800 */
[----:B------:R-:W4:Y:S04]  /*67810*/  LDL.LU R54, [R1+0x448] ;  /* 0x0004480001367983 */ /* 0x000f280000300800 */
[----:B------:R-:W4:Y:S04]  /*67820*/  LDL.LU R55, [R1+0x44c] ;  /* 0x00044c0001377983 */ /* 0x000f280000300800 */
[----:B--2---:R-:W-:Y:S04]  /*67830*/  STL.64 [R1+0x4538], R6 ;  /* 0x0045380601007387 */ /* 0x004fe80000100a00 */
[----:B---3--:R0:W-:Y:S01]  /*67840*/  STL.64 [R1+0x4530], R4 ;  /* 0x0045300401007387 */ /* 0x0081e20000100a00 */
[C---:B----4-:R-:W-:Y:S06]  /*67850*/  HMMA.16816.F32.BF16 R52, R40.reuse, R4, R52 ;  /* 0x000000042834723c */ /* 0x050fec0000041834 */
[----:B0-----:R-:W-:-:S15]  /*67860*/  HMMA.16816.F32.BF16 R4, R40, R8, R56 ;  /* 0x000000082804723c */ /* 0x001fde0000041838 */
[----:B------:R-:W-:-:S02]  /*67870*/  NOP ;  /* 0x0000000000007918 */ /* 0x000fc40000000000 */
[----:B------:R-:W-:Y:S04]  /*67880*/  STL.64 [R1+0x440], R52 ;  /* 0x0004403401007387 */ /* 0x000fe80000100a00 */
[----:B------:R-:W-:Y:S04]  /*67890*/  STL.64 [R1+0x448], R54 ;  /* 0x0004483601007387 */ /* 0x000fe80000100a00 */
[----:B------:R-:W-:Y:S04]  /*678a0*/  STL.64 [R1+0x430], R4 ;  /* 0x0004300401007387 */ /* 0x000fe80000100a00 */
[----:B------:R0:W-:Y:S02]  /*678b0*/  STL.64 [R1+0x438], R6 ;  /* 0x0004380601007387 */ /* 0x0001e40000100a00 */
[----:B0-----:R-:W-:Y:S02]  /*678c0*/  HMMA.16816.F32.BF16 R4, R40, R12, R48 ;  /* 0x0000000c2804723c */ /* 0x001fe40000041830 */
[----:B------:R-:W-:Y:S04]  /*678d0*/  STL.64 [R1+0x4548], R10 ;  /* 0x0045480a01007387 */ /* 0x000fe80000100a00 */
[----:B------:R-:W-:Y:S04]  /*678e0*/  STL.64 [R1+0x4540], R8 ;  /* 0x0045400801007387 */ /* 0x000fe80000100a00 */
[----:B------:R-:W-:Y:S04]  /*678f0*/  STL.64 [R1+0x4558], R14 ;  /* 0x0045580e01007387 */ /* 0x000fe80000100a00 */
[----:B------:R-:W-:Y:S09]  /*67900*/  STL.64 [R1+0x4550], R12 ;  /* 0x0045500c01007387 */ /* 0x000ff20000100a00 */
[----:B------:R-:W-:Y:S04]  /*67910*/  STL.64 [R1+0x90], R4 ;  /* 0x0000900401007387 */ /* 0x000fe80000100a00 */
[----:B------:R0:W-:Y:S02]  /*67920*/  STL.64 [R1+0x98], R6 ;  /* 0x0000980601007387 */ /* 0x0001e40000100a00 */
[----:B0-----:R-:W-:Y:S02]  /*67930*/  HMMA.16816.F32.BF16 R4, R16, R20, R24 ;  /* 0x000000141004723c */ /* 0x001fe40000041818 */
[----:B------:R-:W-:Y:S04]  /*67940*/  STL.64 [R1+0x4568], R22 ;  /* 0x0045681601007387 */ /* 0x000fe80000100a00 */
[----:B------:R-:W-:-:S15]  /*67950*/  STL.64 [R1+0x4560], R20 ;  /* 0x0045601401007387 */ /* 0x000fde0000100a00 */
[----:B------:R-:W-:-:S02]  /*67960*/  NOP ;  /* 0x0000000000007918 */ /* 0x000fc40000000000 */
[----:B------:R-:W-:Y:S04]  /*67970*/  STL.64 [R1+0x270], R4 ;  /* 0x0002700401007387 */ /* 0x000fe80000100a00 */
[----:B------:R0:W-:Y:S04]  /*67980*/  STL.64 [R1+0x278], R6 ;  /* 0x0002780601007387 */ /* 0x0001e80000100a00 */
        /* <DEDUP_REMOVED lines=16> */
[----:B------:R-:W2:Y:S01]  /*67a90*/  LDL.64 R44, [R1+0x140] ;  /* 0x00014000012c7983 */ /* 0x000ea20000100a00 */
[----:B------:R-:W-:-:S02]  /*67aa0*/  IMAD R46, R46, 0x110, RZ ;  /* 0x000001102e2e7824 */ /* 0x000fc400078e02ff */
[----:B------:R-:W-:-:S05]  /*67ab0*/  IMAD.SHL.U32 R55, R47, 0x2, RZ ;  /* 0x000000022f377824 */ /* 0x000fca00078e00ff */
[----:B------:R-:W-:Y:S01]  /*67ac0*/  LOP3.LUT R31, R46, 0x10, R55, 0x78, !PT ;  /* 0x000000102e1f7812 */ /* 0x000fe200078e7837 */
[----:B--2---:R-:W-:Y:S04]  /*67ad0*/  STL.64 [R1+0x4590], R44 ;  /* 0x0045902c01007387 */ /* 0x004fe80000100a00 */
[----:B------:R-:W2:Y:S04]  /*67ae0*/  LDL.LU R52, [R1+0x610] ;  /* 0x0006100001347983 */ /* 0x000ea80000300800 */
[----:B------:R-:W2:Y:S04]  /*67af0*/  LDL.LU R53, [R1+0x614] ;  /* 0x0006140001357983 */ /* 0x000ea80000300800 */
[----:B------:R-:W3:Y:S04]  /*67b00*/  LDL.LU R54, [R1+0x618] ;  /* 0x0006180001367983 */ /* 0x000ee80000300800 */
[----:B------:R-:W3:Y:S01]  /*67b10*/  LDL.LU R55, [R1+0x61c] ;  /* 0x00061c0001377983 */ /* 0x000ee20000300800 */
[----:B------:R-:W-:-:S05]  /*67b20*/  IMAD.SHL.U32 R47, R47, 0x80, RZ ;  /* 0x000000802f2f7824 */ /* 0x000fca00078e00ff */
[----:B------:R-:W-:-:S04]  /*67b30*/  LOP3.LUT R31, R31, 0x800, R47, 0xf8, !PT ;  /* 0x000008001f1f7812 */ /* 0x000fc800078ef82f */
[----:B------:R-:W-:-:S05]  /*67b40*/  LOP3.LUT R31, R31, 0x40, RZ, 0x3c, !PT ;  /* 0x000000401f1f7812 */ /* 0x000fca00078e3cff */
[----:B------:R-:W0:Y:S04]  /*67b50*/  LDSM.16.MT88.4 R36, [R31+UR4+0x4000] ;  /* 0x004000041f24783b */ /* 0x000e280008004200 */
[----:B---3--:R-:W-:Y:S04]  /*67b60*/  STL.64 [R1+0x45b0], R54 ;  /* 0x0045b03601007387 */ /* 0x008fe80000100a00 */
[----:B--2---:R1:W-:Y:S04]  /*67b70*/  STL.64 [R1+0x45a8], R52 ;  /* 0x0045a83401007387 */ /* 0x0043e80000100a00 */
[----:B------:R-:W2:Y:S04]  /*67b80*/  LDL.LU R24, [R1+0x670] ;  /* 0x0006700001187983 */ /* 0x000ea80000300800 */
[----:B------:R-:W2:Y:S04]  /*67b90*/  LDL.LU R25, [R1+0x674] ;  /* 0x0006740001197983 */ /* 0x000ea80000300800 */
[----:B------:R-:W2:Y:S04]  /*67ba0*/  LDL.LU R26, [R1+0x678] ;  /* 0x00067800011a7983 */ /* 0x000ea80000300800 */
[----:B------:R-:W2:Y:S04]  /*67bb0*/  LDL.LU R27, [R1+0x67c] ;  /* 0x00067c00011b7983 */ /* 0x000ea80000300800 */
[----:B-1----:R-:W3:Y:S04]  /*67bc0*/  LDL.LU R52, [R1+0x680] ;  /* 0x0006800001347983 */ /* 0x002ee80000300800 */
[----:B------:R-:W3:Y:S04]  /*67bd0*/  LDL.LU R53, [R1+0x684] ;  /* 0x0006840001357983 */ /* 0x000ee80000300800 */
[----:B------:R-:W3:Y:S04]  /*67be0*/  LDL.LU R54, [R1+0x688] ;  /* 0x0006880001367983 */ /* 0x000ee80000300800 */
[----:B------:R-:W3:Y:S04]  /*67bf0*/  LDL.LU R55, [R1+0x68c] ;  /* 0x00068c0001377983 */ /* 0x000ee80000300800 */
[----:B------:R-:W2:Y:S04]  /*67c00*/  LDL.64 R48, [R1+0x190] ;  /* 0x0001900001307983 */ /* 0x000ea80000100a00 */
        /* <DEDUP_REMOVED lines=18> */
[----:B------:R-:W-:Y:S04]  /*67d30*/  STL [R1+0x4500], R31 ;  /* 0x0045001f01007387 */ /* 0x000fe80000100800 */
        /* <DEDUP_REMOVED lines=14> */
[----:B------:R-:W-:Y:S04]  /*67e20*/  STL.64 [R1+0x680], R52 ;  /* 0x0006803401007387 */ /* 0x000fe80000100a00 */
[----:B------:R0:W-:Y:S04]  /*67e30*/  STL.64 [R1+0x688], R54 ;  /* 0x0006883601007387 */ /* 0x0001e80000100a00 */
[----:B0-----:R-:W2:Y:S04]  /*67e40*/  LDL.LU.64 R54, [R1+0x45b0] ;  /* 0x0045b00001367983 */ /* 0x001ea80000300a00 */
[----:B------:R-:W2:Y:S04]  /*67e50*/  LDL.LU.64 R52, [R1+0x45a8] ;  /* 0x0045a80001347983 */ /* 0x000ea80000300a00 */
[----:B------:R0:W-:Y:S04]  /*67e60*/  STL.64 [R1+0x670], R24 ;  /* 0x0006701801007387 */ /* 0x0001e80000100a00 */
[----:B------:R-:W-:Y:S04]  /*67e70*/  STL.64 [R1+0x678], R26 ;  /* 0x0006781a01007387 */ /* 0x000fe80000100a00 */
[----:B------:R-:W3:Y:S01]  /*67e80*/  LDL.LU R51, [R1+0x45a0] ;  /* 0x0045a00001337983 */ /* 0x000ee20000300800 */
[----:B0-----:R-:W-:-:S02]  /*67e90*/  IMAD.MOV.U32 R25, RZ, RZ, R48 ;  /* 0x000000ffff197224 */ /* 0x001fc400078e0030 */
[----:B------:R-:W-:Y:S02]  /*67ea0*/  IMAD.MOV.U32 R24, RZ, RZ, R49 ;  /* 0x000000ffff187224 */ /* 0x000fe400078e0031 */
[----:B------:R-:W4:Y:S02]  /*67eb0*/  LDL.LU.64 R48, [R1+0x4598] ;  /* 0x0045980001307983 */ /* 0x000f240000300a00 */
[----:B----4-:R-:W-:-:S15]  /*67ec0*/  HMMA.16816.F32.BF16 R44, R16, R48, R44 ;  /* 0x00000030102c723c */ /* 0x010fde000004182c */
[----:B------:R-:W-:-:S08]  /*67ed0*/  NOP ;  /* 0x0000000000007918 */ /* 0x000fd00000000000 */
[----:B------:R0:W-:Y:S04]  /*67ee0*/  STL.64 [R1+0x660], R44 ;  /* 0x0006602c01007387 */ /* 0x0001e80000100a00 */
[----:B------:R-:W-:Y:S04]  /*67ef0*/  STL.64 [R1+0x668], R46 ;  /* 0x0006682e01007387 */ /* 0x000fe80000100a00 */
[----:B0-----:R-:W4:Y:S01]  /*67f00*/  LDL.LU.64 R44, [R1+0x4590] ;  /* 0x00459000012c7983 */ /* 0x001f220000300a00 */
[C---:B------:R-:W-:Y:S06]  /*67f10*/  HMMA.16816.F32.BF16 R56, R16.reuse, R40, R56 ;  /* 0x000000281038723c */ /* 0x040fec0000041838 */
[----:B------:R-:W-:Y:S01]  /*67f20*/  HMMA.16816.F32.BF16 R20, R16, R12, R20 ;  /* 0x0000000c1014723c */ /* 0x000fe20000041814 */
[----:B------:R-:W-:-:S02]  /*67f30*/  IMAD.MOV.U32 R4, RZ, RZ, R2 ;  /* 0x000000ffff047224 */ /* 0x000fc400078e0002 */
[----:B------:R-:W-:Y:S01]  /*67f40*/  IMAD.MOV.U32 R5, RZ, RZ, R0 ;  /* 0x000000ffff057224 */ /* 0x000fe200078e0000 */
[----:B---3--:R-:W-:Y:S04]  /*67f50*/  STL [R1+0x44d8], R51 ;  /* 0x0044d83301007387 */ /* 0x008fe80000100800 */
[----:B------:R0:W-:Y:S02]  /*67f60*/  STL.64 [R1+0x44d0], R48 ;  /* 0x0044d03001007387 */ /* 0x0001e40000100a00 */
[----:B------:R-:W-:Y:S02]  /*67f70*/  HMMA.16816.F32.BF16 R4, R16, R4, R8 ;  /* 0x000000041004723c */ /* 0x000fe40000041808 */
[----:B0-----:R-:W3:Y:S04]  /*67f80*/  LDL.LU R48, [R1+0x5f0] ;  /* 0x0005f00001307983 */ /* 0x001ee80000300800 */
[----:B------:R-:W3:Y:S04]  /*67f90*/  LDL.LU R49, [R1+0x5f4] ;  /* 0x0005f40001317983 */ /* 0x000ee80000300800 */
[----:B------:R-:W3:Y:S04]  /*67fa0*/  LDL.LU R50, [R1+0x5f8] ;  /* 0x0005f80001327983 */ /* 0x000ee80000300800 */
[----:B------:R-:W3:Y:S04]  /*67fb0*/  LDL.LU R51, [R1+0x5fc] ;  /* 0x0005fc0001337983 */ /* 0x000ee80000300800 */
[----:B------:R-:W-:Y:S04]  /*67fc0*/  STL.64 [R1+0x650], R56 ;  /* 0x0006503801007387 */ /* 0x000fe80000100a00 */
[----:B------:R0:W-:Y:S01]  /*67fd0*/  STL.64 [R1+0x658], R58 ;  /* 0x0006583a01007387 */ /* 0x0001e20000100a00 */
[----:B------:R-:W-:-:S02]  /*67fe0*/  IMAD.MOV.U32 R2, RZ, RZ, R40 ;  /* 0x000000ffff027224 */ /* 0x000fc400078e0028 */
[----:B------:R-:W-:Y:S02]  /*67ff0*/  IMAD.MOV.U32 R0, RZ, RZ, R41 ;  /* 0x000000ffff007224 */ /* 0x000fe400078e0029 */
[----:B------:R-:W-:Y:S02]  /*68000*/  IMAD.MOV.U32 R27, RZ, RZ, R12 ;  /* 0x000000ffff1b7224 */ /* 0x000fe400078e000c */
[----:B------:R-:W-:Y:S01]  /*68010*/  IMAD.MOV.U32 R26, RZ, RZ, R13 ;  /* 0x000000ffff1a7224 */ /* 0x000fe200078e000d */
        /* <DEDUP_REMOVED lines=8> */
[----:B------:R-:W3:Y:S04]  /*680a0*/  LDL.LU.64 R14, [R1+0x4558] ;  /* 0x00455800010e7983 */ /* 0x000ee80000300a00 */
[----:B------:R-:W3:Y:S04]  /*680b0*/  LDL.LU.64 R12, [R1+0x4550] ;  /* 0x00455000010c7983 */ /* 0x000ee80000300a00 */
[----:B------:R-:W3:Y:S04]  /*680c0*/  LDL.LU.64 R10, [R1+0x4548] ;  /* 0x00454800010a7983 */ /* 0x000ee80000300a00 */
[----:B------:R-:W3:Y:S04]  /*680d0*/  LDL.LU.64 R8, [R1+0x4540] ;  /* 0x0045400001087983 */ /* 0x000ee80000300a00 */
[----:B------:R-:W-:Y:S04]  /*680e0*/  STL.64 [R1+0x630], R4 ;  /* 0x0006300401007387 */ /* 0x000fe80000100a00 */
[----:B------:R0:W-:Y:S04]  /*680f0*/  STL.64 [R1+0x638], R6 ;  /* 0x0006380601007387 */ /* 0x0001e80000100a00 */
[----:B0-----:R-:W3:Y:S04]  /*68100*/  LDL.LU.64 R6, [R1+0x4538] ;  /* 0x0045380001067983 */ /* 0x001ee80000300a00 */
[----:B------:R-:W3:Y:S01]  /*68110*/  LDL.LU.64 R4, [R1+0x4530] ;  /* 0x0045300001047983 */ /* 0x000ee20000300a00 */
[----:B----4-:R-:W-:-:S15]  /*68120*/  HMMA.16816.F32.BF16 R28, R16, R44, R28 ;  /* 0x0000002c101c723c */ /* 0x010fde000004181c */
        /* <DEDUP_REMOVED lines=8> */
[----:B------:R0:W-:Y:S04]  /*681b0*/  STL.64 [R1+0x610], R52 ;  /* 0x0006103401007387 */ /* 0x0001e80000100a00 */
[----:B------:R-:W-:Y:S04]  /*681c0*/  STL.64 [R1+0x618], R54 ;  /* 0x0006183601007387 */ /* 0x000fe80000100a00 */
[----:B0-----:R-:W2:Y:S04]  /*681d0*/  LDL.LU.64 R52, [R1+0x4520] ;  /* 0x0045200001347983 */ /* 0x001ea80000300a00 */
[----:B------:R0:W-:Y:S04]  /*681e0*/  STL.64 [R1+0x4478], R44 ;  /* 0x0044782c01007387 */ /* 0x0001e80000100a00 */
[----:B0-----:R-:W3:Y:S02]  /*681f0*/  LDL.64 R44, [R1+0x120] ;  /* 0x00012000012c7983 */ /* 0x001ee40000100a00 */
[----:B---3--:R-:W-:-:S15]  /*68200*/  HMMA.16816.F32.BF16 R56, R16, R44, R56 ;  /* 0x0000002c1038723c */ /* 0x008fde0000041838 */
[----:B------:R-:W-:-:S08]  /*68210*/  NOP ;  /* 0x0000000000007918 */ /* 0x000fd00000000000 */
[----:B------:R0:W-:Y:S04]  /*68220*/  STL.64 [R1+0x600], R56 ;  /* 0x0006003801007387 */ /* 0x0001e80000100a00 */
[----:B------:R-:W-:Y:S04]  /*68230*/  STL.64 [R1+0x608], R58 ;  /* 0x0006083a01007387 */ /* 0x000fe80000100a00 */
[----:B0-----:R-:W3:Y:S01]  /*68240*/  LDL.LU.64 R56, [R1+0x4518] ;  /* 0x0045180001387983 */ /* 0x001ee20000300a00 */
[----:B------:R-:W-:Y:S02]  /*68250*/  IMAD.MOV.U32 R31, RZ, RZ, R44 ;  /* 0x000000ffff1f7224 */ /* 0x000fe400078e002c */
[----:B------:R-:W-:-:S02]  /*68260*/  IMAD.MOV.U32 R30, RZ, RZ, R45 ;  /* 0x000000ffff1e7224 */ /* 0x000fc400078e002d */
[C---:B--2---:R-:W-:Y:S06]  /*68270*/  HMMA.16816.F32.BF16 R44, R16.reuse, R52, R36 ;  /* 0x00000034102c723c */ /* 0x044fec0000041824 */
[C---:B------:R-:W-:Y:S06]  /*68280*/  HMMA.16816.F32.BF16 R36, R16.reuse, R4, R40 ;  /* 0x000000041024723c */ /* 0x040fec0000041828 */
[----:B---3--:R-:W-:Y:S06]  /*68290*/  HMMA.16816.F32.BF16 R48, R16, R56, R48 ;  /* 0x000000381030723c */ /* 0x008fec0000041830 */
[----:B------:R-:W-:-:S15]  /*682a0*/  STL.64 [R1+0x4450], R56 ;  /* 0x0044503801007387 */ /* 0x000fde0000100a00 */
[----:B------:R-:W-:-:S02]  /*682b0*/  NOP ;  /* 0x0000000000007918 */ /* 0x000fc40000000000 */
[----:B------:R-:W-:Y:S04]  /*682c0*/  STL.64 [R1+0x5f0], R48 ;  /* 0x0005f03001007387 */ /* 0x000fe80000100a00 */
[----:B------:R-:W-:Y:S04]  /*682d0*/  STL.64 [R1+0x5f8], R50 ;  /* 0x0005f83201007387 */ /* 0x000fe80000100a00 */
[----:B------:R0:W-:Y:S04]  /*682e0*/  STL.64 [R1+0x4448], R52 ;  /* 0x0044483401007387 */ /* 0x0001e80000100a00 */
[----:B------:R1:W-:Y:S04]  /*682f0*/  STL.64 [R1+0x5e0], R44 ;  /* 0x0005e02c01007387 */ /* 0x0003e80000100a00 */
[----:B------:R-:W-:Y:S04]  /*68300*/  STL.64 [R1+0x5e8], R46 ;  /* 0x0005e82e01007387 */ /* 0x000fe80000100a00 */
[----:B------:R-:W-:Y:S04]  /*68310*/  STL.64 [R1+0x4460], R6 ;  /* 0x0044600601007387 */ /* 0x000fe80000100a00 */
[----:B------:R-:W-:Y:S04]  /*68320*/  STL.64 [R1+0x4458], R4 ;  /* 0x0044580401007387 */ /* 0x000fe80000100a00 */
[----:B------:R-:W-:Y:S04]  /*68330*/  STL.64 [R1+0x5d0], R36 ;  /* 0x0005d02401007387 */ /* 0x000fe80000100a00 */
[----:B------:R-:W-:Y:S04]  /*68340*/  STL.64 [R1+0x5d8], R38 ;  /* 0x0005d82601007387 */ /* 0x000fe80000100a00 */
[----:B0-----:R-:W2:Y:S04]  /*68350*/  LDL.LU R52, [R1+0x3e0] ;  /* 0x0003e00001347983 */ /* 0x001ea80000300800 */
[----:B------:R-:W2:Y:S04]  /*68360*/  LDL.LU R53, [R1+0x3e4] ;  /* 0x0003e40001357983 */ /* 0x000ea80000300800 */
[----:B------:R-:W3:Y:S04]  /*68370*/  LDL.LU R54, [R1+0x3e8] ;  /* 0x0003e80001367983 */ /* 0x000ee80000300800 */
[----:B------:R-:W3:Y:S01]  /*68380*/  LDL.LU R55, [R1+0x3ec] ;  /* 0x0003ec0001377983 */ /* 0x000ee20000300800 */
[----:B------:R-:W-:-:S02]  /*68390*/  IMAD.MOV.U32 R56, RZ, RZ, R31 ;  /* 0x000000ffff387224 */ /* 0x000fc400078e001f */
[----:B------:R-:W-:Y:S02]  /*683a0*/  IMAD.MOV.U32 R57, RZ, RZ, R30 ;  /* 0x000000ffff397224 */ /* 0x000fe400078e001e */
[----:B-1----:R-:W-:Y:S02]  /*683b0*/  IMAD.MOV.U32 R44, RZ, RZ, R29 ;  /* 0x000000ffff2c7224 */ /* 0x002fe400078e001d */
[----:B------:R-:W-:Y:S01]  /*683c0*/  IMAD.MOV.U32 R45, RZ, RZ, R28 ;  /* 0x000000ffff2d7224 */ /* 0x000fe200078e001c */
[----:B---3--:R-:W-:Y:S04]  /*683d0*/  STL.64 [R1+0x4470], R54 ;  /* 0x0044703601007387 */ /* 0x008fe80000100a00 */
[----:B--2---:R-:W-:Y:S04]  /*683e0*/  STL.64 [R1+0x4468], R52 ;  /* 0x0044683401007387 */ /* 0x004fe80000100a00 */
[----:B------:R0:W-:Y:S04]  /*683f0*/  STL.64 [R1+0x4480], R56 ;  /* 0x0044803801007387 */ /* 0x0001e80000100a00 */
[----:B------:R-:W-:Y:S04]  /*68400*/  STL.64 [R1+0x4488], R44 ;  /* 0x0044882c01007387 */ /* 0x000fe80000100a00 */
[----:B0-----:R-:W2:Y:S04]  /*68410*/  LDL.LU R56, [R1+0x410] ;  /* 0x0004100001387983 */ /* 0x001ea80000300800 */
[----:B------:R-:W2:Y:S04]  /*68420*/  LDL.LU R57, [R1+0x414] ;  /* 0x0004140001397983 */ /* 0x000ea80000300800 */
[----:B------:R-:W3:Y:S04]  /*68430*/  LDL.LU R58, [R1+0x418] ;  /* 0x00041800013a7983 */ /* 0x000ee80000300800 */
[----:B------:R-:W3:Y:S04]  /*68440*/  LDL.LU R59, [R1+0x41c] ;  /* 0x00041c00013b7983 */ /* 0x000ee80000300800 */
[----:B---3--:R-:W-:Y:S04]  /*68450*/  STL.64 [R1+0x4498], R58 ;  /* 0x0044983a01007387 */ /* 0x008fe80000100a00 */
[----:B--2---:R0:W-:Y:S04]  /*68460*/  STL.64 [R1+0x4490], R56 ;  /* 0x0044903801007387 */ /* 0x0041e80000100a00 */
[----:B0-----:R-:W2:Y:S04]  /*68470*/  LDL.LU R56, [R1+0x420] ;  /* 0x0004200001387983 */ /* 0x001ea80000300800 */
[----:B------:R-:W2:Y:S04]  /*68480*/  LDL.LU R57, [R1+0x424] ;  /* 0x0004240001397983 */ /* 0x000ea80000300800 */
[----:B------:R-:W3:Y:S04]  /*68490*/  LDL.LU R58, [R1+0x428] ;  /* 0x00042800013a7983 */ /* 0x000ee80000300800 */
[----:B------:R-:W3:Y:S04]  /*684a0*/  LDL.LU R59, [R1+0x42c] ;  /* 0x00042c00013b7983 */ /* 0x000ee80000300800 */
[----:B---3--:R-:W-:Y:S04]  /*684b0*/  STL.64 [R1+0x44a8], R58 ;  /* 0x0044a83a01007387 */ /* 0x008fe80000100a00 */
[----:B--2---:R0:W-:Y:S02]  /*684c0*/  STL.64 [R1+0x44a0], R56 ;  /* 0x0044a03801007387 */ /* 0x0041e40000100a00 */
[----:B0-----:R-:W-:-:S02]  /*684d0*/  IMAD.MOV.U32 R56, RZ, RZ, R27 ;  /* 0x000000ffff387224 */ /* 0x001fc400078e001b */
[----:B------:R-:W-:-:S05]  /*684e0*/  IMAD.MOV.U32 R57, RZ, RZ, R26 ;  /* 0x000000ffff397224 */ /* 0x000fca00078e001a */
[----:B------:R0:W-:Y:S04]  /*684f0*/  STL.64 [R1+0x44b8], R56 ;  /* 0x0044b83801007387 */ /* 0x0001e80000100a00 */
        /* <DEDUP_REMOVED lines=9> */
[----:B------:R-:W3:Y:S01]  /*68590*/  LDL.LU R59, [R1+0x8fc] ;  /* 0x0008fc00013b7983 */ /* 0x000ee20000300800 */
[----:B------:R-:W-:-:S02]  /*685a0*/  IMAD.MOV.U32 R48, RZ, RZ, R25 ;  /* 0x000000ffff307224 */ /* 0x000fc400078e0019 */
[----:B------:R-:W-:Y:S01]  /*685b0*/  IMAD.MOV.U32 R49, RZ, RZ, R24 ;  /* 0x000000ffff317224 */ /* 0x000fe200078e0018 */
[----:B---3--:R-:W-:Y:S04]  /*685c0*/  STL.64 [R1+0x44e8], R58 ;  /* 0x0044e83a01007387 */ /* 0x008fe80000100a00 */
[----:B--2---:R0:W-:Y:S04]  /*685d0*/  STL.64 [R1+0x44e0], R56 ;  /* 0x0044e03801007387 */ /* 0x0041e80000100a00 */
        /* <DEDUP_REMOVED lines=17> */
[----:B-1----:R-:W2:Y:S04]  /*686f0*/  LDL.LU R48, [R1+0x910] ;  /* 0x0009100001307983 */ /* 0x002ea80000300800 */
[----:B------:R-:W2:Y:S04]  /*68700*/  LDL.LU R49, [R1+0x914] ;  /* 0x0009140001317983 */ /* 0x000ea80000300800 */
[----:B------:R-:W2:Y:S04]  /*68710*/  LDL.LU R50, [R1+0x918] ;  /* 0x0009180001327983 */ /* 0x000ea80000300800 */
[----:B------:R-:W2:Y:S04]  /*68720*/  LDL.LU R51, [R1+0x91c] ;  /* 0x00091c0001337983 */ /* 0x000ea80000300800 */
[----:B------:R-:W4:Y:S01]  /*68730*/  LDL.LU.64 R44, [R1+0x150] ;  /* 0x00015000012c7983 */ /* 0x000f220000300a00 */
[C---:B---3--:R-:W-:Y:S03]  /*68740*/  HMMA.16816.F32.BF16 R36, R16.reuse, R8, R36 ;  /* 0x000000081024723c */ /* 0x048fe60000041824 */
[----:B----4-:R0:W-:Y:S04]  /*68750*/  STL.64 [R1+0x44b0], R44 ;  /* 0x0044b02c01007387 */ /* 0x0101e80000100a00 */
        /* <DEDUP_REMOVED lines=18> */
[----:B------:R-:W-:Y:S03]  /*68880*/  HMMA.16816.F32.BF16 R16, R16, R12, R24 ;  /* 0x0000000c1010723c */ /* 0x000fe60000041818 */
[----:B0-----:R-:W4:Y:S04]  /*68890*/  LDL.LU R36, [R1+0x3d0] ;  /* 0x0003d00001247983 */ /* 0x001f280000300800 */
[----:B------:R-:W4:Y:S04]  /*688a0*/  LDL.LU R37, [R1+0x3d4] ;  /* 0x0003d40001257983 */ /* 0x000f280000300800 */
[----:B-1----:R-:W4:Y:S04]  /*688b0*/  LDL.LU R38, [R1+0x3d8] ;  /* 0x0003d80001267983 */ /* 0x002f280000300800 */
[----:B------:R-:W4:Y:S04]  /*688c0*/  LDL.LU R39, [R1+0x3dc] ;  /* 0x0003dc0001277983 */ /* 0x000f280000300800 */
[----:B------:R-:W2:Y:S04]  /*688d0*/  LDL.LU.64 R26, [R1+0x4510] ;  /* 0x00451000011a7983 */ /* 0x000ea80000300a00 */
[----:B------:R-:W2:Y:S04]  /*688e0*/  LDL.LU.64 R24, [R1+0x4508] ;  /* 0x0045080001187983 */ /* 0x000ea80000300a00 */
[----:B------:R0:W-:Y:S04]  /*688f0*/  STL.64 [R1+0x250], R16 ;  /* 0x0002501001007387 */ /* 0x0001e80000100a00 */
[----:B------:R1:W-:Y:S04]  /*68900*/  STL.64 [R1+0x258], R18 ;  /* 0x0002581201007387 */ /* 0x0003e80000100a00 */
[----:B0-----:R-:W3:Y:S04]  /*68910*/  LDL.LU R16, [R1+0x870] ;  /* 0x0008700001107983 */ /* 0x001ee80000300800 */
[----:B------:R-:W3:Y:S04]  /*68920*/  LDL.LU R17, [R1+0x874] ;  /* 0x0008740001117983 */ /* 0x000ee80000300800 */
[----:B-1----:R-:W3:Y:S04]  /*68930*/  LDL.LU R18, [R1+0x878] ;  /* 0x0008780001127983 */ /* 0x002ee80000300800 */
[----:B------:R-:W3:Y:S01]  /*68940*/  LDL.LU R19, [R1+0x87c] ;  /* 0x00087c0001137983 */ /* 0x000ee20000300800 */
[----:B--2---:R-:W-:-:S15]  /*68950*/  HMMA.16816.F32.BF16 R28, R24, R20, R28 ;  /* 0x00000014181c723c */ /* 0x004fde000004181c */
[----:B------:R-:W-:-:S08]  /*68960*/  NOP ;  /* 0x0000000000007918 */ /* 0x000fd00000000000 */
[----:B------:R-:W-:Y:S04]  /*68970*/  STL.64 [R1+0x80], R28 ;  /* 0x0000801c01007387 */ /* 0x000fe80000100a00 */
[----:B------:R0:W-:Y:S04]  /*68980*/  STL.64 [R1+0x88], R30 ;  /* 0x0000881e01007387 */ /* 0x0001e80000100a00 */
[----:B0-----:R-:W2:Y:S04]  /*68990*/  LDL.LU R31, [R1+0x4500] ;  /* 0x00450000011f7983 */ /* 0x001ea80000300800 */
[----:B------:R-:W3:Y:S01]  /*689a0*/  LDL.LU.64 R28, [R1+0x44f8] ;  /* 0x0044f800011c7983 */ /* 0x000ee20000300a00 */
[C---:B------:R-:W-:Y:S06]  /*689b0*/  HMMA.16816.F32.BF16 R48, R24.reuse, R32, R48 ;  /* 0x000000201830723c */ /* 0x040fec0000041830 */
[----:B---3--:R-:W-:-:S15]  /*689c0*/  HMMA.16816.F32.BF16 R16, R24, R28, R16 ;  /* 0x0000001c1810723c */ /* 0x008fde0000041810 */
[----:B------:R-:W-:-:S08]  /*689d0*/  NOP ;  /* 0x0000000000007918 */ /* 0x000fd00000000000 */
[----:B------:R-:W-:Y:S04]  /*689e0*/  STL.64 [R1+0x70], R16 ;  /* 0x0000701001007387 */ /* 0x000fe80000100a00 */
[----:B------:R-:W-:Y:S04]  /*689f0*/  STL.64 [R1+0x78], R18 ;  /* 0x0000781201007387 */ /* 0x000fe80000100a00 */
[----:B--2---:R-:W0:Y:S04]  /*68a00*/  LDSM.16.MT88.4 R16, [R31+UR4+0x4080] ;  /* 0x004080041f10783b */ /* 0x004e280008004200 */
[----:B0-----:R-:W-:Y:S04]  /*68a10*/  STL.64 [R1+0x43a0], R18 ;  /* 0x0043a01201007387 */ /* 0x001fe80000100a00 */
[----:B------:R-:W-:Y:S04]  /*68a20*/  STL.64 [R1+0x4398], R16 ;  /* 0x0043981001007387 */ /* 0x000fe80000100a00 */
[----:B------:R0:W-:Y:S04]  /*68a30*/  STL.64 [R1+0x60], R48 ;  /* 0x0000603001007387 */ /* 0x0001e80000100a00 */
[----:B------:R1:W-:Y:S04]  /*68a40*/  STL.64 [R1+0x68], R50 ;  /* 0x0000683201007387 */ /* 0x0003e80000100a00 */
[----:B0-----:R-:W1:Y:S02]  /*68a50*/  LDL.LU.64 R48, [R1+0x44f0] ;  /* 0x0044f00001307983 */ /* 0x001e640000300a00 */
[----:B-1----:R-:W-:Y:S02]  /*68a60*/  HMMA.16816.F32.BF16 R48, R24, R48, R56 ;  /* 0x000000301830723c */ /* 0x002fe40000041838 */
[----:B------:R-:W2:Y:S04]  /*68a70*/  LDL.LU.64 R58, [R1+0x44e8] ;  /* 0x0044e800013a7983 */ /* 0x000ea80000300a00 */
[----:B------:R-:W2:-:S15]  /*68a80*/  LDL.LU.64 R56, [R1+0x44e0] ;  /* 0x0044e00001387983 */ /* 0x000e9e0000300a00 */
[----:B------:R-:W-:-:S02]  /*68a90*/  NOP ;  /* 0x0000000000007918 */ /* 0x000fc40000000000 */
[----:B------:R-:W-:Y:S04]  /*68aa0*/  STL.64 [R1+0x50], R48 ;  /* 0x0000503001007387 */ /* 0x000fe80000100a00 */
[----:B------:R0:W-:Y:S04]  /*68ab0*/  STL.64 [R1+0x58], R50 ;  /* 0x0000583201007387 */ /* 0x0001e80000100a00 */
[----:B0-----:R-:W3:Y:S04]  /*68ac0*/  LDL.LU R51, [R1+0x44d8] ;  /* 0x0044d80001337983 */ /* 0x001ee80000300800 */
[----:B------:R-:W2:Y:S02]  /*68ad0*/  LDL.LU.64 R48, [R1+0x44d0] ;  /* 0x0044d00001307983 */ /* 0x000ea40000300a00 */
[----:B--2---:R-:W-:-:S15]  /*68ae0*/  HMMA.16816.F32.BF16 R56, R24, R48, R56 ;  /* 0x000000301838723c */ /* 0x004fde0000041838 */
[----:B------:R-:W-:-:S08]  /*68af0*/  NOP ;  /* 0x0000000000007918 */ /* 0x000fd00000000000 */
[----:B------:R-:W-:Y:S04]  /*68b00*/  STL.64 [R1+0x40], R56 ;  /* 0x0000403801007387 */ /* 0x000fe80000100a00 */
[----:B------:R0:W-:Y:S04]  /*68b10*/  STL.64 [R1+0x48], R58 ;  /* 0x0000483a01007387 */ /* 0x0001e80000100a00 */
[----:B0-----:R-:W2:Y:S04]  /*68b20*/  LDL.LU.64 R58, [R1+0x44c8] ;  /* 0x0044c800013a7983 */ /* 0x001ea80000300a00 */
[----:B------:R-:W2:Y:S01]  /*68b30*/  LDL.LU.64 R56, [R1+0x44c0] ;  /* 0x0044c00001387983 */ /* 0x000ea20000300a00 */
[----:B------:R-:W-:-:S02]  /*68b40*/  IMAD.MOV.U32 R16, RZ, RZ, R2 ;  /* 0x000000ffff107224 */ /* 0x000fc400078e0002 */
[----:B------:R-:W-:-:S07]  /*68b50*/  IMAD.MOV.U32 R17, RZ, RZ, R0 ;  /* 0x000000ffff117224 */ /* 0x000fce00078e0000 */
[----:B--2---:R-:W-:-:S15]  /*68b60*/  HMMA.16816.F32.BF16 R56, R24, R16, R56 ;  /* 0x000000101838723c */ /* 0x004fde0000041838 */
[----:B------:R-:W-:-:S08]  /*68b70*/  NOP ;  /* 0x0000000000007918 */ /* 0x000fd00000000000 */
[----:B------:R0:W-:Y:S04]  /*68b80*/  STL.64 [R1+0x30], R56 ;  /* 0x0000303801007387 */ /* 0x0001e80000100a00 */
[----:B------:R1:W-:Y:S04]  /*68b90*/  STL.64 [R1+0x38], R58 ;  /* 0x0000383a01007387 */ /* 0x0003e80000100a00 */
[----:B0-----:R-:W1:Y:S02]  /*68ba0*/  LDL.LU.64 R56, [R1+0x44b8] ;  /* 0x0044b80001387983 */ /* 0x001e640000300a00 */
[----:B-1----:R-:W-:Y:S02]  /*68bb0*/  HMMA.16816.F32.BF16 R56, R24, R56, R44 ;  /* 0x000000381838723c */ /* 0x002fe4000004182c */
[----:B------:R-:W2:-:S15]  /*68bc0*/  LDL.LU.64 R44, [R1+0x44b0] ;  /* 0x0044b000012c7983 */ /* 0x000e9e0000300a00 */
[----:B------:R-:W-:-:S06]  /*68bd0*/  NOP ;  /* 0x0000000000007918 */ /* 0x000fcc0000000000 */
[----:B------:R-:W-:Y:S04]  /*68be0*/  STL.64 [R1+0x20], R56 ;  /* 0x0000203801007387 */ /* 0x000fe80000100a00 */
[----:B------:R0:W-:Y:S04]  /*68bf0*/  STL.64 [R1+0x28], R58 ;  /* 0x0000283a01007387 */ /* 0x0001e80000100a00 */
[----:B0-----:R-:W4:Y:S04]  /*68c00*/  LDL.LU.64 R58, [R1+0x44a8] ;  /* 0x0044a800013a7983 */ /* 0x001f280000300a00 */
[----:B------:R-:W4:Y:S01]  /*68c10*/  LDL.LU.64 R56, [R1+0x44a0] ;  /* 0x0044a00001387983 */ /* 0x000f220000300a00 */
[----:B--2---:R-:W-:-:S02]  /*68c20*/  IMAD.MOV.U32 R2, RZ, RZ, R44 ;  /* 0x000000ffff027224 */ /* 0x004fc400078e002c */
[----:B------:R-:W-:Y:S01]  /*68c30*/  IMAD.MOV.U32 R0, RZ, RZ, R45 ;  /* 0x000000ffff007224 */ /* 0x000fe200078e002d */
[----:B----4-:R-:W-:-:S15]  /*68c40*/  HMMA.16816.F32.BF16 R56, R24, R44, R56 ;  /* 0x0000002c1838723c */ /* 0x010fde0000041838 */
[----:B------:R-:W-:-:S08]  /*68c50*/  NOP ;  /* 0x0000000000007918 */ /* 0x000fd00000000000 */
[----:B------:R-:W-:Y:S04]  /*68c60*/  STL.64 [R1+0x420], R56 ;  /* 0x0004203801007387 */ /* 0x000fe80000100a00 */
[----:B------:R0:W-:Y:S04]  /*68c70*/  STL.64 [R1+0x428], R58 ;  /* 0x0004283a01007387 */ /* 0x0001e80000100a00 */
[----:B0-----:R-:W2:Y:S04]  /*68c80*/  LDL.LU.64 R58, [R1+0x4498] ;  /* 0x00449800013a7983 */ /* 0x001ea80000300a00 */
[----:B------:R-:W2:Y:S04]  /*68c90*/  LDL.LU.64 R56, [R1+0x4490] ;  /* 0x0044900001387983 */ /* 0x000ea80000300a00 */
[----:B------:R-:W2:Y:S02]  /*68ca0*/  LDL.LU.64 R44, [R1+0x4488] ;  /* 0x00448800012c7983 */ /* 0x000ea40000300a00 */
[----:B--2---:R-:W-:Y:S02]  /*68cb0*/  HMMA.16816.F32.BF16 R44, R24, R44, R56 ;  /* 0x0000002c182c723c */ /* 0x004fe40000041838 */
[----:B------:R-:W2:-:S15]  /*68cc0*/  LDL.LU.64 R56, [R1+0x4480] ;  /* 0x0044800001387983 */ /* 0x000e9e0000300a00 */
[----:B------:R-:W-:-:S06]  /*68cd0*/  NOP ;  /* 0x0000000000007918 */ /* 0x000fcc0000000000 */
[----:B------:R0:W-:Y:S04]  /*68ce0*/  STL.64 [R1+0x410], R44 ;  /* 0x0004102c01007387 */ /* 0x0001e80000100a00 */
[----:B------:R-:W-:Y:S04]  /*68cf0*/  STL.64 [R1+0x418], R46 ;  /* 0x0004182e01007387 */ /* 0x000fe80000100a00 */
[----:B0-----:R-:W4:Y:S01]  /*68d00*/  LDL.LU.64 R44, [R1+0x4478] ;  /* 0x00447800012c7983 */ /* 0x001f220000300a00 */
[C---:B--2---:R-:W-:Y:S06]  /*68d10*/  HMMA.16816.F32.BF16 R56, R24.reuse, R56, R4 ;  /* 0x000000381838723c */ /* 0x044fec0000041804 */
[----:B----4-:R-:W-:-:S15]  /*68d20*/  HMMA.16816.F32.BF16 R52, R24, R44, R52 ;  /* 0x0000002c1834723c */ /* 0x010fde0000041834 */
[----:B------:R-:W-:-:S08]  /*68d30*/  NOP ;  /* 0x0000000000007918 */ /* 0x000fd00000000000 */
[----:B------:R-:W-:Y:S04]  /*68d40*/  STL.64 [R1+0x400], R52 ;  /* 0x0004003401007387 */ /* 0x000fe80000100a00 */
[----:B------:R0:W-:Y:S04]  /*68d50*/  STL.64 [R1+0x408], R54 ;  /* 0x0004083601007387 */ /* 0x0001e80000100a00 */
[----:B0-----:R-:W2:Y:S04]  /*68d60*/  LDL.LU.64 R54, [R1+0x4470] ;  /* 0x0044700001367983 */ /* 0x001ea80000300a00 */
[----:B------:R-:W2:Y:S04]  /*68d70*/  LDL.LU.64 R52, [R1+0x4468] ;  /* 0x0044680001347983 */ /* 0x000ea80000300a00 */
[----:B------:R0:W-:Y:S04]  /*68d80*/  STL.64 [R1+0x43f0], R44 ;  /* 0x0043f02c01007387 */ /* 0x0001e80000100a00 */
[----:B0-----:R-:W4:Y:S04]  /*68d90*/  LDL.LU R44, [R1+0x3b0] ;  /* 0x0003b000012c7983 */ /* 0x001f280000300800 */
[----:B------:R-:W4:Y:S04]  /*68da0*/  LDL.LU R45, [R1+0x3b4] ;  /* 0x0003b400012d7983 */ /* 0x000f280000300800 */
[----:B------:R-:W4:Y:S04]  /*68db0*/  LDL.LU R46, [R1+0x3b8] ;  /* 0x0003b800012e7983 */ /* 0x000f280000300800 */
[----:B------:R-:W4:Y:S04]  /*68dc0*/  LDL.LU R47, [R1+0x3bc] ;  /* 0x0003bc00012f7983 */ /* 0x000f280000300800 */
[----:B------:R-:W3:Y:S04]  /*68dd0*/  LDL.LU.64 R6, [R1+0x4460] ;  /* 0x0044600001067983 */ /* 0x000ee80000300a00 */
[----:B------:R-:W4:Y:S04]  /*68de0*/  LDL.LU.64 R4, [R1+0x4458] ;  /* 0x0044580001047983 */ /* 0x000f280000300a00 */
[----:B------:R0:W-:Y:S04]  /*68df0*/  STL.64 [R1+0x3f0], R56 ;  /* 0x0003f03801007387 */ /* 0x0001e80000100a00 */
        /* <DEDUP_REMOVED lines=20> */
[C---:B----4-:R-:W-:Y:S03]  /*68f40*/  HMMA.16816.F32.BF16 R56, R24.reuse, R4, R56 ;  /* 0x000000041838723c */ /* 0x050fe60000041838 */
[----:B---3--:R-:W-:Y:S04]  /*68f50*/  STL.64 [R1+0x43b0], R6 ;  /* 0x0043b00601007387 */ /* 0x008fe80000100a00 */
[----:B------:R0:W-:Y:S02]  /*68f60*/  STL.64 [R1+0x43a8], R4 ;  /* 0x0043a80401007387 */ /* 0x0001e40000100a00 */
[C---:B0-----:R-:W-:Y:S06]  /*68f70*/  HMMA.16816.F32.BF16 R4, R24.reuse, R8, R44 ;  /* 0x000000081804723c */ /* 0x041fec000004182c */
[----:B------:R-:W-:Y:S08]  /*68f80*/  HMMA.16816.F32.BF16 R40, R24, R12, R40 ;  /* 0x0000000c1828723c */ /* 0x000ff00000041828 */
[----:B------:R0:W-:Y:S04]  /*68f90*/  STL.64 [R1+0x3c0], R56 ;  /* 0x0003c03801007387 */ /* 0x0001e80000100a00 */
[----:B------:R1:W-:Y:S04]  /*68fa0*/  STL.64 [R1+0x3c8], R58 ;  /* 0x0003c83a01007387 */ /* 0x0003e80000100a00 */
[----:B------:R-:W-:Y:S04]  /*68fb0*/  STL.64 [R1+0x43c0], R10 ;  /* 0x0043c00a01007387 */ /* 0x000fe80000100a00 */
[----:B------:R3:W-:Y:S04]  /*68fc0*/  STL.64 [R1+0x43b8], R8 ;  /* 0x0043b80801007387 */ /* 0x0007e80000100a00 */
[----:B------:R4:W-:Y:S04]  /*68fd0*/  STL.64 [R1+0x3b0], R4 ;  /* 0x0003b00401007387 */ /* 0x0009e80000100a00 */
[----:B------:R-:W-:Y:S04]  /*68fe0*/  STL.64 [R1+0x3b8], R6 ;  /* 0x0003b80601007387 */ /* 0x000fe80000100a00 */
[----:B------:R-:W2:Y:S04]  /*68ff0*/  LDL.LU R24, [R1+0x230] ;  /* 0x0002300001187983 */ /* 0x000ea80000300800 */
[----:B------:R-:W2:Y:S04]  /*69000*/  LDL.LU R25, [R1+0x234] ;  /* 0x0002340001197983 */ /* 0x000ea80000300800 */
[----:B------:R-:W2:Y:S04]  /*69010*/  LDL.LU R26, [R1+0x238] ;  /* 0x00023800011a7983 */ /* 0x000ea80000300800 */
[----:B------:R-:W2:Y:S04]  /*69020*/  LDL.LU R27, [R1+0x23c] ;  /* 0x00023c00011b7983 */ /* 0x000ea80000300800 */
[----:B0-----:R-:W2:Y:S04]  /*69030*/  LDL.LU R56, [R1+0x590] ;  /* 0x0005900001387983 */ /* 0x001ea80000300800 */
[----:B------:R-:W2:Y:S04]  /*69040*/  LDL.LU R57, [R1+0x594] ;  /* 0x0005940001397983 */ /* 0x000ea80000300800 */
[----:B-1----:R-:W2:Y:S04]  /*69050*/  LDL.LU R58, [R1+0x598] ;  /* 0x00059800013a7983 */ /* 0x002ea80000300800 */
[----:B------:R-:W2:Y:S04]  /*69060*/  LDL.LU R59, [R1+0x59c] ;  /* 0x00059c00013b7983 */ /* 0x000ea80000300800 */
[----:B---3--:R-:W3:Y:S04]  /*69070*/  LDL.LU R8, [R1+0x5a0] ;  /* 0x0005a00001087983 */ /* 0x008ee80000300800 */
[----:B------:R-:W3:Y:S04]  /*69080*/  LDL.LU R9, [R1+0x5a4] ;  /* 0x0005a40001097983 */ /* 0x000ee80000300800 */
[----:B------:R-:W3:Y:S04]  /*69090*/  LDL.LU R10, [R1+0x5a8] ;  /* 0x0005a800010a7983 */ /* 0x000ee80000300800 */
[----:B------:R-:W3:Y:S04]  /*690a0*/  LDL.LU R11, [R1+0x5ac] ;  /* 0x0005ac00010b7983 */ /* 0x000ee80000300800 */
[----:B----4-:R-:W3:Y:S04]  /*690b0*/  LDL.64 R4, [R1+0x190] ;  /* 0x0001900001047983 */ /* 0x010ee80000100a00 */
[----:B------:R-:W4:Y:S04]  /*690c0*/  LDL.LU R44, [R1+0x580] ;  /* 0x00058000012c7983 */ /* 0x000f280000300800 */
[----:B------:R-:W4:Y:S04]  /*690d0*/  LDL.LU R45, [R1+0x584] ;  /* 0x00058400012d7983 */ /* 0x000f280000300800 */
[----:B------:R-:W4:Y:S04]  /*690e0*/  LDL.LU R46, [R1+0x588] ;  /* 0x00058800012e7983 */ /* 0x000f280000300800 */
[----:B------:R-:W4:Y:S04]  /*690f0*/  LDL.LU R47, [R1+0x58c] ;  /* 0x00058c00012f7983 */ /* 0x000f280000300800 */
[----:B------:R-:W-:Y:S04]  /*69100*/  STL.64 [R1+0x43d0], R14 ;  /* 0x0043d00e01007387 */ /* 0x000fe80000100a00 */
[----:B------:R0:W-:Y:S04]  /*69110*/  STL.64 [R1+0x43c8], R12 ;  /* 0x0043c80c01007387 */ /* 0x0001e80000100a00 */
[----:B0-----:R-:W4:Y:S04]  /*69120*/  LDL.LU R12, [R1+0x5b0] ;  /* 0x0005b000010c7983 */ /* 0x001f280000300800 */
[----:B------:R-:W4:Y:S04]  /*69130*/  LDL.LU R13, [R1+0x5b4] ;  /* 0x0005b400010d7983 */ /* 0x000f280000300800 */
[----:B------:R-:W4:Y:S04]  /*69140*/  LDL.LU R14, [R1+0x5b8] ;  /* 0x0005b800010e7983 */ /* 0x000f280000300800 */
[----:B------:R-:W4:Y:S04]  /*69150*/  LDL.LU R15, [R1+0x5bc] ;  /* 0x0005bc00010f7983 */ /* 0x000f280000300800 */
[----:B------:R-:W-:Y:S04]  /*69160*/  STL.64 [R1+0x3e70], R42 ;  /* 0x003e702a01007387 */ /* 0x000fe80000100a00 */
[----:B------:R0:W-:Y:S02]  /*69170*/  STL.64 [R1+0x3e68], R40 ;  /* 0x003e682801007387 */ /* 0x0001e40000100a00 */
[----:B0-----:R-:W-:-:S02]  /*69180*/  IMAD.MOV.U32 R40, RZ, RZ, R2 ;  /* 0x000000ffff287224 */ /* 0x001fc400078e0002 */
[----:B------:R-:W-:Y:S02]  /*69190*/  IMAD.MOV.U32 R41, RZ, RZ, R0 ;  /* 0x000000ffff297224 */ /* 0x000fe400078e0000 */
[----:B--2---:R-:W-:Y:S02]  /*691a0*/  IMAD.MOV.U32 R42, RZ, RZ, R53 ;  /* 0x000000ffff2a7224 */ /* 0x004fe400078e0035 */
[----:B------:R-:W-:-:S05]  /*691b0*/  IMAD.MOV.U32 R43, RZ, RZ, R52 ;  /* 0x000000ffff2b7224 */ /* 0x000fca00078e0034 */
[----:B------:R-:W-:Y:S04]  /*691c0*/  STL.64 [R1+0x4418], R42 ;  /* 0x0044182a01007387 */ /* 0x000fe80000100a00 */
[----:B------:R0:W-:Y:S04]  /*691d0*/  STL.64 [R1+0x4410], R40 ;  /* 0x0044102801007387 */ /* 0x0001e80000100a00 */
[----:B0-----:R-:W2:Y:S04]  /*691e0*/  LDL.LU R40, [R1+0x240] ;  /* 0x0002400001287983 */ /* 0x001ea80000300800 */
[----:B------:R-:W2:Y:S04]  /*691f0*/  LDL.LU R41, [R1+0x244] ;  /* 0x0002440001297983 */ /* 0x000ea80000300800 */
[----:B------:R-:W2:Y:S04]  /*69200*/  LDL.LU R42, [R1+0x248] ;  /* 0x00024800012a7983 */ /* 0x000ea80000300800 */
[----:B------:R-:W2:Y:S01]  /*69210*/  LDL.LU R43, [R1+0x24c] ;  /* 0x00024c00012b7983 */ /* 0x000ea20000300800 */
[----:B------:R-:W-:-:S03]  /*69220*/  LOP3.LUT R55, R55, 0x10, R54, 0x78, !PT ;  /* 0x0000001037377812 */ /* 0x000fc600078e7836 */
[----:B------:R-:W-:Y:S01]  /*69230*/  STL.64 [R1+0x43e8], R22 ;  /* 0x0043e81601007387 */ /* 0x000fe20000100a00 */
[----:B------:R-:W-:Y:S01]  /*69240*/  LOP3.LUT R55, R55, 0x800, R61, 0xf8, !PT ;  /* 0x0000080037377812 */ /* 0x000fe200078ef83d */
[----:B------:R-:W-:Y:S03]  /*69250*/  HMMA.16816.F32.BF16 R24, R36, R28, R24 ;  /* 0x0000001c2418723c */ /* 0x000fe60000041818 */
[----:B------:R-:W-:Y:S01]  /*69260*/  LOP3.LUT R55, R55, 0x60, RZ, 0x3c, !PT ;  /* 0x0000006037377812 */ /* 0x000fe200078e3cff */
[----:B------:R-:W-:-:S15]  /*69270*/  STL.64 [R1+0x43e0], R20 ;  /* 0x0043e01401007387 */ /* 0x000fde0000100a00 */
[----:B------:R-:W-:-:S05]  /*69280*/  NOP ;  /* 0x0000000000007918 */ /* 0x000fca0000000000 */
[----:B------:R-:W-:Y:S01]  /*69290*/  IMAD.MOV.U32 R61, RZ, RZ, R27 ;  /* 0x000000ffff3d7224 */ /* 0x000fe200078e001b */
[C---:B---3--:R-:W-:Y:S06]  /*692a0*/  HMMA.16816.F32.BF16 R8, R36.reuse, R4, R8 ;  /* 0x000000042408723c */ /* 0x048fec0000041808 */
[C---:B----4-:R-:W-:Y:S06]  /*692b0*/  HMMA.16816.F32.BF16 R12, R36.reuse, R32, R12 ;  /* 0x00000020240c723c */ /* 0x050fec000004180c */
[----:B--2---:R-:W-:-:S15]  /*692c0*/  HMMA.16816.F32.BF16 R40, R36, R20, R40 ;  /* 0x000000142428723c */ /* 0x004fde0000041828 */
[----:B------:R-:W-:-:S08]  /*692d0*/  NOP ;  /* 0x0000000000007918 */ /* 0x000fd00000000000 */
[----:B------:R-:W-:Y:S04]  /*692e0*/  STL.64 [R1+0x240], R40 ;  /* 0x0002402801007387 */ /* 0x000fe80000100a00 */
[----:B------:R-:W-:Y:S04]  /*692f0*/  STL.64 [R1+0x248], R42 ;  /* 0x0002482a01007387 */ /* 0x000fe80000100a00 */
[----:B------:R-:W-:Y:S04]  /*69300*/  STL.64 [R1+0x230], R24 ;  /* 0x0002301801007387 */ /* 0x000fe80000100a00 */
[----:B------:R-:W-:Y:S04]  /*69310*/  STL [R1+0x238], R26 ;  /* 0x0002381a01007387 */ /* 0x000fe80000100800 */
[----:B------:R-:W0:Y:S04]  /*69320*/  LDSM.16.MT88.4 R24, [R55+UR4+0x4000] ;  /* 0x004000043718783b */ /* 0x000e280008004200 */
[----:B------:R-:W-:Y:S04]  /*69330*/  STL.64 [R1+0x4420], R28 ;  /* 0x0044201c01007387 */ /* 0x000fe80000100a00 */
[----:B------:R-:W-:Y:S04]  /*69340*/  STL [R1+0x43f8], R55 ;  /* 0x0043f83701007387 */ /* 0x000fe80000100800 */
[----:B0-----:R0:W-:Y:S02]  /*69350*/  STL.64 [R1+0x42e8], R26 ;  /* 0x0042e81a01007387 */ /* 0x0011e40000100a00 */
[----:B0-----:R-:W-:-:S02]  /*69360*/  IMAD.MOV.U32 R27, RZ, RZ, R4 ;  /* 0x000000ffff1b7224 */ /* 0x001fc400078e0004 */
[----:B------:R-:W-:Y:S02]  /*69370*/  IMAD.MOV.U32 R26, RZ, RZ, R5 ;  /* 0x000000ffff1a7224 */ /* 0x000fe400078e0005 */
[C---:B------:R-:W-:Y:S01]  /*69380*/  HMMA.16816.F32.BF16 R4, R36.reuse, R48, R56 ;  /* 0x000000302404723c */ /* 0x040fe20000041838 */
[----:B------:R-:W-:Y:S04]  /*69390*/  STL.64 [R1+0x42e0], R24 ;  /* 0x0042e01801007387 */ /* 0x000fe80000100a00 */
[----:B------:R-:W-:Y:S04]  /*693a0*/  STL.64 [R1+0x4408], R34 ;  /* 0x0044082201007387 */ /* 0x000fe80000100a00 */
[----:B------:R-:W-:Y:S04]  /*693b0*/  STL.64 [R1+0x4400], R32 ;  /* 0x0044002001007387 */ /* 0x000fe80000100a00 */
[----:B------:R-:W-:Y:S04]  /*693c0*/  STL.64 [R1+0x5b0], R12 ;  /* 0x0005b00c01007387 */ /* 0x000fe80000100a00 */
[----:B------:R-:W-:Y:S04]  /*693d0*/  STL.64 [R1+0x5b8], R14 ;  /* 0x0005b80e01007387 */ /* 0x000fe80000100a00 */
[----:B------:R-:W-:Y:S04]  /*693e0*/  STL.64 [R1+0x5a0], R8 ;  /* 0x0005a00801007387 */ /* 0x000fe80000100a00 */
[----:B------:R-:W-:Y:S04]  /*693f0*/  STL.64 [R1+0x5a8], R10 ;  /* 0x0005a80a01007387 */ /* 0x000fe80000100a00 */
[----:B------:R-:W-:Y:S04]  /*69400*/  STL [R1+0x4378], R51 ;  /* 0x0043783301007387 */ /* 0x000fe80000100800 */
[----:B------:R-:W-:Y:S04]  /*69410*/  STL.64 [R1+0x4370], R48 ;  /* 0x0043703001007387 */ /* 0x000fe80000100a00 */
[----:B------:R-:W-:Y:S04]  /*69420*/  STL.64 [R1+0x590], R4 ;  /* 0x0005900401007387 */ /* 0x000fe80000100a00 */
[----:B------:R0:W-:Y:S04]  /*69430*/  STL.64 [R1+0x598], R6 ;  /* 0x0005980601007387 */ /* 0x0001e80000100a00 */
[----:B------:R-:W2:Y:S01]  /*69440*/  LDL.LU R28, [R1+0x570] ;  /* 0x00057000011c7983 */ /* 0x000ea20000300800 */
[----:B0-----:R-:W-:-:S15]  /*69450*/  HMMA.16816.F32.BF16 R4, R36, R16, R44 ;  /* 0x000000102404723c */ /* 0x001fde000004182c */
[----:B------:R-:W-:-:S08]  /*69460*/  NOP ;  /* 0x0000000000007918 */ /* 0x000fd00000000000 */
[----:B------:R0:W-:Y:S04]  /*69470*/  STL.64 [R1+0x580], R4 ;  /* 0x0005800401007387 */ /* 0x0001e80000100a00 */
[----:B------:R-:W-:Y:S04]  /*69480*/  STL.64 [R1+0x588], R6 ;  /* 0x0005880601007387 */ /* 0x000fe80000100a00 */
        /* <DEDUP_REMOVED lines=26> */
[----:B0-----:R-:W3:Y:S04]  /*69630*/  LDL.64 R4, [R1] ;  /* 0x0000000001047983 */ /* 0x001ee80000100a00 */
        /* <DEDUP_REMOVED lines=14> */
[----:B------:R-:W-:Y:S01]  /*69720*/  IMAD.MOV.U32 R30, RZ, RZ, R41 ;  /* 0x000000ffff1e7224 */ /* 0x000fe200078e0029 */
[----:B------:R-:W2:Y:S04]  /*69730*/  LDL.LU.64 R42, [R1+0x4418] ;  /* 0x00441800012a7983 */ /* 0x000ea80000300a00 */
[----:B------:R-:W3:Y:S01]  /*69740*/  LDL.LU.64 R40, [R1+0x4410] ;  /* 0x0044100001287983 */ /* 0x000ee20000300a00 */
[----:B----4-:R-:W-:Y:S06]  /*69750*/  HMMA.16816.F32.BF16 R52, R36, R44, R52 ;  /* 0x0000002c2434723c */ /* 0x010fec0000041834 */
[----:B------:R-:W-:-:S02]  /*69760*/  IMAD.MOV.U32 R25, RZ, RZ, R44 ;  /* 0x000000ffff197224 */ /* 0x000fc400078e002c */
[----:B------:R-:W-:Y:S01]  /*69770*/  IMAD.MOV.U32 R24, RZ, RZ, R45 ;  /* 0x000000ffff187224 */ /* 0x000fe200078e002d */
[----:B---3--:R-:W-:-:S15]  /*69780*/  HMMA.16816.F32.BF16 R32, R36, R40, R32 ;  /* 0x000000282420723c */ /* 0x008fde0000041820 */
[----:B------:R-:W-:-:S08]  /*69790*/  NOP ;  /* 0x0000000000007918 */ /* 0x000fd00000000000 */
[----:B------:R-:W-:Y:S04]  /*697a0*/  STL.64 [R1+0x560], R32 ;  /* 0x0005602001007387 */ /* 0x000fe80000100a00 */
[----:B------:R0:W-:Y:S04]  /*697b0*/  STL.64 [R1+0x568], R34 ;  /* 0x0005682201007387 */ /* 0x0001e80000100a00 */
[----:B0-----:R-:W3:Y:S04]  /*697c0*/  LDL.LU.64 R34, [R1+0x4408] ;  /* 0x0044080001227983 */ /* 0x001ee80000300a00 */
[----:B------:R-:W4:Y:S04]  /*697d0*/  LDL.LU.64 R32, [R1+0x4400] ;  /* 0x0044000001207983 */ /* 0x000f280000300a00 */
[----:B--2---:R-:W-:Y:S04]  /*697e0*/  STL.64 [R1+0x4348], R42 ;  /* 0x0043482a01007387 */ /* 0x004fe80000100a00 */
[----:B------:R0:W-:Y:S04]  /*697f0*/  STL.64 [R1+0x4340], R40 ;  /* 0x0043402801007387 */ /* 0x0001e80000100a00 */
[----:B0-----:R-:W2:Y:S04]  /*69800*/  LDL.LU R40, [R1+0x530] ;  /* 0x0005300001287983 */ /* 0x001ea80000300800 */
[----:B------:R-:W2:Y:S04]  /*69810*/  LDL.LU R41, [R1+0x534] ;  /* 0x0005340001297983 */ /* 0x000ea80000300800 */
[----:B------:R-:W2:Y:S04]  /*69820*/  LDL.LU R42, [R1+0x538] ;  /* 0x00053800012a7983 */ /* 0x000ea80000300800 */
[----:B------:R-:W2:Y:S04]  /*69830*/  LDL.LU R43, [R1+0x53c] ;  /* 0x00053c00012b7983 */ /* 0x000ea80000300800 */
[----:B------:R-:W-:Y:S04]  /*69840*/  STL.64 [R1+0x550], R52 ;  /* 0x0005503401007387 */ /* 0x000fe80000100a00 */
[----:B------:R0:W-:Y:S04]  /*69850*/  STL.64 [R1+0x558], R54 ;  /* 0x0005583601007387 */ /* 0x0001e80000100a00 */
[----:B0-----:R-:W3:Y:S04]  /*69860*/  LDL.LU R55, [R1+0x43f8] ;  /* 0x0043f80001377983 */ /* 0x001ee80000300800 */
[----:B------:R-:W4:Y:S01]  /*69870*/  LDL.LU.64 R44, [R1+0x43f0] ;  /* 0x0043f000012c7983 */ /* 0x000f220000300a00 */
[C---:B--2---:R-:W-:Y:S06]  /*69880*/  HMMA.16816.F32.BF16 R40, R36.reuse, R56, R40 ;  /* 0x000000382428723c */ /* 0x044fec0000041828 */
[----:B----4-:R-:W-:-:S15]  /*69890*/  HMMA.16816.F32.BF16 R20, R36, R44, R20 ;  /* 0x0000002c2414723c */ /* 0x010fde0000041814 */
[----:B------:R-:W-:-:S08]  /*698a0*/  NOP ;  /* 0x0000000000007918 */ /* 0x000fd00000000000 */
[----:B------:R-:W-:Y:S04]  /*698b0*/  STL.64 [R1+0x540], R20 ;  /* 0x0005401401007387 */ /* 0x000fe80000100a00 */
[----:B------:R0:W-:Y:S04]  /*698c0*/  STL.64 [R1+0x548], R22 ;  /* 0x0005481601007387 */ /* 0x0001e80000100a00 */
[----:B0-----:R-:W2:Y:S04]  /*698d0*/  LDL.LU.64 R22, [R1+0x43e8] ;  /* 0x0043e80001167983 */ /* 0x001ea80000300a00 */
[----:B------:R-:W4:Y:S04]  /*698e0*/  LDL.LU.64 R20, [R1+0x43e0] ;  /* 0x0043e00001147983 */ /* 0x000f280000300a00 */
[----:B------:R0:W-:Y:S04]  /*698f0*/  STL.64 [R1+0x4318], R44 ;  /* 0x0043182c01007387 */ /* 0x0001e80000100a00 */
[----:B0-----:R-:W4:Y:S04]  /*69900*/  LDL.LU R44, [R1+0x3a0] ;  /* 0x0003a000012c7983 */ /* 0x001f280000300800 */
[----:B------:R-:W4:Y:S04]  /*69910*/  LDL.LU R45, [R1+0x3a4] ;  /* 0x0003a400012d7983 */ /* 0x000f280000300800 */
[----:B------:R-:W4:Y:S04]  /*69920*/  LDL.LU R46, [R1+0x3a8] ;  /* 0x0003a800012e7983 */ /* 0x000f280000300800 */
[----:B------:R-:W4:Y:S04]  /*69930*/  LDL.LU R47, [R1+0x3ac] ;  /* 0x0003ac00012f7983 */ /* 0x000f280000300800 */
[----:B------:R0:W-:Y:S04]  /*69940*/  STL.64 [R1+0x530], R40 ;  /* 0x0005302801007387 */ /* 0x0001e80000100a00 */
[----:B------:R-:W-:Y:S01]  /*69950*/  STL.64 [R1+0x538], R42 ;  /* 0x0005382a01007387 */ /* 0x000fe20000100a00 */
[----:B0-----:R-:W-:-:S02]  /*69960*/  IMAD.MOV.U32 R41, RZ, RZ, R56 ;  /* 0x000000ffff297224 */ /* 0x001fc400078e0038 */
[----:B------:R-:W-:Y:S02]  /*69970*/  IMAD.MOV.U32 R40, RZ, RZ, R57 ;  /* 0x000000ffff287224 */ /* 0x000fe400078e0039 */
[----:B------:R-:W3:Y:S01]  /*69980*/  LDL.LU.64 R56, [R1+0x43d8] ;  /* 0x0043d80001387983 */ /* 0x000ee20000300a00 */
[C---:B------:R-:W-:Y:S06]  /*69990*/  HMMA.16816.F32.BF16 R8, R36.reuse, R4, R8 ;  /* 0x000000042408723c */ /* 0x040fec0000041808 */
[----:B------:R-:W-:Y:S02]  /*699a0*/  IMAD.MOV.U32 R2, RZ, RZ, R4 ;  /* 0x000000ffff027224 */ /* 0x000fe400078e0004 */
[----:B------:R-:W-:Y:S01]  /*699b0*/  IMAD.MOV.U32 R0, RZ, RZ, R5 ;  /* 0x000000ffff007224 */ /* 0x000fe200078e0005 */
[----:B---3--:R-:W-:-:S15]  /*699c0*/  HMMA.16816.F32.BF16 R12, R36, R56, R12 ;  /* 0x00000038240c723c */ /* 0x008fde000004180c */
[----:B------:R-:W-:-:S08]  /*699d0*/  NOP ;  /* 0x0000000000007918 */ /* 0x000fd00000000000 */
[----:B------:R-:W-:Y:S04]  /*699e0*/  STL.64 [R1+0x520], R12 ;  /* 0x0005200c01007387 */ /* 0x000fe80000100a00 */
[----:B------:R0:W-:Y:S04]  /*699f0*/  STL.64 [R1+0x528], R14 ;  /* 0x0005280e01007387 */ /* 0x0001e80000100a00 */
[----:B0-----:R-:W3:Y:S04]  /*69a00*/  LDL.LU.64 R14, [R1+0x43d0] ;  /* 0x0043d000010e7983 */ /* 0x001ee80000300a00 */
[----:B------:R-:W2:Y:S04]  /*69a10*/  LDL.LU.64 R12, [R1+0x43c8] ;  /* 0x0043c800010c7983 */ /* 0x000ea80000300a00 */
[----:B------:R0:W-:Y:S04]  /*69a20*/  STL.64 [R1+0x42f0], R56 ;  /* 0x0042f03801007387 */ /* 0x0001e80000100a00 */
[----:B0-----:R-:W2:Y:S04]  /*69a30*/  LDL.LU R56, [R1+0x500] ;  /* 0x0005000001387983 */ /* 0x001ea80000300800 */
[----:B------:R-:W2:Y:S04]  /*69a40*/  LDL.LU R57, [R1+0x504] ;  /* 0x0005040001397983 */ /* 0x000ea80000300800 */
[----:B------:R-:W2:Y:S04]  /*69a50*/  LDL.LU R58, [R1+0x508] ;  /* 0x00050800013a7983 */ /* 0x000ea80000300800 */
[----:B------:R-:W2:Y:S04]  /*69a60*/  LDL.LU R59, [R1+0x50c] ;  /* 0x00050c00013b7983 */ /* 0x000ea80000300800 */
[----:B------:R-:W-:Y:S04]  /*69a70*/  STL.64 [R1+0x510], R8 ;  /* 0x0005100801007387 */ /* 0x000fe80000100a00 */
[----:B------:R0:W-:Y:S04]  /*69a80*/  STL.64 [R1+0x518], R10 ;  /* 0x0005180a01007387 */ /* 0x0001e80000100a00 */
[----:B0-----:R-:W4:Y:S04]  /*69a90*/  LDL.LU.64 R10, [R1+0x43c0] ;  /* 0x0043c000010a7983 */ /* 0x001f280000300a00 */
[----:B------:R-:W3:Y:S04]  /*69aa0*/  LDL.LU.64 R8, [R1+0x43b8] ;  /* 0x0043b80001087983 */ /* 0x000ee80000300a00 */
[----:B------:R-:W2:Y:S04]  /*69ab0*/  LDL.LU.64 R6, [R1+0x43b0] ;  /* 0x0043b00001067983 */ /* 0x000ea80000300a00 */
[----:B------:R-:W4:Y:S02]  /*69ac0*/  LDL.LU.64 R4, [R1+0x43a8] ;  /* 0x0043a80001047983 */ /* 0x000f240000300a00 */
[----:B----4-:R-:W-:-:S15]  /*69ad0*/  HMMA.16816.F32.BF16 R16, R36, R4, R16 ;  /* 0x000000042410723c */ /* 0x010fde0000041810 */
[----:B------:R-:W-:-:S08]  /*69ae0*/  NOP ;  /* 0x0000000000007918 */ /* 0x000fd00000000000 */
[----:B------:R-:W-:Y:S04]  /*69af0*/  STL.64 [R1+0x770], R16 ;  /* 0x0007701001007387 */ /* 0x000fe80000100a00 */
[----:B------:R0:W-:Y:S04]  /*69b00*/  STL.64 [R1+0x778], R18 ;  /* 0x0007781201007387 */ /* 0x0001e80000100a00 */
[----:B0-----:R-:W4:Y:S04]  /*69b10*/  LDL.LU.64 R18, [R1+0x43a0] ;  /* 0x0043a00001127983 */ /* 0x001f280000300a00 */
        /* <DEDUP_REMOVED lines=8> */
[----:B---3--:R-:W-:Y:S01]  /*69ba0*/  STL.64 [R1+0x4308], R8 ;  /* 0x0043080801007387 */ /* 0x008fe20000100a00 */
[----:B--2---:R-:W-:-:S15]  /*69bb0*/  HMMA.16816.F32.BF16 R4, R36, R8, R4 ;  /* 0x000000082404723c */ /* 0x004fde0000041804 */
[----:B------:R-:W-:-:S08]  /*69bc0*/  NOP ;  /* 0x0000000000007918 */ /* 0x000fd00000000000 */
[----:B------:R-:W-:Y:S04]  /*69bd0*/  STL.64 [R1+0x760], R4 ;  /* 0x0007600401007387 */ /* 0x000fe80000100a00 */
[----:B------:R0:W-:Y:S02]  /*69be0*/  STL.64 [R1+0x768], R6 ;  /* 0x0007680601007387 */ /* 0x0001e40000100a00 */
[----:B0-----:R-:W-:Y:S02]  /*69bf0*/  HMMA.16816.F32.BF16 R4, R36, R12, R56 ;  /* 0x0000000c2404723c */ /* 0x001fe40000041838 */
[----:B------:R-:W-:Y:S04]  /*69c00*/  STL.64 [R1+0x4328], R14 ;  /* 0x0043280e01007387 */ /* 0x000fe80000100a00 */
[----:B------:R-:W-:Y:S04]  /*69c10*/  STL.64 [R1+0x4320], R12 ;  /* 0x0043200c01007387 */ /* 0x000fe80000100a00 */
[----:B------:R-:W0:-:S13]  /*69c20*/  LDSM.16.MT88.4 R36, [R55+UR4+0x4080] ;  /* 0x004080043724783b */ /* 0x000e1a0008004200 */
[----:B------:R-:W-:Y:S04]  /*69c30*/  STL.64 [R1+0x500], R4 ;  /* 0x0005000401007387 */ /* 0x000fe80000100a00 */
[----:B------:R4:W-:Y:S02]  /*69c40*/  STL.64 [R1+0x508], R6 ;  /* 0x0005080601007387 */ /* 0x0009e40000100a00 */
[----:B----4-:R-:W-:Y:S02]  /*69c50*/  HMMA.16816.F32.BF16 R4, R16, R20, R44 ;  /* 0x000000141004723c */ /* 0x010fe4000004182c */
[----:B------:R-:W-:Y:S04]  /*69c60*/  STL.64 [R1+0x4338], R22 ;  /* 0x0043381601007387 */ /* 0x000fe80000100a00 */
[----:B------:R-:W-:-:S15]  /*69c70*/  STL.64 [R1+0x4330], R20 ;  /* 0x0043301401007387 */ /* 0x000fde0000100a00 */
[----:B------:R-:W-:-:S02]  /*69c80*/  NOP ;  /* 0x0000000000007918 */ /* 0x000fc40000000000 */
[----:B------:R-:W-:Y:S04]  /*69c90*/  STL.64 [R1+0x3a0], R4 ;  /* 0x0003a00401007387 */ /* 0x000fe80000100a00 */
[----:B------:R1:W-:Y:S02]  /*69ca0*/  STL.64 [R1+0x3a8], R6 ;  /* 0x0003a80601007387 */ /* 0x0003e40000100a00 */
[----:B-1----:R-:W-:Y:S01]  /*69cb0*/  HMMA.16816.F32.BF16 R4, R16, R28, R48 ;  /* 0x0000001c1004723c */ /* 0x002fe20000041830 */
[----:B------:R-:W-:Y:S02]  /*69cc0*/  IMAD.MOV.U32 R56, RZ, RZ, R41 ;  /* 0x000000ffff387224 */ /* 0x000fe400078e0029 */
[----:B------:R-:W-:-:S03]  /*69cd0*/  IMAD.MOV.U32 R57, RZ, RZ, R40 ;  /* 0x000000ffff397224 */ /* 0x000fc600078e0028 */
[----:B------:R-:W-:-:S15]  /*69ce0*/  STL.64 [R1+0x4350], R28 ;  /* 0x0043501c01007387 */ /* 0x000fde0000100a00 */
[----:B------:R-:W-:-:S02]  /*69cf0*/  NOP ;  /* 0x0000000000007918 */ /* 0x000fc40000000000 */
[----:B------:R-:W-:Y:S04]  /*69d00*/  STL.64 [R1+0x390], R4 ;  /* 0x0003900401007387 */ /* 0x000fe80000100a00 */
[----:B------:R-:W-:Y:S04]  /*69d10*/  STL.64 [R1+0x398], R6 ;  /* 0x0003980601007387 */ /* 0x000fe80000100a00 */
[----:B------:R-:W-:Y:S04]  /*69d20*/  STL.64 [R1+0x4358], R56 ;  /* 0x0043583801007387 */ /* 0x000fe80000100a00 */
        /* <DEDUP_REMOVED lines=8> */
[----:B------:R1:W-:Y:S04]  /*69db0*/  STL.64 [R1+0x4380], R40 ;  /* 0x0043802801007387 */ /* 0x0003e80000100a00 */
[----:B------:R-:W2:Y:S04]  /*69dc0*/  LDL.LU R52, [R1+0x360] ;  /* 0x0003600001347983 */ /* 0x000ea80000300800 */
[----:B------:R-:W2:Y:S04]  /*69dd0*/  LDL.LU R53, [R1+0x364] ;  /* 0x0003640001357983 */ /* 0x000ea80000300800 */
[----:B------:R-:W3:Y:S04]  /*69de0*/  LDL.LU R54, [R1+0x368] ;  /* 0x0003680001367983 */ /* 0x000ee80000300800 */
[----:B------:R-:W3:Y:S04]  /*69df0*/  LDL.LU R55, [R1+0x36c] ;  /* 0x00036c0001377983 */ /* 0x000ee80000300800 */
[----:B---3--:R-:W-:Y:S04]  /*69e00*/  STL.64 [R1+0x4390], R54 ;  /* 0x0043903601007387 */ /* 0x008fe80000100a00 */
[----:B--2---:R2:W-:Y:S04]  /*69e10*/  STL.64 [R1+0x4388], R52 ;  /* 0x0043883401007387 */ /* 0x0045e80000100a00 */
        /* <DEDUP_REMOVED lines=8> */
[----:B------:R-:W4:Y:S04]  /*69ea0*/  LDL.LU R20, [R1+0x350] ;  /* 0x0003500001147983 */ /* 0x000f280000300800 */
[----:B------:R-:W4:Y:S01]  /*69eb0*/  LDL.LU R21, [R1+0x354] ;  /* 0x0003540001157983 */ /* 0x000f220000300800 */
[----:B------:R-:W-:-:S02]  /*69ec0*/  IMAD.MOV.U32 R48, RZ, RZ, R27 ;  /* 0x000000ffff307224 */ /* 0x000fc400078e001b */
[----:B------:R-:W-:Y:S01]  /*69ed0*/  IMAD.MOV.U32 R49, RZ, RZ, R26 ;  /* 0x000000ffff317224 */ /* 0x000fe200078e001a */
        /* <DEDUP_REMOVED lines=18> */
[----:B------:R-:W-:-:S03]  /*6a000*/  IMAD.MOV.U32 R45, RZ, RZ, R24 ;  /* 0x000000ffff2d7224 */ /* 0x000fc600078e0018 */
[----:B------:R-:W4:Y:S01]  /*6a010*/  LDL.LU R7, [R1+0x30c] ;  /* 0x00030c0001077983 */ /* 0x000f220000300800 */
[----:B------:R-:W-:-:S03]  /*6a020*/  IMAD.MOV.U32 R44, RZ, RZ, R25 ;  /* 0x000000ffff2c7224 */ /* 0x000fc600078e0019 */
[----:B------:R-:W4:Y:S04]  /*6a030*/  LDL.LU R24, [R1+0x2f0] ;  /* 0x0002f00001187983 */ /* 0x000f280000300800 */
[----:B------:R-:W4:Y:S04]  /*6a040*/  LDL.LU R25, [R1+0x2f4] ;  /* 0x0002f40001197983 */ /* 0x000f280000300800 */
[----:B------:R-:W4:Y:S04]  /*6a050*/  LDL.LU R26, [R1+0x2f8] ;  /* 0x0002f800011a7983 */ /* 0x000f280000300800 */
[----:B------:R-:W4:Y:S04]  /*6a060*/  LDL.LU R27, [R1+0x2fc] ;  /* 0x0002fc00011b7983 */ /* 0x000f280000300800 */
[----:B0-----:R-:W-:Y:S04]  /*6a070*/  STL.64 [R1+0x4238], R38 ;  /* 0x0042382601007387 */ /* 0x001fe80000100a00 */
[----:B------:R-:W-:Y:S01]  /*6a080*/  STL.64 [R1+0x4230], R36 ;  /* 0x0042302401007387 */ /* 0x000fe20000100a00 */
[C---:B---3--:R-:W-:Y:S06]  /*6a090*/  HMMA.16816.F32.BF16 R48, R16.reuse, R48, R40 ;  /* 0x000000301030723c */ /* 0x048fec0000041828 */
[----:B--2---:R-:W-:-:S15]  /*6a0a0*/  HMMA.16816.F32.BF16 R52, R16, R32, R52 ;  /* 0x000000201034723c */ /* 0x004fde0000041834 */
[----:B------:R-:W-:-:S08]  /*6a0b0*/  NOP ;  /* 0x0000000000007918 */ /* 0x000fd00000000000 */
[----:B------:R-:W-:Y:S04]  /*6a0c0*/  STL.64 [R1+0x380], R52 ;  /* 0x0003803401007387 */ /* 0x000fe80000100a00 */
[----:B------:R0:W-:Y:S04]  /*6a0d0*/  STL.64 [R1+0x388], R54 ;  /* 0x0003883601007387 */ /* 0x0001e80000100a00 */
[----:B0-----:R-:W2:Y:S04]  /*6a0e0*/  LDL.LU.64 R54, [R1+0x4390] ;  /* 0x0043900001367983 */ /* 0x001ea80000300a00 */
[----:B------:R-:W2:Y:S04]  /*6a0f0*/  LDL.LU.64 R52, [R1+0x4388] ;  /* 0x0043880001347983 */ /* 0x000ea80000300a00 */
[----:B------:R-:W3:Y:S04]  /*6a100*/  LDL.LU.64 R40, [R1+0x4380] ;  /* 0x0043800001287983 */ /* 0x000ee80000300a00 */
[----:B------:R-:W-:Y:S04]  /*6a110*/  STL.64 [R1+0x370], R48 ;  /* 0x0003703001007387 */ /* 0x000fe80000100a00 */
[----:B------:R0:W-:Y:S04]  /*6a120*/  STL.64 [R1+0x378], R50 ;  /* 0x0003783201007387 */ /* 0x0001e80000100a00 */
[----:B0-----:R-:W2:Y:S04]  /*6a130*/  LDL.LU R51, [R1+0x4378] ;  /* 0x0043780001337983 */ /* 0x001ea80000300800 */
[----:B------:R-:W2:Y:S01]  /*6a140*/  LDL.LU.64 R48, [R1+0x4370] ;  /* 0x0043700001307983 */ /* 0x000ea20000300a00 */
[----:B----4-:R-:W-:Y:S01]  /*6a150*/  HMMA.16816.F32.BF16 R20, R16, R56, R20 ;  /* 0x000000381014723c */ /* 0x010fe20000041814 */
[----:B------:R-:W-:-:S02]  /*6a160*/  IMAD.MOV.U32 R36, RZ, RZ, R2 ;  /* 0x000000ffff247224 */ /* 0x000fc400078e0002 */
[----:B------:R-:W-:-:S03]  /*6a170*/  IMAD.MOV.U32 R37, RZ, RZ, R0 ;  /* 0x000000ffff257224 */ /* 0x000fc600078e0000 */
[----:B------:R-:W-:Y:S02]  /*6a180*/  IMAD.MOV.U32 R2, RZ, RZ, R56 ;  /* 0x000000ffff027224 */ /* 0x000fe400078e0038 */
[----:B------:R-:W-:Y:S01]  /*6a190*/  IMAD.MOV.U32 R0, RZ, RZ, R57 ;  /* 0x000000ffff007224 */ /* 0x000fe200078e0039 */
[C---:B---3--:R-:W-:Y:S06]  /*6a1a0*/  HMMA.16816.F32.BF16 R40, R16.reuse, R40, R28 ;  /* 0x000000281028723c */ /* 0x048fec000004181c */
        /* <DEDUP_REMOVED lines=11> */
[----:B------:R-:W3:Y:S04]  /*6a260*/  LDL.LU.64 R20, [R1+0x4360] ;  /* 0x0043600001147983 */ /* 0x000ee80000300a00 */
[----:B------:R-:W4:Y:S04]  /*6a270*/  LDL.LU.64 R56, [R1+0x4358] ;  /* 0x0043580001387983 */ /* 0x000f280000300a00 */
[----:B------:R-:W2:Y:S04]  /*6a280*/  LDL.LU.64 R28, [R1+0x4350] ;  /* 0x00435000011c7983 */ /* 0x000ea80000300a00 */
[----:B------:R-:W-:Y:S04]  /*6a290*/  STL.64 [R1+0x340], R40 ;  /* 0x0003402801007387 */ /* 0x000fe80000100a00 */
[----:B------:R0:W-:Y:S04]  /*6a2a0*/  STL.64 [R1+0x348], R42 ;  /* 0x0003482a01007387 */ /* 0x0001e80000100a00 */
[----:B0-----:R-:W4:Y:S04]  /*6a2b0*/  LDL.LU.64 R42, [R1+0x4348] ;  /* 0x00434800012a7983 */ /* 0x001f280000300a00 */
[----:B------:R-:W3:Y:S01]  /*6a2c0*/  LDL.LU.64 R40, [R1+0x4340] ;  /* 0x0043400001287983 */ /* 0x000ee20000300a00 */
[C---:B------:R-:W-:Y:S06]  /*6a2d0*/  HMMA.16816.F32.BF16 R44, R16.reuse, R44, R12 ;  /* 0x0000002c102c723c */ /* 0x040fec000004180c */
[----:B---3--:R-:W-:-:S15]  /*6a2e0*/  HMMA.16816.F32.BF16 R20, R16, R40, R20 ;  /* 0x000000281014723c */ /* 0x008fde0000041814 */
[----:B------:R-:W-:-:S08]  /*6a2f0*/  NOP ;  /* 0x0000000000007918 */ /* 0x000fd00000000000 */
[----:B------:R-:W-:Y:S04]  /*6a300*/  STL.64 [R1+0x330], R20 ;  /* 0x0003301401007387 */ /* 0x000fe80000100a00 */
[----:B------:R0:W-:Y:S04]  /*6a310*/  STL.64 [R1+0x338], R22 ;  /* 0x0003381601007387 */ /* 0x0001e80000100a00 */
[----:B0-----:R-:W3:Y:S04]  /*6a320*/  LDL.LU.64 R22, [R1+0x4338] ;  /* 0x0043380001167983 */ /* 0x001ee80000300a00 */
[----:B------:R-:W3:Y:S04]  /*6a330*/  LDL.LU.64 R20, [R1+0x4330] ;  /* 0x0043300001147983 */ /* 0x000ee80000300a00 */
[----:B----4-:R-:W-:Y:S04]  /*6a340*/  STL.64 [R1+0x42b8], R42 ;  /* 0x0042b82a01007387 */ /* 0x010fe80000100a00 */
[----:B------:R0:W-:Y:S04]  /*6a350*/  STL.64 [R1+0x42b0], R40 ;  /* 0x0042b02801007387 */ /* 0x0001e80000100a00 */
[----:B0-----:R-:W4:Y:S04]  /*6a360*/  LDL.LU R40, [R1+0x2d0] ;  /* 0x0002d00001287983 */ /* 0x001f280000300800 */
[----:B------:R-:W4:Y:S04]  /*6a370*/  LDL.LU R41, [R1+0x2d4] ;  /* 0x0002d40001297983 */ /* 0x000f280000300800 */
[----:B------:R-:W4:Y:S04]  /*6a380*/  LDL.LU R42, [R1+0x2d8] ;  /* 0x0002d800012a7983 */ /* 0x000f280000300800 */
[----:B------:R-:W4:Y:S04]  /*6a390*/  LDL.LU R43, [R1+0x2dc] ;  /* 0x0002dc00012b7983 */ /* 0x000f280000300800 */
[----:B------:R-:W3:Y:S04]  /*6a3a0*/  LDL.LU.64 R14, [R1+0x4328] ;  /* 0x00432800010e7983 */ /* 0x000ee80000300a00 */
[----:B------:R-:W3:Y:S04]  /*6a3b0*/  LDL.LU.64 R12, [R1+0x4320] ;  /* 0x00432000010c7983 */ /* 0x000ee80000300a00 */
[----:B------:R0:W-:Y:S04]  /*6a3c0*/  STL.64 [R1+0x320], R44 ;  /* 0x0003202c01007387 */ /* 0x0001e80000100a00 */
[----:B------:R-:W-:Y:S04]  /*6a3d0*/  STL.64 [R1+0x328], R46 ;  /* 0x0003282e01007387 */ /* 0x000fe80000100a00 */
[----:B0-----:R-:W2:Y:S01]  /*6a3e0*/  LDL.LU.64 R44, [R1+0x4318] ;  /* 0x00431800012c7983 */ /* 0x001ea20000300a00 */
[C---:B------:R-:W-:Y:S06]  /*6a3f0*/  HMMA.16816.F32.BF16 R56, R16.reuse, R56, R4 ;  /* 0x000000381038723c */ /* 0x040fec0000041804 */
[----:B--2---:R-:W-:-:S15]  /*6a400*/  HMMA.16816.F32.BF16 R8, R16, R44, R8 ;  /* 0x0000002c1008723c */ /* 0x004fde0000041808 */
[----:B------:R-:W-:-:S08]  /*6a410*/  NOP ;  /* 0x0000000000007918 */ /* 0x000fd00000000000 */
[----:B------:R-:W-:Y:S04]  /*6a420*/  STL.64 [R1+0x310], R8 ;  /* 0x0003100801007387 */ /* 0x000fe80000100a00 */
[----:B------:R0:W-:Y:S04]  /*6a430*/  STL.64 [R1+0x318], R10 ;  /* 0x0003180a01007387 */ /* 0x0001e80000100a00 */
[----:B0-----:R-:W2:Y:S04]  /*6a440*/  LDL.LU.64 R10, [R1+0x4310] ;  /* 0x00431000010a7983 */ /* 0x001ea80000300a00 */
[----:B------:R-:W3:Y:S04]  /*6a450*/  LDL.LU.64 R8, [R1+0x4308] ;  /* 0x0043080001087983 */ /* 0x000ee80000300a00 */
[----:B------:R0:W-:Y:S04]  /*6a460*/  STL.64 [R1+0x4290], R44 ;  /* 0x0042902c01007387 */ /* 0x0001e80000100a00 */
[----:B0-----:R-:W4:Y:S04]  /*6a470*/  LDL.LU R44, [R1+0x2e0] ;  /* 0x0002e000012c7983 */ /* 0x001f280000300800 */
[----:B------:R-:W4:Y:S04]  /*6a480*/  LDL.LU R45, [R1+0x2e4] ;  /* 0x0002e400012d7983 */ /* 0x000f280000300800 */
[----:B------:R-:W4:Y:S04]  /*6a490*/  LDL.LU R46, [R1+0x2e8] ;  /* 0x0002e800012e7983 */ /* 0x000f280000300800 */
[----:B------:R-:W4:Y:S04]  /*6a4a0*/  LDL.LU R47, [R1+0x2ec] ;  /* 0x0002ec00012f7983 */ /* 0x000f280000300800 */
[----:B------:R-:W2:Y:S04]  /*6a4b0*/  LDL.LU.64 R6, [R1+0x4300] ;  /* 0x0043000001067983 */ /* 0x000ea80000300a00 */
[----:B------:R-:W3:Y:S04]  /*6a4c0*/  LDL.LU.64 R4, [R1+0x42f8] ;  /* 0x0042f80001047983 */ /* 0x000ee80000300a00 */
[----:B------:R0:W-:Y:S04]  /*6a4d0*/  STL.64 [R1+0x300], R56 ;  /* 0x0003003801007387 */ /* 0x0001e80000100a00 */
[----:B------:R1:W-:Y:S04]  /*6a4e0*/  STL.64 [R1+0x308], R58 ;  /* 0x0003083a01007387 */ /* 0x0003e80000100a00 */
[----:B0-----:R-:W1:Y:S02]  /*6a4f0*/  LDL.LU.64 R56, [R1+0x42f0] ;  /* 0x0042f00001387983 */ /* 0x001e640000300a00 */
[----:B-1----:R-:W-:Y:S02]  /*6a500*/  HMMA.16816.F32.BF16 R56, R16, R56, R24 ;  /* 0x000000381038723c */ /* 0x002fe40000041818 */
[----:B------:R-:W2:Y:S04]  /*6a510*/  LDL.LU.64 R26, [R1+0x42e8] ;  /* 0x0042e800011a7983 */ /* 0x000ea80000300a00 */
[----:B------:R-:W2:-:S15]  /*6a520*/  LDL.LU.64 R24, [R1+0x42e0] ;  /* 0x0042e00001187983 */ /* 0x000e9e0000300a00 */
[----:B------:R-:W-:-:S02]  /*6a530*/  NOP ;  /* 0x0000000000007918 */ /* 0x000fc40000000000 */
[----:B------:R0:W-:Y:S04]  /*6a540*/  STL.64 [R1+0x2f0], R56 ;  /* 0x0002f03801007387 */ /* 0x0001e80000100a00 */
[----:B------:R-:W-:Y:S04]  /*6a550*/  STL.64 [R1+0x2f8], R58 ;  /* 0x0002f83a01007387 */ /* 0x000fe80000100a00 */
[----:B0-----:R-:W2:Y:S01]  /*6a560*/  LDL.LU.64 R56, [R1+0x42d8] ;  /* 0x0042d80001387983 */ /* 0x001ea20000300a00 */
[C---:B----4-:R-:W-:Y:S06]  /*6a570*/  HMMA.16816.F32.BF16 R44, R16.reuse, R36, R44 ;  /* 0x00000024102c723c */ /* 0x050fec000004182c */
[C---:B---3--:R-:W-:Y:S06]  /*6a580*/  HMMA.16816.F32.BF16 R40, R16.reuse, R4, R40 ;  /* 0x000000041028723c */ /* 0x048fec0000041828 */
[----:B------:R-:W-:Y:S11]  /*6a590*/  HMMA.16816.F32.BF16 R52, R16, R8, R52 ;  /* 0x000000081034723c */ /* 0x000ff60000041834 */
[----:B------:R0:W-:Y:S04]  /*6a5a0*/  STL.64 [R1+0x2e0], R44 ;  /* 0x0002e02c01007387 */ /* 0x0001e80000100a00 */
[----:B------:R-:W-:Y:S04]  /*6a5b0*/  STL.64 [R1+0x2e8], R46 ;  /* 0x0002e82e01007387 */ /* 0x000fe80000100a00 */
[----:B0-----:R-:W3:Y:S04]  /*6a5c0*/  LDL.LU.64 R44, [R1+0x190] ;  /* 0x00019000012c7983 */ /* 0x001ee80000300a00 */
[----:B------:R0:W-:Y:S04]  /*6a5d0*/  STL.64 [R1+0x4250], R36 ;  /* 0x0042502401007387 */ /* 0x0001e80000100a00 */
[----:B0-----:R-:W3:Y:S04]  /*6a5e0*/  LDL.LU R36, [R1+0x1f0] ;  /* 0x0001f00001247983 */ /* 0x001ee80000300800 */
[----:B------:R-:W3:Y:S04]  /*6a5f0*/  LDL.LU R37, [R1+0x1f4] ;  /* 0x0001f40001257983 */ /* 0x000ee80000300800 */
[----:B------:R-:W3:Y:S04]  /*6a600*/  LDL.LU R38, [R1+0x1f8] ;  /* 0x0001f80001267983 */ /* 0x000ee80000300800 */
[----:B------:R-:W3:Y:S04]  /*6a610*/  LDL.LU R39, [R1+0x1fc] ;  /* 0x0001fc0001277983 */ /* 0x000ee80000300800 */
[----:B------:R0:W-:Y:S04]  /*6a620*/  STL.64 [R1+0x2d0], R40 ;  /* 0x0002d02801007387 */ /* 0x0001e80000100a00 */
[----:B------:R2:W-:Y:S04]  /*6a630*/  STL.64 [R1+0x2d8], R42 ;  /* 0x0002d82a01007387 */ /* 0x0005e80000100a00 */
[----:B0-----:R-:W4:Y:S04]  /*6a640*/  LDL.LU R40, [R1+0x1e0] ;  /* 0x0001e00001287983 */ /* 0x001f280000300800 */
[----:B------:R-:W4:Y:S01]  /*6a650*/  LDL.LU R41, [R1+0x1e4] ;  /* 0x0001e40001297983 */ /* 0x000f220000300800 */
[----:B--2---:R-:W-:-:S02]  /*6a660*/  IMAD.MOV.U32 R42, RZ, RZ, R56 ;  /* 0x000000ffff2a7224 */ /* 0x004fc400078e0038 */
[----:B------:R-:W-:Y:S01]  /*6a670*/  IMAD.MOV.U32 R43, RZ, RZ, R57 ;  /* 0x000000ffff2b7224 */ /* 0x000fe200078e0039 */
[----:B------:R-:W2:Y:S04]  /*6a680*/  LDL.LU R56, [R1+0x42d4] ;  /* 0x0042d40001387983 */ /* 0x000ea80000300800 */
[----:B------:R-:W3:Y:S04]  /*6a690*/  LDL.LU R57, [R1+0x42d0] ;  /* 0x0042d00001397983 */ /* 0x000ee80000300800 */
[----:B------:R-:W-:Y:S04]  /*6a6a0*/  STL.64 [R1+0x4248], R6 ;  /* 0x0042480601007387 */ /* 0x000fe80000100a00 */
[----:B------:R0:W-:Y:S04]  /*6a6b0*/  STL.64 [R1+0x4240], R4 ;  /* 0x0042400401007387 */ /* 0x0001e80000100a00 */
[----:B0-----:R-:W4:Y:S04]  /*6a6c0*/  LDL.LU R4, [R1+0x200] ;  /* 0x0002000001047983 */ /* 0x001f280000300800 */
[----:B------:R-:W4:Y:S04]  /*6a6d0*/  LDL.LU R5, [R1+0x204] ;  /* 0x0002040001057983 */ /* 0x000f280000300800 */
[----:B------:R-:W4:Y:S04]  /*6a6e0*/  LDL.LU R6, [R1+0x208] ;  /* 0x0002080001067983 */ /* 0x000f280000300800 */
[----:B------:R-:W4:Y:S04]  /*6a6f0*/  LDL.LU R7, [R1+0x20c] ;  /* 0x00020c0001077983 */ /* 0x000f280000300800 */
[----:B------:R-:W-:Y:S04]  /*6a700*/  STL.64 [R1+0x2c0], R52 ;  /* 0x0002c03401007387 */ /* 0x000fe80000100a00 */
[----:B------:R0:W-:Y:S04]  /*6a710*/  STL.64 [R1+0x2c8], R54 ;  /* 0x0002c83601007387 */ /* 0x0001e80000100a00 */
[----:B0-----:R-:W4:Y:S04]  /*6a720*/  LDL.LU.64 R54, [R1+0x42c8] ;  /* 0x0042c80001367983 */ /* 0x001f280000300a00 */
[----:B------:R-:W4:Y:S04]  /*6a730*/  LDL.LU.64 R52, [R1+0x42c0] ;  /* 0x0042c00001347983 */ /* 0x000f280000300a00 */
[----:B------:R-:W-:Y:S04]  /*6a740*/  STL.64 [R1+0x4260], R10 ;  /* 0x0042600a01007387 */ /* 0x000fe80000100a00 */
[----:B------:R0:W-:Y:S04]  /*6a750*/  STL.64 [R1+0x4258], R8 ;  /* 0x0042580801007387 */ /* 0x0001e80000100a00 */
[----:B0-----:R-:W4:Y:S04]  /*6a760*/  LDL.LU R8, [R1+0x210] ;  /* 0x0002100001087983 */ /* 0x001f280000300800 */
[----:B------:R-:W4:Y:S01]  /*6a770*/  LDL.LU R9, [R1+0x214] ;  /* 0x0002140001097983 */ /* 0x000f220000300800 */
[----:B--2---:R-:W-:-:S02]  /*6a780*/  IMAD.MOV.U32 R11, RZ, RZ, R56 ;  /* 0x000000ffff0b7224 */ /* 0x004fc400078e0038 */
[----:B---3--:R-:W-:Y:S02]  /*6a790*/  IMAD.MOV.U32 R10, RZ, RZ, R57 ;  /* 0x000000ffff0a7224 */ /* 0x008fe400078e0039 */
[----:B----4-:R-:W-:Y:S01]  /*6a7a0*/  HMMA.16816.F32.BF16 R56, R16, R12, R52 ;  /* 0x0000000c1038723c */ /* 0x010fe20000041834 */
[----:B------:R-:W2:Y:S04]  /*6a7b0*/  LDL.LU R52, [R1+0x220] ;  /* 0x0002200001347983 */ /* 0x000ea80000300800 */
[----:B------:R-:W2:Y:S04]  /*6a7c0*/  LDL.LU R53, [R1+0x224] ;  /* 0x0002240001357983 */ /* 0x000ea80000300800 */
[----:B------:R-:W2:Y:S04]  /*6a7d0*/  LDL.LU R54, [R1+0x228] ;  /* 0x0002280001367983 */ /* 0x000ea80000300800 */
[----:B------:R-:W2:Y:S04]  /*6a7e0*/  LDL.LU R55, [R1+0x22c] ;  /* 0x00022c0001377983 */ /* 0x000ea80000300800 */
[----:B------:R-:W-:Y:S04]  /*6a7f0*/  STL.64 [R1+0x4270], R14 ;  /* 0x0042700e01007387 */ /* 0x000fe80000100a00 */
[----:B------:R-:W-:Y:S01]  /*6a800*/  STL.64 [R1+0x4268], R12 ;  /* 0x0042680c01007387 */ /* 0x000fe20000100a00 */
[C---:B------:R-:W-:Y:S03]  /*6a810*/  HMMA.16816.F32.BF16 R4, R24.reuse, R32, R4 ;  /* 0x000000201804723c */ /* 0x040fe60000041804 */
[----:B------:R-:W0:Y:S03]  /*6a820*/  LDSM.16.MT88.4 R16, [R51+UR4+0x5000] ;  /* 0x005000043310783b */ /* 0x000e260008004200 */
[C---:B------:R-:W-:Y:S01]  /*6a830*/  HMMA.16816.F32.BF16 R8, R24.reuse, R28, R8 ;  /* 0x0000001c1808723c */ /* 0x040fe20000041808 */
[----:B------:R1:W-:Y:S04]  /*6a840*/  STL.64 [R1+0x3d38], R58 ;  /* 0x003d383a01007387 */ /* 0x0003e80000100a00 */
[----:B------:R-:W-:Y:S04]  /*6a850*/  STL.64 [R1+0x3d30], R56 ;  /* 0x003d303801007387 */ /* 0x000fe80000100a00 */
[----:B-1----:R-:W3:Y:S04]  /*6a860*/  LDL R58, [R1+0x178] ;  /* 0x00017800013a7983 */ /* 0x002ee80000100800 */
[----:B------:R-:W3:Y:S04]  /*6a870*/  LDL R59, [R1+0x17c] ;  /* 0x00017c00013b7983 */ /* 0x000ee80000100800 */
[----:B------:R-:W-:Y:S04]  /*6a880*/  STL.64 [R1+0x4280], R22 ;  /* 0x0042801601007387 */ /* 0x000fe80000100a00 */
[----:B------:R-:W-:Y:S01]  /*6a890*/  STL.64 [R1+0x4278], R20 ;  /* 0x0042781401007387 */ /* 0x000fe20000100a00 */
[----:B--2---:R-:W-:-:S15]  /*6a8a0*/  HMMA.16816.F32.BF16 R12, R24, R20, R52 ;  /* 0x00000014180c723c */ /* 0x004fde0000041834 */
[----:B------:R-:W-:-:S08]  /*6a8b0*/  NOP ;  /* 0x0000000000007918 */ /* 0x000fd00000000000 */
        /* <DEDUP_REMOVED lines=9> */
[----:B-1----:R-:W-:Y:S02]  /*6a950*/  HMMA.16816.F32.BF16 R4, R24, R44, R36 ;  /* 0x0000002c1804723c */ /* 0x002fe40000041824 */
[----:B0-----:R-:W-:Y:S04]  /*6a960*/  STL.64 [R1+0x4168], R18 ;  /* 0x0041681201007387 */ /* 0x001fe80000100a00 */
[----:B------:R-:W-:-:S15]  /*6a970*/  STL.64 [R1+0x4160], R16 ;  /* 0x0041601001007387 */ /* 0x000fde0000100a00 */
[----:B------:R-:W-:-:S02]  /*6a980*/  NOP ;  /* 0x0000000000007918 */ /* 0x000fc40000000000 */
[----:B------:R-:W-:Y:S04]  /*6a990*/  STL.64 [R1+0x1f0], R4 ;  /* 0x0001f00401007387 */ /* 0x000fe80000100a00 */
[----:B------:R0:W-:Y:S04]  /*6a9a0*/  STL.64 [R1+0x1f8], R6 ;  /* 0x0001f80601007387 */ /* 0x0001e80000100a00 */
[----:B------:R-:W2:Y:S04]  /*6a9b0*/  LDL.LU R52, [R1+0x1d0] ;  /* 0x0001d00001347983 */ /* 0x000ea80000300800 */
[----:B------:R-:W2:Y:S04]  /*6a9c0*/  LDL.LU R53, [R1+0x1d4] ;  /* 0x0001d40001357983 */ /* 0x000ea80000300800 */
[----:B------:R-:W2:Y:S04]  /*6a9d0*/  LDL.LU R54, [R1+0x1d8] ;  /* 0x0001d80001367983 */ /* 0x000ea80000300800 */
[----:B------:R-:W2:Y:S01]  /*6a9e0*/  LDL.LU R55, [R1+0x1dc] ;  /* 0x0001dc0001377983 */ /* 0x000ea20000300800 */
[----:B0-----:R-:W-:Y:S01]  /*6a9f0*/  HMMA.16816.F32.BF16 R4, R24, R48, R40 ;  /* 0x000000301804723c */ /* 0x001fe20000041828 */
[----:B------:R-:W-:-:S02]  /*6aa00*/  IMAD.MOV.U32 R56, RZ, RZ, R2 ;  /* 0x000000ffff387224 */ /* 0x000fc400078e0002 */
[----:B------:R-:W-:Y:S02]  /*6aa10*/  IMAD.MOV.U32 R57, RZ, RZ, R0 ;  /* 0x000000ffff397224 */ /* 0x000fe400078e0000 */
[----:B------:R-:W-:Y:S02]  /*6aa20*/  IMAD.MOV.U32 R19, RZ, RZ, R44 ;  /* 0x000000ffff137224 */ /* 0x000fe400078e002c */
[----:B------:R-:W-:-:S15]  /*6aa30*/  IMAD.MOV.U32 R18, RZ, RZ, R45 ;  /* 0x000000ffff127224 */ /* 0x000fde00078e002d */
[----:B------:R-:W-:-:S01]  /*6aa40*/  NOP ;  /* 0x0000000000007918 */ /* 0x000fc20000000000 */
[----:B------:R0:W-:Y:S04]  /*6aa50*/  STL.64 [R1+0x1e0], R4 ;  /* 0x0001e00401007387 */ /* 0x0001e80000100a00 */
[----:B------:R1:W-:Y:S04]  /*6aa60*/  STL.64 [R1+0x1e8], R6 ;  /* 0x0001e80601007387 */ /* 0x0003e80000100a00 */
[----:B------:R-:W4:Y:S04]  /*6aa70*/  LDL.LU R32, [R1+0x1b0] ;  /* 0x0001b00001207983 */ /* 0x000f280000300800 */
[----:B------:R-:W4:Y:S04]  /*6aa80*/  LDL.LU R33, [R1+0x1b4] ;  /* 0x0001b40001217983 */ /* 0x000f280000300800 */
[----:B------:R-:W4:Y:S04]  /*6aa90*/  LDL.LU R34, [R1+0x1b8] ;  /* 0x0001b80001227983 */ /* 0x000f280000300800 */
[----:B------:R-:W4:Y:S04]  /*6aaa0*/  LDL.LU R35, [R1+0x1bc] ;  /* 0x0001bc0001237983 */ /* 0x000f280000300800 */
[----:B------:R-:W4:Y:S04]  /*6aab0*/  LDL.LU.64 R40, [R1+0x160] ;  /* 0x0001600001287983 */ /* 0x000f280000300a00 */
        /* <DEDUP_REMOVED lines=17> */
[----:B------:R-:W4:Y:S01]  /*6abd0*/  LDL.LU R11, [R1+0x95c] ;  /* 0x00095c00010b7983 */ /* 0x000f220000300800 */
[----:B------:R-:W-:-:S03]  /*6abe0*/  IMAD.MOV.U32 R2, RZ, RZ, R48 ;  /* 0x000000ffff027224 */ /* 0x000fc600078e0030 */
[----:B------:R-:W4:Y:S01]  /*6abf0*/  LDL.LU.64 R36, [R1+0x10] ;  /* 0x0000100001247983 */ /* 0x000f220000300a00 */
[----:B------:R-:W-:-:S03]  /*6ac00*/  IMAD.MOV.U32 R0, RZ, RZ, R49 ;  /* 0x000000ffff007224 */ /* 0x000fc600078e0031 */
[----:B------:R-:W4:Y:S04]  /*6ac10*/  LDL.LU R48, [R1+0x930] ;  /* 0x0009300001307983 */ /* 0x000f280000300800 */
[----:B------:R-:W4:Y:S04]  /*6ac20*/  LDL.LU R49, [R1+0x934] ;  /* 0x0009340001317983 */ /* 0x000f280000300800 */
[----:B------:R-:W4:Y:S04]  /*6ac30*/  LDL.LU R50, [R1+0x938] ;  /* 0x0009380001327983 */ /* 0x000f280000300800 */
[----:B------:R-:W4:Y:S01]  /*6ac40*/  LDL.LU R51, [R1+0x93c] ;  /* 0x00093c0001337983 */ /* 0x000f220000300800 */
        /* <DEDUP_REMOVED lines=8> */
[----:B---3--:R-:W-:Y:S04]  /*6acd0*/  STL.64 [R1+0x41f8], R58 ;  /* 0x0041f83a01007387 */ /* 0x008fe80000100a00 */
[----:B------:R0:W-:Y:S04]  /*6ace0*/  STL.64 [R1+0x41f0], R56 ;  /* 0x0041f03801007387 */ /* 0x0001e80000100a00 */
[----:B0-----:R-:W4:Y:S04]  /*6acf0*/  LDL.LU R56, [R1+0x1c0] ;  /* 0x0001c00001387983 */ /* 0x001f280000300800 */
[----:B------:R-:W4:Y:S04]  /*6ad00*/  LDL.LU R57, [R1+0x1c4] ;  /* 0x0001c40001397983 */ /* 0x000f280000300800 */
[----:B------:R-:W4:Y:S04]  /*6ad10*/  LDL.LU R58, [R1+0x1c8] ;  /* 0x0001c800013a7983 */ /* 0x000f280000300800 */
[----:B------:R-:W4:Y:S02]  /*6ad20*/  LDL.LU R59, [R1+0x1cc] ;  /* 0x0001cc00013b7983 */ /* 0x000f240000300800 */
[----:B----4-:R-:W-:-:S15]  /*6ad30*/  HMMA.16816.F32.BF16 R56, R24, R40, R56 ;  /* 0x000000281838723c */ /* 0x010fde0000041838 */
[----:B------:R-:W-:-:S08]  /*6ad40*/  NOP ;  /* 0x0000000000007918 */ /* 0x000fd00000000000 */
[----:B------:R0:W-:Y:S04]  /*6ad50*/  STL.64 [R1+0x1c0], R56 ;  /* 0x0001c03801007387 */ /* 0x0001e80000100a00 */
[----:B------:R-:W-:Y:S04]  /*6ad60*/  STL.64 [R1+0x1c8], R58 ;  /* 0x0001c83a01007387 */ /* 0x000fe80000100a00 */
[----:B------:R-:W3:Y:S01]  /*6ad70*/  LDL.LU.64 R42, [R1+0x42b8] ;  /* 0x0042b800012a7983 */ /* 0x000ee20000300a00 */
[----:B0-----:R-:W-:Y:S02]  /*6ad80*/  IMAD.MOV.U32 R57, RZ, RZ, R40 ;  /* 0x000000ffff397224 */ /* 0x001fe400078e0028 */
[----:B------:R-:W-:-:S02]  /*6ad90*/  IMAD.MOV.U32 R56, RZ, RZ, R41 ;  /* 0x000000ffff387224 */ /* 0x000fc400078e0029 */
[----:B------:R-:W4:Y:S01]  /*6ada0*/  LDL.LU.64 R40, [R1+0x42b0] ;  /* 0x0042b00001287983 */ /* 0x000f220000300a00 */
[C---:B------:R-:W-:Y:S06]  /*6adb0*/  HMMA.16816.F32.BF16 R28, R24.reuse, R44, R28 ;  /* 0x0000002c181c723c */ /* 0x040fec000004181c */
[----:B------:R-:W-:Y:S02]  /*6adc0*/  IMAD.MOV.U32 R17, RZ, RZ, R44 ;  /* 0x000000ffff117224 */ /* 0x000fe400078e002c */
[----:B------:R-:W-:Y:S01]  /*6add0*/  IMAD.MOV.U32 R16, RZ, RZ, R45 ;  /* 0x000000ffff107224 */ /* 0x000fe200078e002d */
[----:B----4-:R-:W-:-:S15]  /*6ade0*/  HMMA.16816.F32.BF16 R32, R24, R40, R32 ;  /* 0x000000281820723c */ /* 0x010fde0000041820 */
[----:B------:R-:W-:-:S08]  /*6adf0*/  NOP ;  /* 0x0000000000007918 */ /* 0x000fd00000000000 */
[----:B------:R-:W-:Y:S04]  /*6ae00*/  STL.64 [R1+0x1b0], R32 ;  /* 0x0001b02001007387 */ /* 0x000fe80000100a00 */
[----:B------:R0:W-:Y:S04]  /*6ae10*/  STL.64 [R1+0x1b8], R34 ;  /* 0x0001b82201007387 */ /* 0x0001e80000100a00 */
[----:B0-----:R-:W4:Y:S04]  /*6ae20*/  LDL.LU.64 R34, [R1+0x42a8] ;  /* 0x0042a80001227983 */ /* 0x001f280000300a00 */
[----:B------:R-:W4:Y:S04]  /*6ae30*/  LDL.LU.64 R32, [R1+0x42a0] ;  /* 0x0042a00001207983 */ /* 0x000f280000300a00 */
[----:B---3--:R-:W-:Y:S04]  /*6ae40*/  STL.64 [R1+0x41d0], R42 ;  /* 0x0041d02a01007387 */ /* 0x008fe80000100a00 */
[----:B------:R0:W-:Y:S04]  /*6ae50*/  STL.64 [R1+0x41c8], R40 ;  /* 0x0041c82801007387 */ /* 0x0001e80000100a00 */
[----:B0-----:R-:W3:Y:S04]  /*6ae60*/  LDL.LU R40, [R1+0x970] ;  /* 0x0009700001287983 */ /* 0x001ee80000300800 */
[----:B------:R-:W3:Y:S04]  /*6ae70*/  LDL.LU R41, [R1+0x974] ;  /* 0x0009740001297983 */ /* 0x000ee80000300800 */
[----:B------:R-:W3:Y:S04]  /*6ae80*/  LDL.LU R42, [R1+0x978] ;  /* 0x00097800012a7983 */ /* 0x000ee80000300800 */
[----:B------:R-:W3:Y:S04]  /*6ae90*/  LDL.LU R43, [R1+0x97c] ;  /* 0x00097c00012b7983 */ /* 0x000ee80000300800 */
[----:B------:R0:W-:Y:S04]  /*6aea0*/  STL.64 [R1+0x1a0], R28 ;  /* 0x0001a01c01007387 */ /* 0x0001e80000100a00 */
[----:B------:R1:W-:Y:S04]  /*6aeb0*/  STL.64 [R1+0x1a8], R30 ;  /* 0x0001a81e01007387 */ /* 0x0003e80000100a00 */
[----:B0-----:R-:W4:Y:S04]  /*6aec0*/  LDL.LU.64 R28, [R1+0x4298] ;  /* 0x00429800011c7983 */ /* 0x001f280000300a00 */
[----:B------:R-:W3:Y:S01]  /*6aed0*/  LDL.LU.64 R44, [R1+0x4290] ;  /* 0x00429000012c7983 */ /* 0x000ee20000300a00 */
[C---:B------:R-:W-:Y:S06]  /*6aee0*/  HMMA.16816.F32.BF16 R20, R24.reuse, R12, R20 ;  /* 0x0000000c1814723c */ /* 0x040fec0000041814 */
[----:B------:R-:W-:Y:S06]  /*6aef0*/  HMMA.16816.F32.BF16 R8, R24, R36, R8 ;  /* 0x000000241808723c */ /* 0x000fec0000041808 */
[----:B-1----:R-:W-:-:S02]  /*6af00*/  IMAD.MOV.U32 R31, RZ, RZ, R36 ;  /* 0x000000ffff1f7224 */ /* 0x002fc400078e0024 */
[----:B------:R-:W-:Y:S01]  /*6af10*/  IMAD.MOV.U32 R30, RZ, RZ, R37 ;  /* 0x000000ffff1e7224 */ /* 0x000fe200078e0025 */
[----:B---3--:R-:W-:-:S15]  /*6af20*/  HMMA.16816.F32.BF16 R40, R24, R44, R40 ;  /* 0x0000002c1828723c */ /* 0x008fde0000041828 */
[----:B------:R-:W-:-:S08]  /*6af30*/  NOP ;  /* 0x0000000000007918 */ /* 0x000fd00000000000 */
[----:B------:R0:W-:Y:S04]  /*6af40*/  STL.64 [R1+0x110], R40 ;  /* 0x0001102801007387 */ /* 0x0001e80000100a00 */
[----:B------:R1:W-:Y:S01]  /*6af50*/  STL.64 [R1+0x118], R42 ;  /* 0x0001182a01007387 */ /* 0x0003e20000100a00 */
[----:B0-----:R-:W-:Y:S02]  /*6af60*/  IMAD.MOV.U32 R41, RZ, RZ, R44 ;  /* 0x000000ffff297224 */ /* 0x001fe400078e002c */
[----:B------:R-:W-:Y:S02]  /*6af70*/  IMAD.MOV.U32 R40, RZ, RZ, R45 ;  /* 0x000000ffff287224 */ /* 0x000fe400078e002d */
[----:B------:R-:W4:Y:S04]  /*6af80*/  LDL.LU.64 R44, [R1+0x4288] ;  /* 0x00428800012c7983 */ /* 0x000f280000300a00 */
[----:B------:R-:W4:Y:S04]  /*6af90*/  LDL.LU R46, [R1+0x858] ;  /* 0x00085800012e7983 */ /* 0x000f280000300800 */
[----:B------:R-:W4:Y:S04]  /*6afa0*/  LDL.LU R47, [R1+0x85c] ;  /* 0x00085c00012f7983 */ /* 0x000f280000300800 */
[----:B------:R-:W-:Y:S04]  /*6afb0*/  STL.64 [R1+0x100], R20 ;  /* 0x0001001401007387 */ /* 0x000fe80000100a00 */
[----:B------:R0:W-:Y:S01]  /*6afc0*/  STL.64 [R1+0x108], R22 ;  /* 0x0001081601007387 */ /* 0x0001e20000100a00 */
[----:B-1----:R-:W-:-:S02]  /*6afd0*/  IMAD.MOV.U32 R43, RZ, RZ, R12 ;  /* 0x000000ffff2b7224 */ /* 0x002fc400078e000c */
[----:B------:R-:W-:Y:S01]  /*6afe0*/  IMAD.MOV.U32 R42, RZ, RZ, R13 ;  /* 0x000000ffff2a7224 */ /* 0x000fe200078e000d */
[----:B0-----:R-:W3:Y:S04]  /*6aff0*/  LDL.LU.64 R22, [R1+0x4280] ;  /* 0x0042800001167983 */ /* 0x001ee80000300a00 */
[----:B------:R-:W4:Y:S04]  /*6b000*/  LDL.LU.64 R20, [R1+0x4278] ;  /* 0x0042780001147983 */ /* 0x000f280000300a00 */
[----:B------:R-:W3:Y:S04]  /*6b010*/  LDL.LU.64 R14, [R1+0x4270] ;  /* 0x00427000010e7983 */ /* 0x000ee80000300a00 */
[----:B------:R-:W2:Y:S04]  /*6b020*/  LDL.LU.64 R12, [R1+0x4268] ;  /* 0x00426800010c7983 */ /* 0x000ea80000300a00 */
[----:B------:R-:W-:Y:S04]  /*6b030*/  STL.64 [R1+0xf0], R8 ;  /* 0x0000f00801007387 */ /* 0x000fe80000100a00 */
[----:B------:R0:W-:Y:S04]  /*6b040*/  STL.64 [R1+0xf8], R10 ;  /* 0x0000f80a01007387 */ /* 0x0001e80000100a00 */
[----:B0-----:R-:W4:Y:S04]  /*6b050*/  LDL.LU.64 R10, [R1+0x4260] ;  /* 0x00426000010a7983 */ /* 0x001f280000300a00 */
[----:B------:R-:W3:Y:S04]  /*6b060*/  LDL.LU.64 R8, [R1+0x4258] ;  /* 0x0042580001087983 */ /* 0x000ee80000300a00 */
[----:B------:R-:W2:Y:S02]  /*6b070*/  LDL.LU.64 R36, [R1+0x4250] ;  /* 0x0042500001247983 */ /* 0x000ea40000300a00 */
[----:B--2---:R-:W-:Y:S02]  /*6b080*/  HMMA.16816.F32.BF16 R36, R24, R36, R4 ;  /* 0x000000241824723c */ /* 0x004fe40000041804 */
[----:B------:R-:W2:Y:S04]  /*6b090*/  LDL.LU.64 R6, [R1+0x4248] ;  /* 0x0042480001067983 */ /* 0x000ea80000300a00 */
[----:B------:R-:W4:-:S15]  /*6b0a0*/  LDL.LU.64 R4, [R1+0x4240] ;  /* 0x0042400001047983 */ /* 0x000f1e0000300a00 */
[----:B------:R-:W-:-:S02]  /*6b0b0*/  NOP ;  /* 0x0000000000007918 */ /* 0x000fc40000000000 */
        /* <DEDUP_REMOVED lines=15> */
[----:B------:R-:W2:Y:S01]  /*6b1b0*/  LDL.LU R7, [R1+0x92c] ;  /* 0x00092c0001077983 */ /* 0x000ea20000300800 */
[C---:B------:R-:W-:Y:S03]  /*6b1c0*/  HMMA.16816.F32.BF16 R52, R24.reuse, R12, R52 ;  /* 0x0000000c1834723c */ /* 0x040fe60000041834 */
[----:B------:R-:W-:Y:S04]  /*6b1d0*/  STL.64 [R1+0x4188], R10 ;  /* 0x0041880a01007387 */ /* 0x000fe80000100a00 */
[----:B---3--:R-:W-:Y:S01]  /*6b1e0*/  STL.64 [R1+0x4180], R8 ;  /* 0x0041800801007387 */ /* 0x008fe20000100a00 */
[----:B--2---:R-:W-:-:S15]  /*6b1f0*/  HMMA.16816.F32.BF16 R4, R24, R8, R4 ;  /* 0x000000081804723c */ /* 0x004fde0000041804 */
[----:B------:R-:W-:-:S08]  /*6b200*/  NOP ;  /* 0x0000000000007918 */ /* 0x000fd00000000000 */
[----:B------:R-:W-:Y:S04]  /*6b210*/  STL.64 [R1+0xc0], R4 ;  /* 0x0000c00401007387 */ /* 0x000fe80000100a00 */
[----:B------:R-:W-:Y:S04]  /*6b220*/  STL.64 [R1+0xc8], R6 ;  /* 0x0000c80601007387 */ /* 0x000fe80000100a00 */
[----:B------:R-:W-:Y:S04]  /*6b230*/  STL.64 [R1+0x4198], R14 ;  /* 0x0041980e01007387 */ /* 0x000fe80000100a00 */
[----:B------:R-:W-:Y:S04]  /*6b240*/  STL.64 [R1+0x4190], R12 ;  /* 0x0041900c01007387 */ /* 0x000fe80000100a00 */
[----:B------:R-:W-:Y:S04]  /*6b250*/  STL.64 [R1+0x3c90], R54 ;  /* 0x003c903601007387 */ /* 0x000fe80000100a00 */
[----:B------:R0:W-:Y:S02]  /*6b260*/  STL.64 [R1+0x3c88], R52 ;  /* 0x003c883401007387 */ /* 0x0001e40000100a00 */
[----:B0-----:R-:W-:-:S02]  /*6b270*/  IMAD.MOV.U32 R52, RZ, RZ, R2 ;  /* 0x000000ffff347224 */ /* 0x001fc400078e0002 */
[----:B------:R-:W-:Y:S01]  /*6b280*/  IMAD.MOV.U32 R53, RZ, RZ, R0 ;  /* 0x000000ffff357224 */ /* 0x000fe200078e0000 */
[----:B------:R-:W2:Y:S04]  /*6b290*/  LDL.LU R2, [R1+0x421c] ;  /* 0x00421c0001027983 */ /* 0x000ea80000300800 */
[----:B------:R-:W3:Y:S04]  /*6b2a0*/  LDL.LU R0, [R1+0x4218] ;  /* 0x0042180001007983 */ /* 0x000ee80000300800 */
[----:B------:R-:W2:Y:S04]  /*6b2b0*/  LDL R54, [R1+0x188] ;  /* 0x0001880001367983 */ /* 0x000ea80000100800 */
[----:B------:R-:W2:Y:S01]  /*6b2c0*/  LDL R55, [R1+0x18c] ;  /* 0x00018c0001377983 */ /* 0x000ea20000100800 */
[----:B----4-:R-:W-:Y:S03]  /*6b2d0*/  HMMA.16816.F32.BF16 R48, R36, R20, R48 ;  /* 0x000000142430723c */ /* 0x010fe60000041830 */
[----:B--2---:R-:W-:Y:S04]  /*6b2e0*/  STL.64 [R1+0x4208], R54 ;  /* 0x0042083601007387 */ /* 0x004fe80000100a00 */
[----:B------:R-:W-:Y:S04]  /*6b2f0*/  STL.64 [R1+0x4200], R52 ;  /* 0x0042003401007387 */ /* 0x000fe80000100a00 */
[----:B------:R-:W-:-:S12]  /*6b300*/  STL.64 [R1+0x41a0], R22 ;  /* 0x0041a01601007387 */ /* 0x000fd80000100a00 */
[----:B------:R-:W-:Y:S04]  /*6b310*/  STL.64 [R1+0x3ca0], R50 ;  /* 0x003ca03201007387 */ /* 0x000fe80000100a00 */
[----:B------:R0:W-:Y:S04]  /*6b320*/  STL.64 [R1+0x3c98], R48 ;  /* 0x003c983001007387 */ /* 0x0001e80000100a00 */
[----:B0-----:R-:W2:Y:S04]  /*6b330*/  LDL.LU.64 R48, [R1] ;  /* 0x0000000001307983 */ /* 0x001ea80000300a00 */
[----:B------:R-:W4:Y:S01]  /*6b340*/  LDL.64 R50, [R1+0x8] ;  /* 0x0000080001327983 */ /* 0x000f220000100a00 */
[----:B------:R-:W-:-:S02]  /*6b350*/  IMAD.MOV.U32 R4, RZ, RZ, R43 ;  /* 0x000000ffff047224 */ /* 0x000fc400078e002b */
[----:B------:R-:W-:Y:S01]  /*6b360*/  IMAD.MOV.U32 R5, RZ, RZ, R42 ;  /* 0x000000ffff057224 */ /* 0x000fe200078e002a */
[----:B----4-:R-:W-:Y:S04]  /*6b370*/  STL.64 [R1+0x41b0], R50 ;  /* 0x0041b03201007387 */ /* 0x010fe80000100a00 */
[----:B--2---:R-:W-:Y:S04]  /*6b380*/  STL.64 [R1+0x41a8], R48 ;  /* 0x0041a83001007387 */ /* 0x004fe80000100a00 */
[----:B------:R-:W-:Y:S04]  /*6b390*/  STL.64 [R1+0x41c0], R30 ;  /* 0x0041c01e01007387 */ /* 0x000fe80000100a00 */
[----:B------:R0:W-:Y:S04]  /*6b3a0*/  STL.64 [R1+0x41d8], R4 ;  /* 0x0041d80401007387 */ /* 0x0001e80000100a00 */
[----:B------:R-:W2:Y:S04]  /*6b3b0*/  LDL.LU R8, [R1+0x7d0] ;  /* 0x0007d00001087983 */ /* 0x000ea80000300800 */
[----:B------:R-:W2:Y:S04]  /*6b3c0*/  LDL.LU R9, [R1+0x7d4] ;  /* 0x0007d40001097983 */ /* 0x000ea80000300800 */
[----:B------:R-:W4:Y:S04]  /*6b3d0*/  LDL.LU R10, [R1+0x7d8] ;  /* 0x0007d800010a7983 */ /* 0x000f280000300800 */
[----:B------:R-:W4:Y:S01]  /*6b3e0*/  LDL.LU R11, [R1+0x7dc] ;  /* 0x0007dc00010b7983 */ /* 0x000f220000300800 */
[----:B------:R-:W-:-:S02]  /*6b3f0*/  IMAD.MOV.U32 R12, RZ, RZ, R41 ;  /* 0x000000ffff0c7224 */ /* 0x000fc400078e0029 */
[----:B------:R-:W-:Y:S02]  /*6b400*/  IMAD.MOV.U32 R13, RZ, RZ, R40 ;  /* 0x000000ffff0d7224 */ /* 0x000fe400078e0028 */
[----:B------:R-:W-:Y:S02]  /*6b410*/  IMAD.MOV.U32 R41, RZ, RZ, R56 ;  /* 0x000000ffff297224 */ /* 0x000fe400078e0038 */
[----:B------:R-:W-:Y:S02]  /*6b420*/  IMAD.MOV.U32 R40, RZ, RZ, R57 ;  /* 0x000000ffff287224 */ /* 0x000fe400078e0039 */
[----:B------:R-:W-:Y:S02]  /*6b430*/  IMAD.MOV.U32 R52, RZ, RZ, R19 ;  /* 0x000000ffff347224 */ /* 0x000fe400078e0013 */
[----:B------:R-:W1:Y:S01]  /*6b440*/  S2R R19, SR_TID.X ;  /* 0x0000000000137919 */ /* 0x000e620000002100 */
[----:B----4-:R-:W-:Y:S04]  /*6b450*/  STL.64 [R1+0x41e8], R10 ;  /* 0x0041e80a01007387 */ /* 0x010fe80000100a00 */
[----:B--2---:R2:W-:Y:S04]  /*6b460*/  STL.64 [R1+0x41e0], R8 ;  /* 0x0041e00801007387 */ /* 0x0045e80000100a00 */
[----:B------:R4:W-:Y:S04]  /*6b470*/  STL.64 [R1+0x4210], R12 ;  /* 0x0042100c01007387 */ /* 0x0009e80000100a00 */
[----:B0-----:R-:W3:Y:S04]  /*6b480*/  LDL.LU R4, [R1+0x810] ;  /* 0x0008100001047983 */ /* 0x001ee80000300800 */
[----:B------:R-:W3:Y:S04]  /*6b490*/  LDL.LU R5, [R1+0x814] ;  /* 0x0008140001057983 */ /* 0x000ee80000300800 */
[----:B------:R-:W3:Y:S04]  /*6b4a0*/  LDL.LU R6, [R1+0x818] ;  /* 0x0008180001067983 */ /* 0x000ee80000300800 */
[----:B------:R-:W3:Y:S04]  /*6b4b0*/  LDL.LU R7, [R1+0x81c] ;  /* 0x00081c0001077983 */ /* 0x000ee80000300800 */
[----:B--2---:R-:W2:Y:S04]  /*6b4c0*/  LDL.LU R8, [R1+0x820] ;  /* 0x0008200001087983 */ /* 0x004ea80000300800 */
        /* <DEDUP_REMOVED lines=11> */
[----:B----4-:R-:W4:Y:S04]  /*6b580*/  LDL.LU R12, [R1+0x840] ;  /* 0x00084000010c7983 */ /* 0x010f280000300800 */
[----:B------:R-:W4:Y:S04]  /*6b590*/  LDL.LU R13, [R1+0x844] ;  /* 0x00084400010d7983 */ /* 0x000f280000300800 */
[----:B------:R-:W4:Y:S04]  /*6b5a0*/  LDL.LU R14, [R1+0x848] ;  /* 0x00084800010e7983 */ /* 0x000f280000300800 */
[----:B------:R-:W4:Y:S01]  /*6b5b0*/  LDL.LU R15, [R1+0x84c] ;  /* 0x00084c00010f7983 */ /* 0x000f220000300800 */
[----:B------:R-:W-:Y:S03]  /*6b5c0*/  HMMA.16816.F32.BF16 R44, R36, R28, R44 ;  /* 0x0000001c242c723c */ /* 0x000fe6000004182c */
[----:B------:R-:W3:Y:S01]  /*6b5d0*/  LDL.LU R28, [R1+0x800] ;  /* 0x00080000011c7983 */ /* 0x000ee20000300800 */
[----:B------:R-:W-:-:S03]  /*6b5e0*/  IMAD.MOV.U32 R53, RZ, RZ, R18 ;  /* 0x000000ffff357224 */ /* 0x000fc600078e0012 */
[----:B------:R-:W3:Y:S04]  /*6b5f0*/  LDL.LU R29, [R1+0x804] ;  /* 0x00080400011d7983 */ /* 0x000ee80000300800 */
[----:B------:R-:W3:Y:S01]  /*6b600*/  LDL.LU R30, [R1+0x808] ;  /* 0x00080800011e7983 */ /* 0x000ee20000300800 */
[----:B-1----:R-:W-:-:S03]  /*6b610*/  LOP3.LUT R18, R19, 0x7, RZ, 0xc0, !PT ;  /* 0x0000000713127812 */ /* 0x002fc600078ec0ff */
[----:B------:R-:W3:Y:S04]  /*6b620*/  LDL.LU R31, [R1+0x80c] ;  /* 0x00080c00011f7983 */ /* 0x000ee80000300800 */
[----:B------:R-:W3:Y:S04]  /*6b630*/  LDL.LU R48, [R1+0x7f0] ;  /* 0x0007f00001307983 */ /* 0x000ee80000300800 */
[----:B------:R-:W3:Y:S04]  /*6b640*/  LDL.LU R49, [R1+0x7f4] ;  /* 0x0007f40001317983 */ /* 0x000ee80000300800 */
[----:B------:R-:W3:Y:S04]  /*6b650*/  LDL.LU R50, [R1+0x7f8] ;  /* 0x0007f80001327983 */ /* 0x000ee80000300800 */
[----:B------:R-:W3:Y:S01]  /*6b660*/  LDL.LU R51, [R1+0x7fc] ;  /* 0x0007fc0001337983 */ /* 0x000ee20000300800 */
[----:B------:R-:W-:-:S02]  /*6b670*/  IMAD R18, R18, 0x110, RZ ;  /* 0x0000011012127824 */ /* 0x000fc400078e02ff */
[C---:B------:R-:W-:Y:S01]  /*6b680*/  IMAD.SHL.U32 R43, R19.reuse, 0x2, RZ ;  /* 0x00000002132b7824 */ /* 0x040fe200078e00ff */
[----:B------:R-:W3:Y:S04]  /*6b690*/  LDL.LU R20, [R1+0x7e0] ;  /* 0x0007e00001147983 */ /* 0x000ee80000300800 */
[----:B------:R-:W3:Y:S04]  /*6b6a0*/  LDL.LU R21, [R1+0x7e4] ;  /* 0x0007e40001157983 */ /* 0x000ee80000300800 */
[----:B------:R-:W3:Y:S04]  /*6b6b0*/  LDL.LU R22, [R1+0x7e8] ;  /* 0x0007e80001167983 */ /* 0x000ee80000300800 */
[----:B------:R-:W3:Y:S01]  /*6b6c0*/  LDL.LU R23, [R1+0x7ec] ;  /* 0x0007ec0001177983 */ /* 0x000ee20000300800 */
[----:B------:R-:W-:Y:S01]  /*6b6d0*/  IMAD.SHL.U32 R19, R19, 0x80, RZ ;  /* 0x0000008013137824 */ /* 0x000fe200078e00ff */
[----:B------:R-:W-:-:S02]  /*6b6e0*/  LOP3.LUT R43, R18, 0x10, R43, 0x78, !PT ;  /* 0x00000010122b7812 */ /* 0x000fc400078e782b */
[----:B------:R0:W-:Y:S04]  /*6b6f0*/  STL.64 [R1+0x3cb0], R46 ;  /* 0x003cb02e01007387 */ /* 0x0001e80000100a00 */
[----:B------:R1:W-:Y:S01]  /*6b700*/  STL.64 [R1+0x3ca8], R44 ;  /* 0x003ca82c01007387 */ /* 0x0003e20000100a00 */
[----:B------:R-:W-:-:S03]  /*6b710*/  LOP3.LUT R43, R43, 0x800, R19, 0xf8, !PT ;  /* 0x000008002b2b7812 */ /* 0x000fc600078ef813 */
[----:B0-----:R-:W3:Y:S01]  /*6b720*/  LDL R46, [R1+0x148] ;  /* 0x00014800012e7983 */ /* 0x001ee20000100800 */
[----:B-1----:R-:W-:-:S03]  /*6b730*/  IMAD.MOV.U32 R45, RZ, RZ, R16 ;  /* 0x000000ffff2d7224 */ /* 0x002fc600078e0010 */
[----:B------:R-:W3:Y:S01]  /*6b740*/  LDL R47, [R1+0x14c] ;  /* 0x00014c00012f7983 */ /* 0x000ee20000100800 */
[----:B------:R-:W-:-:S03]  /*6b750*/  IMAD.MOV.U32 R44, RZ, RZ, R17 ;  /* 0x000000ffff2c7224 */ /* 0x000fc600078e0011 */
[----:B------:R-:W3:Y:S04]  /*6b760*/  LDL.LU R16, [R1+0x7b0] ;  /* 0x0007b00001107983 */ /* 0x000ee80000300800 */
[----:B------:R-:W3:Y:S04]  /*6b770*/  LDL.LU R17, [R1+0x7b4] ;  /* 0x0007b40001117983 */ /* 0x000ee80000300800 */
[----:B------:R-:W3:Y:S04]  /*6b780*/  LDL.LU R18, [R1+0x7b8] ;  /* 0x0007b80001127983 */ /* 0x000ee80000300800 */
[----:B------:R-:W3:Y:S01]  /*6b790*/  LDL.LU R19, [R1+0x7bc] ;  /* 0x0007bc0001137983 */ /* 0x000ee20000300800 */
[----:B--2---:R-:W-:-:S15]  /*6b7a0*/  HMMA.16816.F32.BF16 R24, R36, R32, R24 ;  /* 0x000000202418723c */ /* 0x004fde0000041818 */
[----:B------:R-:W-:-:S08]  /*6b7b0*/  NOP ;  /* 0x0000000000007918 */ /* 0x000fd00000000000 */
[----:B------:R-:W-:Y:S04]  /*6b7c0*/  STL.64 [R1+0x790], R24 ;  /* 0x0007901801007387 */ /* 0x000fe80000100a00 */
[----:B------:R-:W-:Y:S04]  /*6b7d0*/  STL.64 [R1+0x798], R26 ;  /* 0x0007981a01007387 */ /* 0x000fe80000100a00 */
[----:B------:R-:W0:Y:S01]  /*6b7e0*/  LDSM.16.MT88.4 R24, [R43+UR4+0x5080] ;  /* 0x005080042b18783b */ /* 0x000e220008004200 */
[C---:B----4-:R-:W-:Y:S03]  /*6b7f0*/  HMMA.16816.F32.BF16 R52, R36.reuse, R52, R12 ;  /* 0x000000342434723c */ /* 0x050fe6000004180c */
[----:B0-----:R-:W-:Y:S04]  /*6b800*/  STL.64 [R1+0x4098], R26 ;  /* 0x0040981a01007387 */ /* 0x001fe80000100a00 */
[----:B------:R0:W-:Y:S04]  /*6b810*/  STL.64 [R1+0x4090], R24 ;  /* 0x0040901801007387 */ /* 0x0001e80000100a00 */
[----:B0-----:R-:W2:Y:S04]  /*6b820*/  LDL.LU R24, [R1+0x7a0] ;  /* 0x0007a00001187983 */ /* 0x001ea80000300800 */
[----:B------:R-:W2:Y:S04]  /*6b830*/  LDL.LU R25, [R1+0x7a4] ;  /* 0x0007a40001197983 */ /* 0x000ea80000300800 */
[----:B------:R-:W2:Y:S04]  /*6b840*/  LDL.LU R26, [R1+0x7a8] ;  /* 0x0007a800011a7983 */ /* 0x000ea80000300800 */
[----:B------:R-:W2:Y:S04]  /*6b850*/  LDL.LU R27, [R1+0x7ac] ;  /* 0x0007ac00011b7983 */ /* 0x000ea80000300800 */
[----:B------:R-:W4:Y:S04]  /*6b860*/  LDL.LU.64 R12, [R1+0x4210] ;  /* 0x00421000010c7983 */ /* 0x000f280000300a00 */
[----:B------:R-:W-:Y:S04]  /*6b870*/  STL.64 [R1+0xc10], R52 ;  /* 0x000c103401007387 */ /* 0x000fe80000100a00 */
[----:B------:R0:W-:Y:S04]  /*6b880*/  STL.64 [R1+0xc18], R54 ;  /* 0x000c183601007387 */ /* 0x0001e80000100a00 */
[----:B0-----:R-:W2:Y:S04]  /*6b890*/  LDL.LU.64 R54, [R1+0x4208] ;  /* 0x0042080001367983 */ /* 0x001ea80000300a00 */
[----:B------:R-:W3:Y:S02]  /*6b8a0*/  LDL.LU.64 R52, [R1+0x4200] ;  /* 0x0042000001347983 */ /* 0x000ee40000300a00 */
[----:B---3--:R-:W-:-:S15]  /*6b8b0*/  HMMA.16816.F32.BF16 R56, R36, R52, R56 ;  /* 0x000000342438723c */ /* 0x008fde0000041838 */
[----:B------:R-:W-:-:S08]  /*6b8c0*/  NOP ;  /* 0x0000000000007918 */ /* 0x000fd00000000000 */
[----:B------:R-:W-:Y:S04]  /*6b8d0*/  STL.64 [R1+0xc00], R56 ;  /* 0x000c003801007387 */ /* 0x000fe80000100a00 */
[----:B------:R0:W-:Y:S04]  /*6b8e0*/  STL.64 [R1+0xc08], R58 ;  /* 0x000c083a01007387 */ /* 0x0001e80000100a00 */
[----:B0-----:R-:W3:Y:S04]  /*6b8f0*/  LDL.LU.64 R58, [R1+0x41f8] ;  /* 0x0041f800013a7983 */ /* 0x001ee80000300a00 */
[----:B------:R-:W4:Y:S01]  /*6b900*/  LDL.LU.64 R56, [R1+0x41f0] ;  /* 0x0041f00001387983 */ /* 0x000f220000300a00 */
[C---:B------:R-:W-:Y:S06]  /*6b910*/  HMMA.16816.F32.BF16 R40, R36.reuse, R40, R4 ;  /* 0x000000282428723c */ /* 0x040fec0000041804 */
[----:B----4-:R-:W-:-:S15]  /*6b920*/  HMMA.16816.F32.BF16 R8, R36, R56, R8 ;  /* 0x000000382408723c */ /* 0x010fde0000041808 */
[----:B------:R-:W-:-:S08]  /*6b930*/  NOP ;  /* 0x0000000000007918 */ /* 0x000fd00000000000 */
[----:B------:R-:W-:Y:S04]  /*6b940*/  STL.64 [R1+0xbf0], R8 ;  /* 0x000bf00801007387 */ /* 0x000fe80000100a00 */
[----:B------:R0:W-:Y:S04]  /*6b950*/  STL.64 [R1+0xbf8], R10 ;  /* 0x000bf80a01007387 */ /* 0x0001e80000100a00 */
[----:B0-----:R-:W4:Y:S04]  /*6b960*/  LDL.LU.64 R10, [R1+0x41e8] ;  /* 0x0041e800010a7983 */ /* 0x001f280000300a00 */
[----:B------:R-:W4:Y:S04]  /*6b970*/  LDL.LU.64 R8, [R1+0x41e0] ;  /* 0x0041e00001087983 */ /* 0x000f280000300a00 */
        /* <DEDUP_REMOVED lines=9> */
[----:B0-----:R-:W3:Y:S01]  /*6ba10*/  LDL.LU.64 R30, [R1+0x41c0] ;  /* 0x0041c000011e7983 */ /* 0x001ee20000300a00 */
[C---:B------:R-:W-:Y:S03]  /*6ba20*/  HMMA.16816.F32.BF16 R48, R36.reuse, R44, R48 ;  /* 0x0000002c2430723c */ /* 0x040fe60000041830 */
[----:B--2---:R-:W-:Y:S03]  /*6ba30*/  STL.64 [R1+0x4118], R42 ;  /* 0x0041182a01007387 */ /* 0x004fe60000100a00 */
[C---:B------:R-:W-:Y:S06]  /*6ba40*/  HMMA.16816.F32.BF16 R12, R36.reuse, R12, R20 ;  /* 0x0000000c240c723c */ /* 0x040fec0000041814 */
[----:B----4-:R-:W-:Y:S01]  /*6ba50*/  HMMA.16816.F32.BF16 R4, R36, R4, R8 ;  /* 0x000000042404723c */ /* 0x010fe20000041808 */
[----:B---3--:R-:W-:-:S02]  /*6ba60*/  IMAD.MOV.U32 R40, RZ, RZ, R31 ;  /* 0x000000ffff287224 */ /* 0x008fc400078e001f */
[----:B------:R-:W-:Y:S01]  /*6ba70*/  IMAD.MOV.U32 R41, RZ, RZ, R30 ;  /* 0x000000ffff297224 */ /* 0x000fe200078e001e */
[----:B------:R-:W2:Y:S04]  /*6ba80*/  LDL.LU R31, [R1+0x41bc] ;  /* 0x0041bc00011f7983 */ /* 0x000ea80000300800 */
[----:B------:R-:W3:Y:S04]  /*6ba90*/  LDL.LU R30, [R1+0x41b8] ;  /* 0x0041b800011e7983 */ /* 0x000ee80000300800 */
[----:B------:R-:W-:Y:S04]  /*6baa0*/  STL.64 [R1+0xbc0], R48 ;  /* 0x000bc03001007387 */ /* 0x000fe80000100a00 */
[----:B------:R0:W-:Y:S04]  /*6bab0*/  STL.64 [R1+0xbc8], R50 ;  /* 0x000bc83201007387 */ /* 0x0001e80000100a00 */
[----:B0-----:R-:W4:Y:S04]  /*6bac0*/  LDL.LU.64 R50, [R1+0x41b0] ;  /* 0x0041b00001327983 */ /* 0x001f280000300a00 */
[----:B------:R-:W2:Y:S04]  /*6bad0*/  LDL.LU.64 R48, [R1+0x41a8] ;  /* 0x0041a80001307983 */ /* 0x000ea80000300a00 */
[----:B------:R0:W-:Y:S04]  /*6bae0*/  STL.64 [R1+0x4110], R46 ;  /* 0x0041102e01007387 */ /* 0x0001e80000100a00 */
[----:B------:R-:W3:Y:S04]  /*6baf0*/  LDL.LU R44, [R1+0x7c0] ;  /* 0x0007c000012c7983 */ /* 0x000ee80000300800 */
[----:B------:R-:W3:Y:S04]  /*6bb00*/  LDL.LU R45, [R1+0x7c4] ;  /* 0x0007c400012d7983 */ /* 0x000ee80000300800 */
[----:B0-----:R-:W3:Y:S04]  /*6bb10*/  LDL.LU R46, [R1+0x7c8] ;  /* 0x0007c800012e7983 */ /* 0x001ee80000300800 */
[----:B------:R-:W3:Y:S04]  /*6bb20*/  LDL.LU R47, [R1+0x7cc] ;  /* 0x0007cc00012f7983 */ /* 0x000ee80000300800 */
[----:B------:R-:W4:Y:S04]  /*6bb30*/  LDL.LU.64 R22, [R1+0x41a0] ;  /* 0x0041a00001167983 */ /* 0x000f280000300a00 */
        /* <DEDUP_REMOVED lines=9> */
[----:B------:R-:W4:Y:S01]  /*6bbd0*/  LDL.LU.64 R4, [R1+0x4170] ;  /* 0x0041700001047983 */ /* 0x000f220000300a00 */
[C---:B--2---:R-:W-:Y:S06]  /*6bbe0*/  HMMA.16816.F32.BF16 R16, R36.reuse, R48, R16 ;  /* 0x000000302410723c */ /* 0x044fec0000041810 */
[----:B---3--:R-:W-:Y:S01]  /*6bbf0*/  HMMA.16816.F32.BF16 R40, R36, R40, R44 ;  /* 0x000000282428723c */ /* 0x008fe2000004182c */
[----:B------:R-:W2:-:S15]  /*6bc00*/  LDL.LU R44, [R1+0x2b0] ;  /* 0x0002b000012c7983 */ /* 0x000e9e0000300800 */
[----:B------:R-:W-:-:S07]  /*6bc10*/  NOP ;  /* 0x0000000000007918 */ /* 0x000fce0000000000 */
[----:B------:R0:W-:Y:S04]  /*6bc20*/  STL.64 [R1+0xb90], R40 ;  /* 0x000b902801007387 */ /* 0x0001e80000100a00 */
[----:B------:R1:W-:Y:S04]  /*6bc30*/  STL.64 [R1+0xb98], R42 ;  /* 0x000b982a01007387 */ /* 0x0003e80000100a00 */
[----:B------:R-:W2:Y:S04]  /*6bc40*/  LDL.LU R45, [R1+0x2b4] ;  /* 0x0002b400012d7983 */ /* 0x000ea80000300800 */
[----:B------:R-:W2:Y:S04]  /*6bc50*/  LDL.LU R46, [R1+0x2b8] ;  /* 0x0002b800012e7983 */ /* 0x000ea80000300800 */
[----:B------:R-:W2:Y:S04]  /*6bc60*/  LDL.LU R47, [R1+0x2bc] ;  /* 0x0002bc00012f7983 */ /* 0x000ea80000300800 */
[----:B0-----:R-:W3:Y:S04]  /*6bc70*/  LDL.LU R40, [R1+0x2a0] ;  /* 0x0002a00001287983 */ /* 0x001ee80000300800 */
[----:B------:R-:W3:Y:S04]  /*6bc80*/  LDL.LU R41, [R1+0x2a4] ;  /* 0x0002a40001297983 */ /* 0x000ee80000300800 */
[----:B-1----:R-:W3:Y:S04]  /*6bc90*/  LDL.LU R42, [R1+0x2a8] ;  /* 0x0002a800012a7983 */ /* 0x002ee80000300800 */
[----:B------:R-:W3:Y:S04]  /*6bca0*/  LDL.LU R43, [R1+0x2ac] ;  /* 0x0002ac00012b7983 */ /* 0x000ee80000300800 */
[----:B------:R-:W-:Y:S04]  /*6bcb0*/  STL.64 [R1+0xb80], R16 ;  /* 0x000b801001007387 */ /* 0x000fe80000100a00 */
[----:B------:R0:W-:Y:S01]  /*6bcc0*/  STL.64 [R1+0xb88], R18 ;  /* 0x000b881201007387 */ /* 0x0001e20000100a00 */
[----:B----4-:R-:W-:Y:S03]  /*6bcd0*/  HMMA.16816.F32.BF16 R24, R36, R4, R24 ;  /* 0x000000042418723c */ /* 0x010fe60000041818 */
[----:B0-----:R-:W3:Y:S04]  /*6bce0*/  LDL.LU.64 R18, [R1+0x4168] ;  /* 0x0041680001127983 */ /* 0x001ee80000300a00 */
[----:B------:R-:W3:Y:S04]  /*6bcf0*/  LDL.LU.64 R16, [R1+0x4160] ;  /* 0x0041600001107983 */ /* 0x000ee80000300a00 */
[----:B------:R0:W-:Y:S04]  /*6bd00*/  STL.64 [R1+0x40a0], R50 ;  /* 0x0040a03201007387 */ /* 0x0001e80000100a00 */
[----:B------:R-:W4:Y:S04]  /*6bd10*/  LDL.LU R48, [R1+0x780] ;  /* 0x0007800001307983 */ /* 0x000f280000300800 */
[----:B------:R-:W4:Y:S04]  /*6bd20*/  LDL.LU R49, [R1+0x784] ;  /* 0x0007840001317983 */ /* 0x000f280000300800 */
[----:B0-----:R-:W4:Y:S04]  /*6bd30*/  LDL.LU R50, [R1+0x788] ;  /* 0x0007880001327983 */ /* 0x001f280000300800 */
[----:B------:R-:W4:Y:S04]  /*6bd40*/  LDL.LU R51, [R1+0x78c] ;  /* 0x00078c0001337983 */ /* 0x000f280000300800 */
[----:B------:R0:W-:Y:S04]  /*6bd50*/  STL.64 [R1+0xb70], R24 ;  /* 0x000b701801007387 */ /* 0x0001e80000100a00 */
[----:B------:R1:W-:Y:S04]  /*6bd60*/  STL.64 [R1+0xb78], R26 ;  /* 0x000b781a01007387 */ /* 0x0003e80000100a00 */
[----:B0-----:R-:W3:Y:S04]  /*6bd70*/  LDL.LU R24, [R1+0x290] ;  /* 0x0002900001187983 */ /* 0x001ee80000300800 */
[----:B------:R-:W3:Y:S01]  /*6bd80*/  LDL.LU R25, [R1+0x294] ;  /* 0x0002940001197983 */ /* 0x000ee20000300800 */
[----:B-1----:R-:W-:-:S02]  /*6bd90*/  IMAD.MOV.U32 R26, RZ, RZ, R6 ;  /* 0x000000ffff1a7224 */ /* 0x002fc400078e0006 */
[----:B------:R-:W-:Y:S01]  /*6bda0*/  IMAD.MOV.U32 R27, RZ, RZ, R7 ;  /* 0x000000ffff1b7224 */ /* 0x000fe200078e0007 */
[----:B------:R-:W2:Y:S04]  /*6bdb0*/  LDL.LU R6, [R1+0x415c] ;  /* 0x00415c0001067983 */ /* 0x000ea80000300800 */
[----:B------:R-:W2:Y:S01]  /*6bdc0*/  LDL.LU R7, [R1+0x4158] ;  /* 0x0041580001077983 */ /* 0x000ea20000300800 */
[----:B------:R-:W0:Y:S01]  /*6bdd0*/  S2R R57, SR_TID.X ;  /* 0x0000000000397919 */ /* 0x000e220000002100 */
[----:B------:R-:W1:Y:S01]  /*6bde0*/  S2R R53, SR_TID.X ;  /* 0x0000000000357919 */ /* 0x000e620000002100 */
[----:B------:R-:W-:Y:S01]  /*6bdf0*/  IMAD.MOV.U32 R4, RZ, RZ, R22 ;  /* 0x000000ffff047224 */ /* 0x000fe200078e0016 */
[----:B0-----:R-:W-:Y:S01]  /*6be00*/  LOP3.LUT R52, R57, 0x7, RZ, 0xc0, !PT ;  /* 0x0000000739347812 */ /* 0x001fe200078ec0ff */
[----:B-1----:R-:W-:-:S04]  /*6be10*/  IMAD.SHL.U32 R20, R53, 0x2, RZ ;  /* 0x0000000235147824 */ /* 0x002fc800078e00ff */
[----:B------:R-:W-:Y:S02]  /*6be20*/  IMAD R21, R52, 0x110, RZ ;  /* 0x0000011034157824 */ /* 0x000fe400078e02ff */
[----:B------:R-:W-:Y:S01]  /*6be30*/  IMAD.SHL.U32 R5, R53, 0x80, RZ ;  /* 0x0000008035057824 */ /* 0x000fe200078e00ff */
[----:B----4-:R-:W-:Y:S07]  /*6be40*/  HMMA.16816.F32.BF16 R48, R36, R8, R48 ;  /* 0x000000082430723c */ /* 0x010fee0000041830 */
[----:B------:R-:W-:-:S04]  /*6be50*/  LOP3.LUT R9, R21, 0x10, R20, 0x78, !PT ;  /* 0x0000001015097812 */ /* 0x000fc800078e7814 */
[----:B------:R-:W-:-:S13]  /*6be60*/  LOP3.LUT R9, R9, 0x800, R5, 0xf8, !PT ;  /* 0x0000080009097812 */ /* 0x000fda00078ef805 */
[----:B------:R-:W-:Y:S02]  /*6be70*/  IMAD.MOV.U32 R32, RZ, RZ, R51 ;  /* 0x000000ffff207224 */ /* 0x000fe400078e0033 */
[----:B------:R-:W-:Y:S01]  /*6be80*/  IMAD.MOV.U32 R33, RZ, RZ, R50 ;  /* 0x000000ffff217224 */ /* 0x000fe200078e0032 */
[----:B------:R-:W-:Y:S04]  /*6be90*/  STL.64 [R1+0xb60], R48 ;  /* 0x000b603001007387 */ /* 0x000fe80000100a00 */
[----:B------:R-:W-:Y:S04]  /*6bea0*/  STL [R1+0x3c84], R32 ;  /* 0x003c842001007387 */ /* 0x000fe80000100800 */
[----:B------:R-:W-:Y:S04]  /*6beb0*/  STL [R1+0x3c80], R33 ;  /* 0x003c802101007387 */ /* 0x000fe80000100800 */
[----:B--2---:R-:W-:Y:S04]  /*6bec0*/  STL.64 [R1+0x40b0], R6 ;  /* 0x0040b00601007387 */ /* 0x004fe80000100a00 */
[----:B------:R0:W-:Y:S04]  /*6bed0*/  STL [R1+0x40a8], R5 ;  /* 0x0040a80501007387 */ /* 0x0001e80000100800 */
[----:B------:R-:W3:Y:S01]  /*6bee0*/  LDL.LU R22, [R1+0x4154] ;  /* 0x0041540001167983 */ /* 0x000ee20000300800 */
[----:B0-----:R-:W-:-:S03]  /*6bef0*/  IMAD.MOV.U32 R5, RZ, RZ, R23 ;  /* 0x000000ffff057224 */ /* 0x001fc600078e0017 */
[----:B------:R-:W3:Y:S01]  /*6bf00*/  LDL.LU R23, [R1+0x4150] ;  /* 0x0041500001177983 */ /* 0x000ee20000300800 */
[----:B------:R-:W-:Y:S03]  /*6bf10*/  HMMA.16816.F32.BF16 R36, R36, R12, R44 ;  /* 0x0000000c2424723c */ /* 0x000fe6000004182c */
[----:B------:R-:W2:Y:S04]  /*6bf20*/  LDL.LU R6, [R1+0x758] ;  /* 0x0007580001067983 */ /* 0x000ea80000300800 */
[----:B------:R-:W2:Y:S04]  /*6bf30*/  LDL.LU R7, [R1+0x75c] ;  /* 0x00075c0001077983 */ /* 0x000ea80000300800 */
[----:B------:R-:W4:-:S13]  /*6bf40*/  LDL.LU R48, [R1+0x740] ;  /* 0x0007400001307983 */ /* 0x000f1a0000300800 */
[----:B------:R-:W-:Y:S02]  /*6bf50*/  IMAD.MOV.U32 R32, RZ, RZ, R36 ;  /* 0x000000ffff207224 */ /* 0x000fe400078e0024 */
[----:B------:R-:W-:Y:S02]  /*6bf60*/  IMAD.MOV.U32 R33, RZ, RZ, R37 ;  /* 0x000000ffff217224 */ /* 0x000fe400078e0025 */
[----:B------:R-:W-:Y:S02]  /*6bf70*/  IMAD.MOV.U32 R29, RZ, RZ, R38 ;  /* 0x000000ffff1d7224 */ /* 0x000fe400078e0026 */
[----:B------:R-:W-:Y:S02]  /*6bf80*/  IMAD.MOV.U32 R28, RZ, RZ, R39 ;  /* 0x000000ffff1c7224 */ /* 0x000fe400078e0027 */
[----:B------:R-:W-:Y:S02]  /*6bf90*/  IMAD.MOV.U32 R50, RZ, RZ, R30 ;  /* 0x000000ffff327224 */ /* 0x000fe400078e001e */
[----:B------:R-:W-:Y:S01]  /*6bfa0*/  IMAD.MOV.U32 R51, RZ, RZ, R31 ;  /* 0x000000ffff337224 */ /* 0x000fe200078e001f */
[----:B---3--:R-:W-:-:S15]  /*6bfb0*/  HMMA.16816.F32.BF16 R36, R16, R22, R40 ;  /* 0x000000161024723c */ /* 0x008fde0000041828 */
[----:B------:R-:W-:-:S08]  /*6bfc0*/  NOP ;  /* 0x0000000000007918 */ /* 0x000fd00000000000 */
[----:B------:R-:W-:Y:S04]  /*6bfd0*/  STL.64 [R1+0x7a0], R36 ;  /* 0x0007a02401007387 */ /* 0x000fe80000100a00 */
[----:B------:R-:W-:Y:S04]  /*6bfe0*/  STL.64 [R1+0x7a8], R38 ;  /* 0x0007a82601007387 */ /* 0x000fe80000100a00 */
[----:B------:R-:W4:Y:S04]  /*6bff0*/  LDL.LU R49, [R1+0x744] ;  /* 0x0007440001317983 */ /* 0x000f280000300800 */
[----:B------:R-:W3:Y:S04]  /*6c000*/  LDL.LU R30, [R1+0x414c] ;  /* 0x00414c00011e7983 */ /* 0x000ee80000300800 */
[----:B------:R-:W3:Y:S04]  /*6c010*/  LDL.LU R31, [R1+0x4148] ;  /* 0x00414800011f7983 */ /* 0x000ee80000300800 */
[----:B------:R-:W4:Y:S04]  /*6c020*/  LDL.64 R46, [R1+0x198] ;  /* 0x00019800012e7983 */ /* 0x000f280000100a00 */
[----:B------:R-:W4:Y:S04]  /*6c030*/  LDL.LU R40, [R1+0x730] ;  /* 0x0007300001287983 */ /* 0x000f280000300800 */
[----:B------:R-:W4:Y:S01]  /*6c040*/  LDL.LU R41, [R1+0x734] ;  /* 0x0007340001297983 */ /* 0x000f220000300800 */
[----:B------:R-:W-:-:S02]  /*6c050*/  IMAD.MOV.U32 R42, RZ, RZ, R0 ;  /* 0x000000ffff2a7224 */ /* 0x000fc400078e0000 */
[----:B------:R-:W-:Y:S01]  /*6c060*/  IMAD.MOV.U32 R43, RZ, RZ, R2 ;  /* 0x000000ffff2b7224 */ /* 0x000fe200078e0002 */
[----:B------:R-:W2:Y:S04]  /*6c070*/  LDL.LU R0, [R1+0x4144] ;  /* 0x0041440001007983 */ /* 0x000ea80000300800 */
[----:B------:R-:W4:Y:S04]  /*6c080*/  LDL.LU R2, [R1+0x4140] ;  /* 0x0041400001027983 */ /* 0x000f280000300800 */
[----:B------:R-:W-:Y:S04]  /*6c090*/  STL.64 [R1+0x40d0], R22 ;  /* 0x0040d01601007387 */ /* 0x000fe80000100a00 */
[----:B------:R3:W-:Y:S02]  /*6c0a0*/  STL.64 [R1+0x40c8], R20 ;  /* 0x0040c81401007387 */ /* 0x0007e40000100a00 */
[----:B---3--:R-:W-:Y:S07]  /*6c0b0*/  HMMA.16816.F32.BF16 R20, R16, R30, R24 ;  /* 0x0000001e1014723c */ /* 0x008fee0000041818 */
[----:B------:R-:W-:-:S02]  /*6c0c0*/  IMAD.MOV.U32 R24, RZ, RZ, R34 ;  /* 0x000000ffff187224 */ /* 0x000fc400078e0022 */
[----:B------:R-:W3:Y:S01]  /*6c0d0*/  LDL.LU R34, [R1+0x413c] ;  /* 0x00413c0001227983 */ /* 0x000ee20000300800 */
[----:B------:R-:W-:-:S13]  /*6c0e0*/  IMAD.MOV.U32 R25, RZ, RZ, R35 ;  /* 0x000000ffff197224 */ /* 0x000fda00078e0023 */
[----:B------:R-:W-:Y:S04]  /*6c0f0*/  STL.64 [R1+0x780], R20 ;  /* 0x0007801401007387 */ /* 0x000fe80000100a00 */
[----:B------:R-:W-:Y:S04]  /*6c100*/  STL.64 [R1+0x788], R22 ;  /* 0x0007881601007387 */ /* 0x000fe80000100a00 */
[----:B------:R-:W3:Y:S01]  /*6c110*/  LDL.LU R35, [R1+0x4138] ;  /* 0x0041380001237983 */ /* 0x000ee20000300800 */
[----:B------:R-:W-:-:S05]  /*6c120*/  LOP3.LUT R9, R9, 0x20, RZ, 0x3c, !PT ;  /* 0x0000002009097812 */ /* 0x000fca00078e3cff */
[----:B------:R-:W0:Y:S04]  /*6c130*/  LDSM.16.MT88.4 R36, [R9+UR4+0x5000] ;  /* 0x005000040924783b */ /* 0x000e280008004200 */
[----:B------:R-:W-:Y:S04]  /*6c140*/  STL.64 [R1+0x40e0], R30 ;  /* 0x0040e01e01007387 */ /* 0x000fe80000100a00 */
[----:B------:R-:W-:Y:S04]  /*6c150*/  STL.64 [R1+0x40d8], R28 ;  /* 0x0040d81c01007387 */ /* 0x000fe80000100a00 */
[----:B------:R-:W-:Y:S04]  /*6c160*/  STL.64 [R1+0x4128], R10 ;  /* 0x0041280a01007387 */ /* 0x000fe80000100a00 */
[----:B------:R-:W-:Y:S01]  /*6c170*/  STL [R1+0x4120], R9 ;  /* 0x0041200901007387 */ /* 0x000fe20000100800 */
[----:B------:R-:W-:-:S02]  /*6c180*/  IMAD.MOV.U32 R26, RZ, RZ, R60 ;  /* 0x000000ffff1a7224 */ /* 0x000fc400078e003c */
[----:B------:R-:W-:Y:S01]  /*6c190*/  IMAD.MOV.U32 R27, RZ, RZ, R3 ;  /* 0x000000ffff1b7224 */ /* 0x000fe200078e0003 */
[----:B0-----:R4:W-:Y:S02]  /*6c1a0*/  STL.64 [R1+0x3fd8], R38 ;  /* 0x003fd82601007387 */ /* 0x0019e40000100a00 */
[----:B----4-:R-:W-:Y:S02]  /*6c1b0*/  IMAD.MOV.U32 R38, RZ, RZ, R2 ;  /* 0x000000ffff267224 */ /* 0x010fe400078e0002 */
[----:B--2---:R-:W-:Y:S01]  /*6c1c0*/  IMAD.MOV.U32 R39, RZ, RZ, R0 ;  /* 0x000000ffff277224 */ /* 0x004fe200078e0000 */
[----:B------:R-:W-:Y:S04]  /*6c1d0*/  STL.64 [R1+0x3fd0], R36 ;  /* 0x003fd02401007387 */ /* 0x000fe80000100a00 */
[----:B------:R-:W-:Y:S01]  /*6c1e0*/  STL.64 [R1+0x40e8], R38 ;  /* 0x0040e82601007387 */ /* 0x000fe20000100a00 */
[----:B---3--:R-:W-:Y:S06]  /*6c1f0*/  HMMA.16816.F32.BF16 R4, R16, R34, R4 ;  /* 0x000000221004723c */ /* 0x008fec0000041804 */
[----:B------:R-:W-:Y:S04]  /*6c200*/  STL.64 [R1+0x40f8], R34 ;  /* 0x0040f82201007387 */ /* 0x000fe80000100a00 */
[----:B------:R-:W-:-:S14]  /*6c210*/  STL.64 [R1+0x40f0], R32 ;  /* 0x0040f02001007387 */ /* 0x000fdc0000100a00 */
[----:B------:R-:W-:Y:S02]  /*6c220*/  IMAD.MOV.U32 R60, RZ, RZ, R4 ;  /* 0x000000ffff3c7224 */ /* 0x000fe400078e0004 */
[----:B------:R-:W-:Y:S02]  /*6c230*/  IMAD.MOV.U32 R3, RZ, RZ, R5 ;  /* 0x000000ffff037224 */ /* 0x000fe400078e0005 */
[----:B------:R-:W-:Y:S02]  /*6c240*/  IMAD.MOV.U32 R2, RZ, RZ, R6 ;  /* 0x000000ffff027224 */ /* 0x000fe400078e0006 */
[----:B------:R-:W-:Y:S02]  /*6c250*/  IMAD.MOV.U32 R0, RZ, RZ, R7 ;  /* 0x000000ffff007224 */ /* 0x000fe400078e0007 */
[C---:B------:R-:W-:Y:S03]  /*6c260*/  HMMA.16816.F32.BF16 R4, R16.reuse, R46, R48 ;  /* 0x0000002e1004723c */ /* 0x040fe60000041830 */
[----:B------:R-:W-:Y:S04]  /*6c270*/  STL [R1+0x3b84], R0 ;  /* 0x003b840001007387 */ /* 0x000fe80000100800 */
[----:B------:R-:W-:Y:S04]  /*6c280*/  STL [R1+0x3b80], R2 ;  /* 0x003b800201007387 */ /* 0x000fe80000100800 */
[----:B------:R-:W-:Y:S04]  /*6c290*/  STL [R1+0x3b7c], R3 ;  /* 0x003b7c0301007387 */ /* 0x000fe80000100800 */
[----:B------:R-:W-:Y:S08]  /*6c2a0*/  STL [R1+0x3b78], R60 ;  /* 0x003b783c01007387 */ /* 0x000ff00000100800 */
[----:B------:R-:W-:Y:S04]  /*6c2b0*/  STL.64 [R1+0x860], R4 ;  /* 0x0008600401007387 */ /* 0x000fe80000100a00 */
[----:B------:R0:W-:Y:S02]  /*6c2c0*/  STL.64 [R1+0x868], R6 ;  /* 0x0008680601007387 */ /* 0x0001e40000100a00 */
[----:B0-----:R-:W-:-:S15]  /*6c2d0*/  HMMA.16816.F32.BF16 R4, R16, R54, R40 ;  /* 0x000000361004723c */ /* 0x001fde0000041828 */
[----:B------:R-:W-:-:S08]  /*6c2e0*/  NOP ;  /* 0x0000000000007918 */ /* 0x000fd00000000000 */
[----:B------:R0:W-:Y:S01]  /*6c2f0*/  STL [R1+0x850], R4 ;  /* 0x0008500401007387 */ /* 0x0001e20000100800 */
[----:B------:R-:W-:Y:S02]  /*6c300*/  IMAD.MOV.U32 R0, RZ, RZ, R5 ;  /* 0x000000ffff007224 */ /* 0x000fe400078e0005 */
[----:B------:R-:W-:Y:S02]  /*6c310*/  IMAD.MOV.U32 R2, RZ, RZ, R6 ;  /* 0x000000ffff027224 */ /* 0x000fe400078e0006 */
[----:B------:R-:W-:Y:S02]  /*6c320*/  IMAD.MOV.U32 R3, RZ, RZ, R7 ;  /* 0x000000ffff037224 */ /* 0x000fe400078e0007 */
[----:B0-----:R-:W-:Y:S01]  /*6c330*/  HMMA.16816.F32.BF16 R4, R16, R58, R24 ;  /* 0x0000003a1004723c */ /* 0x001fe20000041818 */
[----:B------:R0:W-:Y:S04]  /*6c340*/  STL.64 [R1+0x4068], R54 ;  /* 0x0040683601007387 */ /* 0x0001e80000100a00 */
[----:B------:R1:W-:Y:S01]  /*6c350*/  STL.64 [R1+0x4060], R52 ;  /* 0x0040603401007387 */ /* 0x0003e20000100a00 */
[----:B0-----:R-:W-:-:S03]  /*6c360*/  IMAD.MOV.U32 R54, RZ, RZ, R14 ;  /* 0x000000ffff367224 */ /* 0x001fc600078e000e */
[----:B-1----:R-:W2:Y:S04]  /*6c370*/  LDL.LU R52, [R1+0xa0] ;  /* 0x0000a00001347983 */ /* 0x002ea80000300800 */
[----:B------:R-:W2:Y:S04]  /*6c380*/  LDL.LU R53, [R1+0xa4] ;  /* 0x0000a40001357983 */ /* 0x000ea80000300800 */
[----:B------:R-:W3:Y:S01]  /*6c390*/  LDL.LU R14, [R1+0x4134] ;  /* 0x00413400010e7983 */ /* 0x000ee20000300800 */
[----:B------:R-:W-:-:S03]  /*6c3a0*/  IMAD.MOV.U32 R55, RZ, RZ, R15 ;  /* 0x000000ffff377224 */ /* 0x000fc600078e000f */
[----:B------:R-:W4:Y:S04]  /*6c3b0*/  LDL.LU R15, [R1+0x4130] ;  /* 0x00413000010f7983 */ /* 0x000f280000300800 */
[----:B------:R-:W-:Y:S04]  /*6c3c0*/  STL [R1+0x3c58], R3 ;  /* 0x003c580301007387 */ /* 0x000fe80000100800 */
[----:B------:R-:W-:Y:S04]  /*6c3d0*/  STL [R1+0x3b8c], R2 ;  /* 0x003b8c0201007387 */ /* 0x000fe80000100800 */
[----:B------:R-:W-:Y:S04]  /*6c3e0*/  STL [R1+0x3b88], R0 ;  /* 0x003b880001007387 */ /* 0x000fe80000100800 */
[----:B------:R-:W2:Y:S04]  /*6c3f0*/  LDL R42, [R1+0x168] ;  /* 0x00016800012a7983 */ /* 0x000ea80000100800 */
[----:B------:R0:W-:Y:S04]  /*6c400*/  STL.64 [R1+0x840], R4 ;  /* 0x0008400401007387 */ /* 0x0001e80000100a00 */
[----:B------:R1:W-:Y:S04]  /*6c410*/  STL.64 [R1+0x848], R6 ;  /* 0x0008480601007387 */ /* 0x0003e80000100a00 */
[----:B------:R-:W2:Y:S04]  /*6c420*/  LDL R43, [R1+0x16c] ;  /* 0x00016c00012b7983 */ /* 0x000ea80000100800 */
[----:B------:R-:W2:Y:S04]  /*6c430*/  LDL.LU R8, [R1+0x710] ;  /* 0x0007100001087983 */ /* 0x000ea80000300800 */
[----:B------:R-:W2:Y:S04]  /*6c440*/  LDL.LU R9, [R1+0x714] ;  /* 0x0007140001097983 */ /* 0x000ea80000300800 */
[----:B------:R-:W2:Y:S04]  /*6c450*/  LDL.LU R10, [R1+0x718] ;  /* 0x00071800010a7983 */ /* 0x000ea80000300800 */
[----:B------:R-:W2:Y:S04]  /*6c460*/  LDL.LU R11, [R1+0x71c] ;  /* 0x00071c00010b7983 */ /* 0x000ea80000300800 */
[----:B------:R-:W3:Y:S01]  /*6c470*/  LDL.LU R44, [R1+0x700] ;  /* 0x00070000012c7983 */ /* 0x000ee20000300800 */
[----:B------:R-:W-:-:S03]  /*6c480*/  IMAD.MOV.U32 R13, RZ, RZ, R46 ;  /* 0x000000ffff0d7224 */ /* 0x000fc600078e002e */
[----:B------:R-:W3:Y:S01]  /*6c490*/  LDL.LU R45, [R1+0x704] ;  /* 0x00070400012d7983 */ /* 0x000ee20000300800 */
[----:B------:R-:W-:-:S03]  /*6c4a0*/  IMAD.MOV.U32 R12, RZ, RZ, R47 ;  /* 0x000000ffff0c7224 */ /* 0x000fc600078e002f */
[----:B------:R-:W3:Y:S04]  /*6c4b0*/  LDL.LU R46, [R1+0x708] ;  /* 0x00070800012e7983 */ /* 0x000ee80000300800 */
[----:B------:R-:W3:Y:S04]  /*6c4c0*/  LDL.LU R47, [R1+0x70c] ;  /* 0x00070c00012f7983 */ /* 0x000ee80000300800 */
[----:B------:R-:W4:Y:S04]  /*6c4d0*/  LDL R50, [R1+0x18] ;  /* 0x0000180001327983 */ /* 0x000f280000100800 */
        /* <DEDUP_REMOVED lines=23> */
[----:B------:R0:W-:Y:S04]  /*6c650*/  STL [R1+0x4050], R57 ;  /* 0x0040503901007387 */ /* 0x0001e80000100800 */
[----:B------:R-:W4:Y:S04]  /*6c660*/  LDL.LU R56, [R1+0xb0] ;  /* 0x0000b00001387983 */ /* 0x000f280000300800 */
[----:B0-----:R-:W4:Y:S04]  /*6c670*/  LDL.LU R57, [R1+0xb4] ;  /* 0x0000b40001397983 */ /* 0x001f280000300800 */
[----:B------:R-:W4:Y:S04]  /*6c680*/  LDL.LU R58, [R1+0xb8] ;  /* 0x0000b800013a7983 */ /* 0x000f280000300800 */
[----:B------:R-:W4:Y:S01]  /*6c690*/  LDL.LU R59, [R1+0xbc] ;  /* 0x0000bc00013b7983 */ /* 0x000f220000300800 */
[----:B--2---:R-:W-:Y:S03]  /*6c6a0*/  HMMA.16816.F32.BF16 R40, R16, R42, R8 ;  /* 0x0000002a1028723c */ /* 0x004fe60000041808 */
[----:B------:R-:W2:Y:S04]  /*6c6b0*/  LDL.LU.64 R10, [R1+0x4128] ;  /* 0x00412800010a7983 */ /* 0x000ea80000300a00 */
[----:B------:R-:W2:-:S15]  /*6c6c0*/  LDL.LU R9, [R1+0x4120] ;  /* 0x0041200001097983 */ /* 0x000e9e0000300800 */
[----:B------:R-:W-:-:S01]  /*6c6d0*/  NOP ;  /* 0x0000000000007918 */ /* 0x000fc20000000000 */
[----:B------:R-:W-:Y:S04]  /*6c6e0*/  STL.64 [R1+0x830], R40 ;  /* 0x0008302801007387 */ /* 0x000fe80000100a00 */
[----:B------:R0:W-:Y:S01]  /*6c6f0*/  STL [R1+0x838], R42 ;  /* 0x0008382a01007387 */ /* 0x0001e20000100800 */
[----:B------:R-:W-:-:S03]  /*6c700*/  IMAD.MOV.U32 R8, RZ, RZ, R43 ;  /* 0x000000ffff087224 */ /* 0x000fc600078e002b */
[----:B0-----:R-:W3:Y:S02]  /*6c710*/  LDL.LU.64 R42, [R1+0x4118] ;  /* 0x00411800012a7983 */ /* 0x001ee40000300a00 */
[----:B---3--:R-:W-:-:S15]  /*6c720*/  HMMA.16816.F32.BF16 R44, R16, R42, R44 ;  /* 0x0000002a102c723c */ /* 0x008fde000004182c */
[----:B------:R-:W-:-:S08]  /*6c730*/  NOP ;  /* 0x0000000000007918 */ /* 0x000fd00000000000 */
[----:B------:R-:W-:Y:S04]  /*6c740*/  STL.64 [R1+0x820], R44 ;  /* 0x0008202c01007387 */ /* 0x000fe80000100a00 */
[----:B------:R0:W-:Y:S04]  /*6c750*/  STL.64 [R1+0x828], R46 ;  /* 0x0008282e01007387 */ /* 0x0001e80000100a00 */
[----:B0-----:R-:W3:Y:S01]  /*6c760*/  LDL.LU.64 R46, [R1+0x4110] ;  /* 0x00411000012e7983 */ /* 0x001ee20000300a00 */
[----:B----4-:R-:W-:Y:S03]  /*6c770*/  HMMA.16816.F32.BF16 R36, R16, R30, R36 ;  /* 0x0000001e1024723c */ /* 0x010fe60000041824 */
[----:B------:R0:W-:Y:S01]  /*6c780*/  STL.64 [R1+0x4030], R42 ;  /* 0x0040302a01007387 */ /* 0x0001e20000100a00 */
[----:B--2---:R-:W-:-:S02]  /*6c790*/  IMAD.MOV.U32 R40, RZ, RZ, R11 ;  /* 0x000000ffff287224 */ /* 0x004fc400078e000b */
[----:B------:R-:W-:Y:S01]  /*6c7a0*/  IMAD.MOV.U32 R41, RZ, RZ, R10 ;  /* 0x000000ffff297224 */ /* 0x000fe200078e000a */
[----:B------:R-:W2:Y:S04]  /*6c7b0*/  LDL.LU R11, [R1+0x410c] ;  /* 0x00410c00010b7983 */ /* 0x000ea80000300800 */
[----:B------:R-:W4:Y:S01]  /*6c7c0*/  LDL.LU R10, [R1+0x4108] ;  /* 0x00410800010a7983 */ /* 0x000f220000300800 */
[----:B0-----:R-:W-:Y:S02]  /*6c7d0*/  IMAD.MOV.U32 R42, RZ, RZ, R15 ;  /* 0x000000ffff2a7224 */ /* 0x001fe400078e000f */
[----:B------:R-:W-:Y:S01]  /*6c7e0*/  IMAD.MOV.U32 R43, RZ, RZ, R14 ;  /* 0x000000ffff2b7224 */ /* 0x000fe200078e000e */
[----:B------:R-:W2:Y:S04]  /*6c7f0*/  LDL.LU R15, [R1+0x4104] ;  /* 0x00410400010f7983 */ /* 0x000ea80000300800 */
[----:B------:R-:W4:Y:S01]  /*6c800*/  LDL.LU R14, [R1+0x4100] ;  /* 0x00410000010e7983 */ /* 0x000f220000300800 */
[----:B---3--:R-:W-:-:S15]  /*6c810*/  HMMA.16816.F32.BF16 R32, R16, R46, R32 ;  /* 0x0000002e1020723c */ /* 0x008fde0000041820 */
[----:B------:R-:W-:-:S08]  /*6c820*/  NOP ;  /* 0x0000000000007918 */ /* 0x000fd00000000000 */
[----:B------:R-:W-:Y:S04]  /*6c830*/  STL.64 [R1+0x810], R32 ;  /* 0x0008102001007387 */ /* 0x000fe80000100a00 */
[----:B------:R0:W-:Y:S04]  /*6c840*/  STL.64 [R1+0x818], R34 ;  /* 0x0008182201007387 */ /* 0x0001e80000100a00 */
[----:B0-----:R-:W3:Y:S04]  /*6c850*/  LDL.LU.64 R34, [R1+0x40f8] ;  /* 0x0040f80001227983 */ /* 0x001ee80000300a00 */
[----:B------:R-:W3:Y:S04]  /*6c860*/  LDL.LU.64 R32, [R1+0x40f0] ;  /* 0x0040f00001207983 */ /* 0x000ee80000300a00 */
[----:B------:R0:W-:Y:S04]  /*6c870*/  STL.64 [R1+0x4038], R46 ;  /* 0x0040382e01007387 */ /* 0x0001e80000100a00 */
[----:B------:R-:W3:Y:S04]  /*6c880*/  LDL.LU R44, [R1+0x690] ;  /* 0x00069000012c7983 */ /* 0x000ee80000300800 */
[----:B------:R-:W3:Y:S04]  /*6c890*/  LDL.LU R45, [R1+0x694] ;  /* 0x00069400012d7983 */ /* 0x000ee80000300800 */
[----:B0-----:R-:W3:Y:S04]  /*6c8a0*/  LDL.LU R46, [R1+0x698] ;  /* 0x00069800012e7983 */ /* 0x001ee80000300800 */
[----:B------:R-:W3:Y:S04]  /*6c8b0*/  LDL.LU R47, [R1+0x69c] ;  /* 0x00069c00012f7983 */ /* 0x000ee80000300800 */
[----:B------:R-:W-:Y:S04]  /*6c8c0*/  STL.64 [R1+0x800], R36 ;  /* 0x0008002401007387 */ /* 0x000fe80000100a00 */
[----:B------:R0:W-:Y:S04]  /*6c8d0*/  STL.64 [R1+0x808], R38 ;  /* 0x0008082601007387 */ /* 0x0001e80000100a00 */
[----:B0-----:R-:W3:Y:S01]  /*6c8e0*/  LDL.LU.64 R38, [R1+0x40e8] ;  /* 0x0040e80001267983 */ /* 0x001ee20000300a00 */
[----:B------:R-:W-:Y:S01]  /*6c8f0*/  HMMA.16816.F32.BF16 R48, R16, R50, R4 ;  /* 0x000000321030723c */ /* 0x000fe20000041804 */
[----:B------:R-:W-:-:S02]  /*6c900*/  IMAD.MOV.U32 R2, RZ, RZ, R30 ;  /* 0x000000ffff027224 */ /* 0x000fc400078e001e */
[----:B------:R-:W-:Y:S02]  /*6c910*/  IMAD.MOV.U32 R0, RZ, RZ, R31 ;  /* 0x000000ffff007224 */ /* 0x000fe400078e001f */
[----:B------:R-:W3:Y:S04]  /*6c920*/  LDL.LU.64 R30, [R1+0x40e0] ;  /* 0x0040e000011e7983 */ /* 0x000ee80000300a00 */
[----:B------:R-:W3:Y:S01]  /*6c930*/  LDL.LU.64 R28, [R1+0x40d8] ;  /* 0x0040d800011c7983 */ /* 0x000ee20000300a00 */
[----:B----4-:R-:W-:Y:S02]  /*6c940*/  IMAD.MOV.U32 R36, RZ, RZ, R14 ;  /* 0x000000ffff247224 */ /* 0x010fe400078e000e */
[----:B--2---:R-:W-:Y:S01]  /*6c950*/  IMAD.MOV.U32 R37, RZ, RZ, R15 ;  /* 0x000000ffff257224 */ /* 0x004fe200078e000f */
[----:B---3--:R-:W-:-:S15]  /*6c960*/  HMMA.16816.F32.BF16 R20, R16, R38, R20 ;  /* 0x000000261014723c */ /* 0x008fde0000041814 */
[----:B------:R-:W-:-:S08]  /*6c970*/  NOP ;  /* 0x0000000000007918 */ /* 0x000fd00000000000 */
[----:B------:R-:W-:Y:S04]  /*6c980*/  STL.64 [R1+0x7f0], R20 ;  /* 0x0007f01401007387 */ /* 0x000fe80000100a00 */
[----:B------:R0:W-:Y:S04]  /*6c990*/  STL.64 [R1+0x7f8], R22 ;  /* 0x0007f81601007387 */ /* 0x0001e80000100a00 */
[----:B0-----:R-:W2:Y:S04]  /*6c9a0*/  LDL.LU.64 R22, [R1+0x40d0] ;  /* 0x0040d00001167983 */ /* 0x001ea80000300a00 */
[----:B------:R-:W3:Y:S04]  /*6c9b0*/  LDL.LU.64 R20, [R1+0x40c8] ;  /* 0x0040c80001147983 */ /* 0x000ee80000300a00 */
[----:B------:R0:W-:Y:S04]  /*6c9c0*/  STL.64 [R1+0x4010], R38 ;  /* 0x0040102601007387 */ /* 0x0001e80000100a00 */
[----:B------:R-:W4:Y:S04]  /*6c9d0*/  LDL.LU R14, [R1+0x40c4] ;  /* 0x0040c400010e7983 */ /* 0x000f280000300800 */
[----:B------:R-:W4:Y:S01]  /*6c9e0*/  LDL.LU R15, [R1+0x40c0] ;  /* 0x0040c000010f7983 */ /* 0x000f220000300800 */
[----:B0-----:R-:W-:-:S02]  /*6c9f0*/  IMAD.MOV.U32 R38, RZ, RZ, R10 ;  /* 0x000000ffff267224 */ /* 0x001fc400078e000a */
[----:B------:R-:W-:Y:S01]  /*6ca00*/  IMAD.MOV.U32 R39, RZ, RZ, R11 ;  /* 0x000000ffff277224 */ /* 0x000fe200078e000b */
[----:B------:R-:W2:Y:S04]  /*6ca10*/  LDL.LU R10, [R1+0x40bc] ;  /* 0x0040bc00010a7983 */ /* 0x000ea80000300800 */
[----:B------:R-:W2:Y:S04]  /*6ca20*/  LDL.LU R11, [R1+0x40b8] ;  /* 0x0040b800010b7983 */ /* 0x000ea80000300800 */
[----:B------:R-:W3:Y:S04]  /*6ca30*/  LDL.LU.64 R6, [R1+0x40b0] ;  /* 0x0040b00001067983 */ /* 0x000ee80000300a00 */
[----:B------:R-:W4:Y:S04]  /*6ca40*/  LDL.LU R5, [R1+0x40a8] ;  /* 0x0040a80001057983 */ /* 0x000f280000300800 */
[----:B------:R-:W-:Y:S04]  /*6ca50*/  STL.64 [R1+0x7e0], R48 ;  /* 0x0007e03001007387 */ /* 0x000fe80000100a00 */
[----:B------:R0:W-:Y:S04]  /*6ca60*/  STL.64 [R1+0x7e8], R50 ;  /* 0x0007e83201007387 */ /* 0x0001e80000100a00 */
[----:B0-----:R-:W2:Y:S02]  /*6ca70*/  LDL.LU.64 R50, [R1+0x40a0] ;  /* 0x0040a00001327983 */ /* 0x001ea40000300a00 */
[----:B--2---:R-:W-:-:S15]  /*6ca80*/  HMMA.16816.F32.BF16 R24, R16, R50, R24 ;  /* 0x000000321018723c */ /* 0x004fde0000041818 */
[----:B------:R-:W-:-:S08]  /*6ca90*/  NOP ;  /* 0x0000000000007918 */ /* 0x000fd00000000000 */
[----:B------:R-:W-:Y:S04]  /*6caa0*/  STL.64 [R1+0x7d0], R24 ;  /* 0x0007d01801007387 */ /* 0x000fe80000100a00 */
[----:B------:R0:W-:Y:S04]  /*6cab0*/  STL.64 [R1+0x7d8], R26 ;  /* 0x0007d81a01007387 */ /* 0x0001e80000100a00 */
[----:B0-----:R-:W2:Y:S04]  /*6cac0*/  LDL.LU.64 R26, [R1+0x4098] ;  /* 0x00409800011a7983 */ /* 0x001ea80000300a00 */
[----:B------:R-:W2:Y:S04]  /*6cad0*/  LDL.LU.64 R24, [R1+0x4090] ;  /* 0x0040900001187983 */ /* 0x000ea80000300a00 */
[----:B------:R-:W-:Y:S01]  /*6cae0*/  STL.64 [R1+0x3fe8], R50 ;  /* 0x003fe83201007387 */ /* 0x000fe20000100a00 */
[C---:B---3--:R-:W-:Y:S06]  /*6caf0*/  HMMA.16816.F32.BF16 R36, R16.reuse, R6, R36 ;  /* 0x000000061024723c */ /* 0x048fec0000041824 */
[----:B------:R-:W-:Y:S04]  /*6cb00*/  STL.64 [R1+0x4048], R6 ;  /* 0x0040480601007387 */ /* 0x000fe80000100a00 */
[----:B----4-:R0:W-:Y:S02]  /*6cb10*/  STL [R1+0x4040], R5 ;  /* 0x0040400501007387 */ /* 0x0101e40000100800 */
[C---:B0-----:R-:W-:Y:S06]  /*6cb20*/  HMMA.16816.F32.BF16 R4, R16.reuse, R10, R44 ;  /* 0x0000000a1004723c */ /* 0x041fec000004182c */
[----:B------:R-:W-:Y:S05]  /*6cb30*/  HMMA.16816.F32.BF16 R16, R16, R14, R40 ;  /* 0x0000000e1010723c */ /* 0x000fea0000041828 */
[----:B------:R-:W-:Y:S04]  /*6cb40*/  STL.64 [R1+0x7c0], R36 ;  /* 0x0007c02401007387 */ /* 0x000fe80000100a00 */
[----:B------:R0:W-:Y:S04]  /*6cb50*/  STL.64 [R1+0x7c8], R38 ;  /* 0x0007c82601007387 */ /* 0x0001e80000100a00 */
[----:B------:R-:W-:Y:S04]  /*6cb60*/  STL.64 [R1+0x3fe0], R14 ;  /* 0x003fe00e01007387 */ /* 0x000fe80000100a00 */
[----:B------:R-:W-:Y:S04]  /*6cb70*/  STL.64 [R1+0xb50], R4 ;  /* 0x000b500401007387 */ /* 0x000fe80000100a00 */
[----:B------:R2:W-:Y:S04]  /*6cb80*/  STL.64 [R1+0xb58], R6 ;  /* 0x000b580601007387 */ /* 0x0005e80000100a00 */
[----:B------:R-:W-:Y:S04]  /*6cb90*/  STL.64 [R1+0x690], R16 ;  /* 0x0006901001007387 */ /* 0x000fe80000100a00 */
[----:B------:R-:W-:Y:S04]  /*6cba0*/  STL.64 [R1+0x698], R18 ;  /* 0x0006981201007387 */ /* 0x000fe80000100a00 */
[----:B------:R-:W-:Y:S04]  /*6cbb0*/  STL.64 [R1+0x3ff8], R22 ;  /* 0x003ff81601007387 */ /* 0x000fe80000100a00 */
[----:B------:R1:W-:Y:S01]  /*6cbc0*/  STL.64 [R1+0x3ff0], R20 ;  /* 0x003ff01401007387 */ /* 0x0003e20000100a00 */
[----:B0-----:R-:W-:-:S02]  /*6cbd0*/  IMAD.MOV.U32 R38, RZ, RZ, R2 ;  /* 0x000000ffff267224 */ /* 0x001fc400078e0002 */
[----:B------:R-:W-:Y:S01]  /*6cbe0*/  IMAD.MOV.U32 R39, RZ, RZ, R0 ;  /* 0x000000ffff277224 */ /* 0x000fe200078e0000 */
[----:B------:R-:W0:Y:S01]  /*6cbf0*/  LDSM.16.MT88.4 R16, [R9+UR4+0x5080] ;  /* 0x005080040910783b */ /* 0x000e220008004200 */
[----:B--2---:R-:W-:-:S15]  /*6cc00*/  HMMA.16816.F32.BF16 R4, R24, R22, R56 ;  /* 0x000000161804723c */ /* 0x004fde0000041838 */
[----:B------:R-:W-:-:S08]  /*6cc10*/  NOP ;  /* 0x0000000000007918 */ /* 0x000fd00000000000 */
[----:B------:R-:W-:Y:S04]  /*6cc20*/  STL.64 [R1+0x2b0], R4 ;  /* 0x0002b00401007387 */ /* 0x000fe80000100a00 */
[----:B------:R2:W-:Y:S04]  /*6cc30*/  STL.64 [R1+0x2b8], R6 ;  /* 0x0002b80601007387 */ /* 0x0005e80000100a00 */
[----:B-1----:R-:W3:Y:S01]  /*6cc40*/  LDL.LU R20, [R1+0x460] ;  /* 0x0004600001147983 */ /* 0x002ee20000300800 */
[----:B--2---:R-:W-:-:S15]  /*6cc50*/  HMMA.16816.F32.BF16 R4, R24, R30, R52 ;  /* 0x0000001e1804723c */ /* 0x004fde0000041834 */
[----:B------:R-:W-:-:S08]  /*6cc60*/  NOP ;  /* 0x0000000000007918 */ /* 0x000fd00000000000 */
[----:B------:R-:W-:Y:S04]  /*6cc70*/  STL.64 [R1+0x2a0], R4 ;  /* 0x0002a00401007387 */ /* 0x000fe80000100a00 */
[----:B------:R-:W-:Y:S04]  /*6cc80*/  STL.64 [R1+0x2a8], R6 ;  /* 0x0002a80601007387 */ /* 0x000fe80000100a00 */
[----:B------:R-:W3:Y:S04]  /*6cc90*/  LDL.LU R21, [R1+0x464] ;  /* 0x0004640001157983 */ /* 0x000ee80000300800 */
[----:B------:R-:W2:Y:S04]  /*6cca0*/  LDL.LU R22, [R1+0x468] ;  /* 0x0004680001167983 */ /* 0x000ea80000300800 */
[----:B------:R-:W2:Y:S04]  /*6ccb0*/  LDL.LU R23, [R1+0x46c] ;  /* 0x00046c0001177983 */ /* 0x000ea80000300800 */
[----:B------:R-:W-:Y:S04]  /*6ccc0*/  STL.64 [R1+0x4028], R38 ;  /* 0x0040282601007387 */ /* 0x000fe80000100a00 */
[----:B--2---:R-:W-:Y:S04]  /*6ccd0*/  STL.64 [R1+0x4008], R22 ;  /* 0x0040081601007387 */ /* 0x004fe80000100a00 */
[----:B---3--:R1:W-:Y:S04]  /*6cce0*/  STL.64 [R1+0x4000], R20 ;  /* 0x0040001401007387 */ /* 0x0083e80000100a00 */
[----:B-1----:R-:W2:Y:S04]  /*6ccf0*/  LDL.LU R20, [R1+0x470] ;  /* 0x0004700001147983 */ /* 0x002ea80000300800 */
[----:B------:R-:W2:Y:S04]  /*6cd00*/  LDL.LU R21, [R1+0x474] ;  /* 0x0004740001157983 */ /* 0x000ea80000300800 */
[----:B------:R-:W3:Y:S04]  /*6cd10*/  LDL.LU R22, [R1+0x478] ;  /* 0x0004780001167983 */ /* 0x000ee80000300800 */
[----:B------:R-:W3:Y:S04]  /*6cd20*/  LDL.LU R23, [R1+0x47c] ;  /* 0x00047c0001177983 */ /* 0x000ee80000300800 */
[----:B------:R-:W4:Y:S04]  /*6cd30*/  LDL.LU R44, [R1+0x4b0] ;  /* 0x0004b000012c7983 */ /* 0x000f280000300800 */
[----:B------:R-:W4:Y:S04]  /*6cd40*/  LDL.LU R45, [R1+0x4b4] ;  /* 0x0004b400012d7983 */ /* 0x000f280000300800 */
[----:B------:R-:W2:Y:S04]  /*6cd50*/  LDL.LU R46, [R1+0x4b8] ;  /* 0x0004b800012e7983 */ /* 0x000ea80000300800 */
[----:B------:R-:W2:Y:S04]  /*6cd60*/  LDL.LU R47, [R1+0x4bc] ;  /* 0x0004bc00012f7983 */ /* 0x000ea80000300800 */
[----:B--2---:R-:W-:Y:S04]  /*6cd70*/  STL.64 [R1+0x4078], R46 ;  /* 0x0040782e01007387 */ /* 0x004fe80000100a00 */
[----:B----4-:R-:W-:Y:S04]  /*6cd80*/  STL.64 [R1+0x4070], R44 ;  /* 0x0040702c01007387 */ /* 0x010fe80000100a00 */
[----:B------:R-:W2:Y:S04]  /*6cd90*/  LDL.LU R4, [R1+0x4c0] ;  /* 0x0004c00001047983 */ /* 0x000ea80000300800 */
[----:B------:R-:W2:Y:S04]  /*6cda0*/  LDL.LU R5, [R1+0x4c4] ;  /* 0x0004c40001057983 */ /* 0x000ea80000300800 */
[----:B------:R-:W4:Y:S04]  /*6cdb0*/  LDL.LU R6, [R1+0x4c8] ;  /* 0x0004c80001067983 */ /* 0x000f280000300800 */
[----:B------:R-:W4:Y:S04]  /*6cdc0*/  LDL.LU R7, [R1+0x4cc] ;  /* 0x0004cc0001077983 */ /* 0x000f280000300800 */
[----:B----4-:R-:W-:Y:S04]  /*6cdd0*/  STL.64 [R1+0x4088], R6 ;  /* 0x0040880601007387 */ /* 0x010fe80000100a00 */
[----:B--2---:R1:W-:Y:S04]  /*6cde0*/  STL.64 [R1+0x4080], R4 ;  /* 0x0040800401007387 */ /* 0x0043e80000100a00 */
[----:B------:R-:W2:Y:S04]  /*6cdf0*/  LDL.LU R56, [R1+0x4d0] ;  /* 0x0004d00001387983 */ /* 0x000ea80000300800 */
[----:B------:R-:W2:Y:S04]  /*6ce00*/  LDL.LU R57, [R1+0x4d4] ;  /* 0x0004d40001397983 */ /* 0x000ea80000300800 */
[----:B------:R-:W2:Y:S04]  /*6ce10*/  LDL.LU R58, [R1+0x4d8] ;  /* 0x0004d800013a7983 */ /* 0x000ea80000300800 */
[----:B------:R-:W2:Y:S04]  /*6ce20*/  LDL.LU R59, [R1+0x4dc] ;  /* 0x0004dc00013b7983 */ /* 0x000ea80000300800 */
[----:B-1----:R-:W4:Y:S04]  /*6ce30*/  LDL.LU R4, [R1+0x4f0] ;  /* 0x0004f00001047983 */ /* 0x002f280000300800 */
[----:B------:R-:W4:Y:S04]  /*6ce40*/  LDL.LU R5, [R1+0x4f4] ;  /* 0x0004f40001057983 */ /* 0x000f280000300800 */
[----:B------:R-:W4:Y:S04]  /*6ce50*/  LDL.LU R6, [R1+0x4f8] ;  /* 0x0004f80001067983 */ /* 0x000f280000300800 */
[----:B------:R-:W4:Y:S04]  /*6ce60*/  LDL.LU R7, [R1+0x4fc] ;  /* 0x0004fc0001077983 */ /* 0x000f280000300800 */
[----:B------:R-:W2:Y:S04]  /*6ce70*/  LDL.LU R44, [R1+0x4e0] ;  /* 0x0004e000012c7983 */ /* 0x000ea80000300800 */
[----:B------:R-:W2:Y:S04]  /*6ce80*/  LDL.LU R45, [R1+0x4e4] ;  /* 0x0004e400012d7983 */ /* 0x000ea80000300800 */
[----:B------:R-:W2:Y:S04]  /*6ce90*/  LDL.LU R46, [R1+0x4e8] ;  /* 0x0004e800012e7983 */ /* 0x000ea80000300800 */
[----:B------:R-:W2:Y:S01]  /*6cea0*/  LDL.LU R47, [R1+0x4ec] ;  /* 0x0004ec00012f7983 */ /* 0x000ea20000300800 */
[----:B------:R-:W-:-:S03]  /*6ceb0*/  IMAD.MOV.U32 R55, RZ, RZ, R12 ;  /* 0x000000ffff377224 */ /* 0x000fc600078e000c */
[----:B------:R-:W2:Y:S01]  /*6cec0*/  LDL.64 R42, [R1+0x168] ;  /* 0x00016800012a7983 */ /* 0x000ea20000100a00 */
        /* <DEDUP_REMOVED lines=9> */
[----:B---3--:R-:W-:Y:S04]  /*6cf60*/  STL.64 [R1+0x4020], R22 ;  /* 0x0040201601007387 */ /* 0x008fe80000100a00 */
[----:B------:R1:W-:Y:S04]  /*6cf70*/  STL.64 [R1+0x4018], R20 ;  /* 0x0040181401007387 */ /* 0x0003e80000100a00 */
[----:B-1----:R-:W3:Y:S04]  /*6cf80*/  LDL.LU R20, [R1+0x480] ;  /* 0x0004800001147983 */ /* 0x002ee80000300800 */
[----:B------:R-:W3:Y:S04]  /*6cf90*/  LDL.LU R21, [R1+0x484] ;  /* 0x0004840001157983 */ /* 0x000ee80000300800 */
[----:B------:R-:W3:Y:S04]  /*6cfa0*/  LDL.LU R22, [R1+0x488] ;  /* 0x0004880001167983 */ /* 0x000ee80000300800 */
[----:B------:R-:W3:Y:S04]  /*6cfb0*/  LDL.LU R23, [R1+0x48c] ;  /* 0x00048c0001177983 */ /* 0x000ee80000300800 */
[----:B------:R-:W3:Y:S04]  /*6cfc0*/  LDL.64 R50, [R1+0x18] ;  /* 0x0000180001327983 */ /* 0x000ee80000100a00 */
[----:B------:R-:W-:Y:S04]  /*6cfd0*/  STL.64 [R1+0x3fc8], R30 ;  /* 0x003fc81e01007387 */ /* 0x000fe80000100a00 */
[----:B------:R1:W-:Y:S04]  /*6cfe0*/  STL.64 [R1+0x3fc0], R28 ;  /* 0x003fc01c01007387 */ /* 0x0003e80000100a00 */
[----:B-1----:R-:W3:Y:S04]  /*6cff0*/  LDL.LU R28, [R1+0x440] ;  /* 0x00044000011c7983 */ /* 0x002ee80000300800 */
[----:B------:R-:W3:Y:S04]  /*6d000*/  LDL.LU R29, [R1+0x444] ;  /* 0x00044400011d7983 */ /* 0x000ee80000300800 */
[----:B------:R-:W3:Y:S04]  /*6d010*/  LDL.LU R30, [R1+0x448] ;  /* 0x00044800011e7983 */ /* 0x000ee80000300800 */
[----:B------:R-:W3:Y:S04]  /*6d020*/  LDL.LU R31, [R1+0x44c] ;  /* 0x00044c00011f7983 */ /* 0x000ee80000300800 */
[----:B0-----:R-:W-:Y:S04]  /*6d030*/  STL.64 [R1+0x3f50], R18 ;  /* 0x003f501201007387 */ /* 0x001fe80000100a00 */
[----:B------:R0:W-:Y:S04]  /*6d040*/  STL.64 [R1+0x3f48], R16 ;  /* 0x003f481001007387 */ /* 0x0001e80000100a00 */
[----:B0-----:R-:W3:Y:S04]  /*6d050*/  LDL.LU R16, [R1+0x450] ;  /* 0x0004500001107983 */ /* 0x001ee80000300800 */
[----:B------:R-:W3:Y:S04]  /*6d060*/  LDL.LU R17, [R1+0x454] ;  /* 0x0004540001117983 */ /* 0x000ee80000300800 */
[----:B------:R-:W3:Y:S04]  /*6d070*/  LDL.LU R18, [R1+0x458] ;  /* 0x0004580001127983 */ /* 0x000ee80000300800 */
[----:B------:R-:W3:Y:S01]  /*6d080*/  LDL.LU R19, [R1+0x45c] ;  /* 0x00045c0001137983 */ /* 0x000ee20000300800 */
[C---:B----4-:R-:W-:Y:S06]  /*6d090*/  HMMA.16816.F32.BF16 R4, R24.reuse, R34, R4 ;  /* 0x000000221804723c */ /* 0x050fec0000041804 */
[----:B--2---:R-:W-:-:S15]  /*6d0a0*/  HMMA.16816.F32.BF16 R52, R24, R54, R44 ;  /* 0x000000361834723c */ /* 0x004fde000004182c */
[----:B------:R-:W-:-:S02]  /*6d0b0*/  NOP ;  /* 0x0000000000007918 */ /* 0x000fc40000000000 */
[----:B------:R-:W-:Y:S04]  /*6d0c0*/  STL.64 [R1+0x8a0], R4 ;  /* 0x0008a00401007387 */ /* 0x000fe80000100a00 */
[----:B------:R0:W-:Y:S04]  /*6d0d0*/  STL.64 [R1+0x8a8], R6 ;  /* 0x0008a80601007387 */ /* 0x0001e80000100a00 */
[----:B0-----:R-:W2:Y:S04]  /*6d0e0*/  LDL.LU.64 R6, [R1+0x4088] ;  /* 0x0040880001067983 */ /* 0x001ea80000300a00 */
[----:B------:R-:W2:Y:S04]  /*6d0f0*/  LDL.LU.64 R4, [R1+0x4080] ;  /* 0x0040800001047983 */ /* 0x000ea80000300a00 */
[----:B------:R-:W4:Y:S04]  /*6d100*/  LDL.LU.64 R46, [R1+0x4078] ;  /* 0x00407800012e7983 */ /* 0x000f280000300a00 */
[----:B------:R-:W4:Y:S04]  /*6d110*/  LDL.LU.64 R44, [R1+0x4070] ;  /* 0x00407000012c7983 */ /* 0x000f280000300a00 */
[----:B------:R-:W-:Y:S04]  /*6d120*/  STL.64 [R1+0x890], R52 ;  /* 0x0008903401007387 */ /* 0x000fe80000100a00 */
[----:B------:R0:W-:Y:S04]  /*6d130*/  STL.64 [R1+0x898], R54 ;  /* 0x0008983601007387 */ /* 0x0001e80000100a00 */
[----:B0-----:R-:W3:Y:S04]  /*6d140*/  LDL.LU.64 R54, [R1+0x4068] ;  /* 0x0040680001367983 */ /* 0x001ee80000300a00 */
[----:B------:R-:W2:Y:S01]  /*6d150*/  LDL.LU.64 R52, [R1+0x4060] ;  /* 0x0040600001347983 */ /* 0x000ea20000300a00 */
[----:B---3--:R-:W-:-:S15]  /*6d160*/  HMMA.16816.F32.BF16 R56, R24, R54, R56 ;  /* 0x000000361838723c */ /* 0x008fde0000041838 */
[----:B------:R-:W-:-:S08]  /*6d170*/  NOP ;  /* 0x0000000000007918 */ /* 0x000fd00000000000 */
[----:B------:R-:W-:Y:S04]  /*6d180*/  STL.64 [R1+0x750], R56 ;  /* 0x0007503801007387 */ /* 0x000fe80000100a00 */
[----:B------:R0:W-:Y:S04]  /*6d190*/  STL.64 [R1+0x758], R58 ;  /* 0x0007583a01007387 */ /* 0x0001e80000100a00 */
[----:B0-----:R-:W2:Y:S01]  /*6d1a0*/  LDL.LU.64 R58, [R1+0x4058] ;  /* 0x00405800013a7983 */ /* 0x001ea20000300a00 */
[C---:B----4-:R-:W-:Y:S03]  /*6d1b0*/  HMMA.16816.F32.BF16 R44, R24.reuse, R42, R44 ;  /* 0x0000002a182c723c */ /* 0x050fe6000004182c */
[----:B------:R-:W3:Y:S03]  /*6d1c0*/  LDL.LU R57, [R1+0x4050] ;  /* 0x0040500001397983 */ /* 0x000ee60000300800 */
[----:B------:R-:W-:Y:S01]  /*6d1d0*/  IMAD.MOV.U32 R3, RZ, RZ, R43 ;  /* 0x000000ffff037224 */ /* 0x000fe200078e002b */
[----:B--2---:R-:W-:-:S15]  /*6d1e0*/  HMMA.16816.F32.BF16 R4, R24, R58, R4 ;  /* 0x0000003a1804723c */ /* 0x004fde0000041804 */
[----:B------:R-:W-:-:S08]  /*6d1f0*/  NOP ;  /* 0x0000000000007918 */ /* 0x000fd00000000000 */
[----:B------:R-:W-:Y:S04]  /*6d200*/  STL.64 [R1+0x740], R4 ;  /* 0x0007400401007387 */ /* 0x000fe80000100a00 */
[----:B------:R0:W-:Y:S04]  /*6d210*/  STL.64 [R1+0x748], R6 ;  /* 0x0007480601007387 */ /* 0x0001e80000100a00 */
[----:B0-----:R-:W2:Y:S04]  /*6d220*/  LDL.LU.64 R6, [R1+0x4048] ;  /* 0x0040480001067983 */ /* 0x001ea80000300a00 */
[----:B------:R-:W4:Y:S04]  /*6d230*/  LDL.LU R5, [R1+0x4040] ;  /* 0x0040400001057983 */ /* 0x000f280000300800 */
[----:B------:R-:W-:Y:S04]  /*6d240*/  STL.64 [R1+0x730], R44 ;  /* 0x0007302c01007387 */ /* 0x000fe80000100a00 */
[----:B------:R0:W-:Y:S01]  /*6d250*/  STL.64 [R1+0x738], R46 ;  /* 0x0007382e01007387 */ /* 0x0001e20000100a00 */
[----:B------:R-:W-:-:S03]  /*6d260*/  IMAD.MOV.U32 R4, RZ, RZ, R42 ;  /* 0x000000ffff047224 */ /* 0x000fc600078e002a */
[----:B0-----:R-:W3:Y:S04]  /*6d270*/  LDL.LU.64 R46, [R1+0x4038] ;  /* 0x00403800012e7983 */ /* 0x001ee80000300a00 */
[----:B------:R-:W2:Y:S02]  /*6d280*/  LDL.LU.64 R42, [R1+0x4030] ;  /* 0x00403000012a7983 */ /* 0x000ea40000300a00 */
[C---:B--2---:R-:W-:Y:S06]  /*6d290*/  HMMA.16816.F32.BF16 R12, R24.reuse, R42, R12 ;  /* 0x0000002a180c723c */ /* 0x044fec000004180c */
[----:B---3--:R-:W-:-:S15]  /*6d2a0*/  HMMA.16816.F32.BF16 R36, R24, R46, R36 ;  /* 0x0000002e1824723c */ /* 0x008fde0000041824 */
        /* <DEDUP_REMOVED lines=9> */
[----:B0-----:R-:W3:Y:S02]  /*6d340*/  LDL.LU.64 R38, [R1+0x4028] ;  /* 0x0040280001267983 */ /* 0x001ee40000300a00 */
[----:B---3--:R-:W-:Y:S02]  /*6d350*/  HMMA.16816.F32.BF16 R36, R24, R38, R20 ;  /* 0x000000261824723c */ /* 0x008fe40000041814 */
[----:B------:R-:W3:Y:S04]  /*6d360*/  LDL.LU.64 R22, [R1+0x4020] ;  /* 0x0040200001167983 */ /* 0x000ee80000300a00 */
[----:B------:R-:W3:-:S15]  /*6d370*/  LDL.LU.64 R20, [R1+0x4018] ;  /* 0x0040180001147983 */ /* 0x000ede0000300a00 */
[----:B------:R-:W-:-:S02]  /*6d380*/  NOP ;  /* 0x0000000000007918 */ /* 0x000fc40000000000 */
[----:B------:R-:W-:Y:S04]  /*6d390*/  STL.64 [R1+0x700], R36 ;  /* 0x0007002401007387 */ /* 0x000fe80000100a00 */
[----:B------:R0:W-:Y:S04]  /*6d3a0*/  STL.64 [R1+0x708], R38 ;  /* 0x0007082601007387 */ /* 0x0001e80000100a00 */
[----:B0-----:R-:W3:Y:S02]  /*6d3b0*/  LDL.LU.64 R38, [R1+0x4010] ;  /* 0x0040100001267983 */ /* 0x001ee40000300a00 */
[----:B---3--:R-:W-:Y:S02]  /*6d3c0*/  HMMA.16816.F32.BF16 R36, R24, R38, R20 ;  /* 0x000000261824723c */ /* 0x008fe40000041814 */
[----:B------:R-:W3:Y:S04]  /*6d3d0*/  LDL.LU.64 R22, [R1+0x4008] ;  /* 0x0040080001167983 */ /* 0x000ee80000300a00 */
[----:B------:R-:W3:Y:S01]  /*6d3e0*/  LDL.LU.64 R20, [R1+0x4000] ;  /* 0x0040000001147983 */ /* 0x000ee20000300a00 */
[----:B------:R-:W-:-:S02]  /*6d3f0*/  IMAD.MOV.U32 R2, RZ, RZ, R50 ;  /* 0x000000ffff027224 */ /* 0x000fc400078e0032 */
[----:B------:R-:W-:-:S14]  /*6d400*/  IMAD.MOV.U32 R0, RZ, RZ, R51 ;  /* 0x000000ffff007224 */ /* 0x000fdc00078e0033 */
[----:B------:R0:W-:Y:S04]  /*6d410*/  STL.64 [R1+0x6f0], R36 ;  /* 0x0006f02401007387 */ /* 0x0001e80000100a00 */
[----:B------:R1:W-:Y:S04]  /*6d420*/  STL.64 [R1+0x6f8], R38 ;  /* 0x0006f82601007387 */ /* 0x0003e80000100a00 */
[----:B0-----:R-:W4:Y:S04]  /*6d430*/  LDL.LU R36, [R1+0x90] ;  /* 0x0000900001247983 */ /* 0x001f280000300800 */
[----:B------:R-:W4:Y:S04]  /*6d440*/  LDL.LU R37, [R1+0x94] ;  /* 0x0000940001257983 */ /* 0x000f280000300800 */
[----:B-1----:R-:W4:Y:S04]  /*6d450*/  LDL.LU R38, [R1+0x98] ;  /* 0x0000980001267983 */ /* 0x002f280000300800 */
[----:B------:R-:W4:Y:S01]  /*6d460*/  LDL.LU R39, [R1+0x9c] ;  /* 0x00009c0001277983 */ /* 0x000f220000300800 */
[----:B---3--:R-:W-:-:S15]  /*6d470*/  HMMA.16816.F32.BF16 R20, R24, R50, R20 ;  /* 0x000000321814723c */ /* 0x008fde0000041814 */
[----:B------:R-:W-:-:S08]  /*6d480*/  NOP ;  /* 0x0000000000007918 */ /* 0x000fd00000000000 */
[----:B------:R-:W-:Y:S04]  /*6d490*/  STL.64 [R1+0x6e0], R20 ;  /* 0x0006e01401007387 */ /* 0x000fe80000100a00 */
[----:B------:R0:W-:Y:S04]  /*6d4a0*/  STL.64 [R1+0x6e8], R22 ;  /* 0x0006e81601007387 */ /* 0x0001e80000100a00 */
[----:B0-----:R-:W3:Y:S04]  /*6d4b0*/  LDL.LU.64 R22, [R1+0x3ff8] ;  /* 0x003ff80001167983 */ /* 0x001ee80000300a00 */
[----:B------:R-:W3:Y:S04]  /*6d4c0*/  LDL.LU.64 R20, [R1+0x3ff0] ;  /* 0x003ff00001147983 */ /* 0x000ee80000300a00 */
[----:B------:R-:W4:Y:S01]  /*6d4d0*/  LDL.LU.64 R50, [R1+0x3fe8] ;  /* 0x003fe80001327983 */ /* 0x000f220000300a00 */
[C---:B--2---:R-:W-:Y:S06]  /*6d4e0*/  HMMA.16816.F32.BF16 R12, R24.reuse, R10, R12 ;  /* 0x0000000a180c723c */ /* 0x044fec000004180c */
[----:B----4-:R-:W-:Y:S06]  /*6d4f0*/  HMMA.16816.F32.BF16 R16, R24, R50, R16 ;  /* 0x000000321810723c */ /* 0x010fec0000041810 */
[----:B------:R-:W-:-:S15]  /*6d500*/  STL.64 [R1+0x3f68], R50 ;  /* 0x003f683201007387 */ /* 0x000fde0000100a00 */
[----:B------:R-:W-:-:S02]  /*6d510*/  NOP ;  /* 0x0000000000007918 */ /* 0x000fc40000000000 */
[----:B------:R-:W-:Y:S04]  /*6d520*/  STL.64 [R1+0x6d0], R16 ;  /* 0x0006d01001007387 */ /* 0x000fe80000100a00 */
[----:B------:R0:W-:Y:S02]  /*6d530*/  STL.64 [R1+0x6d8], R18 ;  /* 0x0006d81201007387 */ /* 0x0001e40000100a00 */
[----:B0-----:R-:W-:Y:S02]  /*6d540*/  HMMA.16816.F32.BF16 R16, R24, R6, R28 ;  /* 0x000000061810723c */ /* 0x001fe4000004181c */
[----:B------:R-:W3:Y:S01]  /*6d550*/  LDL.LU R28, [R1+0x270] ;  /* 0x00027000011c7983 */ /* 0x000ee20000300800 */
[----:B------:R-:W-:-:S15]  /*6d560*/  IMAD.MOV.U32 R50, RZ, RZ, R4 ;  /* 0x000000ffff327224 */ /* 0x000fde00078e0004 */
[----:B------:R-:W-:-:S05]  /*6d570*/  NOP ;  /* 0x0000000000007918 */ /* 0x000fca0000000000 */
[----:B------:R0:W-:Y:S04]  /*6d580*/  STL.64 [R1+0x6c0], R16 ;  /* 0x0006c01001007387 */ /* 0x0001e80000100a00 */
[----:B------:R1:W-:Y:S04]  /*6d590*/  STL.64 [R1+0x6c8], R18 ;  /* 0x0006c81201007387 */ /* 0x0003e80000100a00 */
[----:B------:R-:W3:Y:S04]  /*6d5a0*/  LDL.LU R29, [R1+0x274] ;  /* 0x00027400011d7983 */ /* 0x000ee80000300800 */
[----:B------:R-:W3:Y:S04]  /*6d5b0*/  LDL.LU R30, [R1+0x278] ;  /* 0x00027800011e7983 */ /* 0x000ee80000300800 */
[----:B------:R-:W3:Y:S04]  /*6d5c0*/  LDL.LU R31, [R1+0x27c] ;  /* 0x00027c00011f7983 */ /* 0x000ee80000300800 */
[----:B0-----:R-:W2:Y:S04]  /*6d5d0*/  LDL.LU R16, [R1+0x630] ;  /* 0x0006300001107983 */ /* 0x001ea80000300800 */
[----:B------:R-:W2:Y:S04]  /*6d5e0*/  LDL.LU R17, [R1+0x634] ;  /* 0x0006340001117983 */ /* 0x000ea80000300800 */
[----:B-1----:R-:W2:Y:S04]  /*6d5f0*/  LDL.LU R18, [R1+0x638] ;  /* 0x0006380001127983 */ /* 0x002ea80000300800 */
[----:B------:R-:W2:Y:S04]  /*6d600*/  LDL.LU R19, [R1+0x63c] ;  /* 0x00063c0001137983 */ /* 0x000ea80000300800 */
[----:B------:R-:W-:Y:S04]  /*6d610*/  STL.64 [R1+0x3fb8], R6 ;  /* 0x003fb80601007387 */ /* 0x000fe80000100a00 */
[----:B------:R0:W-:Y:S04]  /*6d620*/  STL [R1+0x3fb0], R5 ;  /* 0x003fb00501007387 */ /* 0x0001e80000100800 */
[----:B------:R-:W4:Y:S04]  /*6d630*/  LDL.LU R4, [R1+0x640] ;  /* 0x0006400001047983 */ /* 0x000f280000300800 */
[----:B0-----:R-:W4:Y:S04]  /*6d640*/  LDL.LU R5, [R1+0x644] ;  /* 0x0006440001057983 */ /* 0x001f280000300800 */
[----:B------:R-:W4:Y:S04]  /*6d650*/  LDL.LU R6, [R1+0x648] ;  /* 0x0006480001067983 */ /* 0x000f280000300800 */
[----:B------:R-:W4:Y:S04]  /*6d660*/  LDL.LU R7, [R1+0x64c] ;  /* 0x00064c0001077983 */ /* 0x000f280000300800 */
[----:B------:R-:W-:Y:S04]  /*6d670*/  STL.64 [R1+0x6b0], R12 ;  /* 0x0006b00c01007387 */ /* 0x000fe80000100a00 */
[----:B------:R0:W-:Y:S04]  /*6d680*/  STL.64 [R1+0x6b8], R14 ;  /* 0x0006b80e01007387 */ /* 0x0001e80000100a00 */
[----:B0-----:R-:W3:Y:S04]  /*6d690*/  LDL.LU.64 R14, [R1+0x3fe0] ;  /* 0x003fe000010e7983 */ /* 0x001ee80000300a00 */
[----:B------:R-:W-:Y:S04]  /*6d6a0*/  STL.64 [R1+0x3f60], R10 ;  /* 0x003f600a01007387 */ /* 0x000fe80000100a00 */
[----:B------:R0:W-:Y:S04]  /*6d6b0*/  STL.64 [R1+0x3f58], R8 ;  /* 0x003f580801007387 */ /* 0x0001e80000100a00 */
[----:B0-----:R-:W2:Y:S04]  /*6d6c0*/  LDL.LU R8, [R1+0x650] ;  /* 0x0006500001087983 */ /* 0x001ea80000300800 */
[----:B------:R-:W2:Y:S04]  /*6d6d0*/  LDL.LU R9, [R1+0x654] ;  /* 0x0006540001097983 */ /* 0x000ea80000300800 */
[----:B------:R-:W2:Y:S04]  /*6d6e0*/  LDL.LU R10, [R1+0x658] ;  /* 0x00065800010a7983 */ /* 0x000ea80000300800 */
[----:B------:R-:W2:Y:S01]  /*6d6f0*/  LDL.LU R11, [R1+0x65c] ;  /* 0x00065c00010b7983 */ /* 0x000ea20000300800 */
[----:B---3--:R-:W-:Y:S03]  /*6d700*/  HMMA.16816.F32.BF16 R24, R24, R14, R36 ;  /* 0x0000000e1818723c */ /* 0x008fe60000041824 */
[----:B------:R-:W3:Y:S04]  /*6d710*/  LDL.LU.64 R38, [R1+0x3fd8] ;  /* 0x003fd80001267983 */ /* 0x000ee80000300a00 */
[----:B------:R-:W3:-:S15]  /*6d720*/  LDL.LU.64 R36, [R1+0x3fd0] ;  /* 0x003fd00001247983 */ /* 0x000ede0000300a00 */
[----:B------:R-:W-:-:S01]  /*6d730*/  NOP ;  /* 0x0000000000007918 */ /* 0x000fc20000000000 */
[----:B------:R0:W-:Y:S04]  /*6d740*/  STL.64 [R1+0x290], R24 ;  /* 0x0002901801007387 */ /* 0x0001e80000100a00 */
[----:B------:R1:W-:Y:S04]  /*6d750*/  STL.64 [R1+0x298], R26 ;  /* 0x0002981a01007387 */ /* 0x0003e80000100a00 */
[----:B0-----:R-:W4:Y:S04]  /*6d760*/  LDL.LU R24, [R1+0x260] ;  /* 0x0002600001187983 */ /* 0x001f280000300800 */
[----:B------:R-:W4:Y:S04]  /*6d770*/  LDL.LU R25, [R1+0x264] ;  /* 0x0002640001197983 */ /* 0x000f280000300800 */
[----:B-1----:R-:W4:Y:S04]  /*6d780*/  LDL.LU R26, [R1+0x268] ;  /* 0x00026800011a7983 */ /* 0x002f280000300800 */
[----:B------:R-:W4:Y:S04]  /*6d790*/  LDL.LU R27, [R1+0x26c] ;  /* 0x00026c00011b7983 */ /* 0x000f280000300800 */
        /* <DEDUP_REMOVED lines=9> */
[----:B0-----:R-:W4:Y:S04]  /*6d830*/  LDL.LU.64 R30, [R1+0x3fc8] ;  /* 0x003fc800011e7983 */ /* 0x001f280000300a00 */
[----:B------:R-:W3:Y:S01]  /*6d840*/  LDL.LU.64 R28, [R1+0x3fc0] ;  /* 0x003fc000011c7983 */ /* 0x000ee20000300a00 */
[----:B------:R-:W0:Y:S01]  /*6d850*/  S2R R56, SR_TID.X ;  /* 0x0000000000387919 */ /* 0x000e220000002100 */
[----:B------:R-:W-:-:S02]  /*6d860*/  IMAD.SHL.U32 R41, R57, 0x2, RZ ;  /* 0x0000000239297824 */ /* 0x000fc400078e00ff */
[----:B------:R-:W-:Y:S01]  /*6d870*/  IMAD.SHL.U32 R57, R57, 0x80, RZ ;  /* 0x0000008039397824 */ /* 0x000fe200078e00ff */
[----:B------:R1:W-:Y:S04]  /*6d880*/  STL.64 [R1+0x3f78], R22 ;  /* 0x003f781601007387 */ /* 0x0003e80000100a00 */
[----:B------:R-:W-:Y:S04]  /*6d890*/  STL.64 [R1+0x3f70], R20 ;  /* 0x003f701401007387 */ /* 0x000fe80000100a00 */
[----:B-1----:R-:W2:Y:S01]  /*6d8a0*/  LDL.64 R22, [R1+0x198] ;  /* 0x0001980001167983 */ /* 0x002ea20000100a00 */
[----:B0-----:R-:W-:-:S05]  /*6d8b0*/  LOP3.LUT R56, R56, 0x7, RZ, 0xc0, !PT ;  /* 0x0000000738387812 */ /* 0x001fca00078ec0ff */
[----:B------:R-:W-:-:S05]  /*6d8c0*/  IMAD R56, R56, 0x110, RZ ;  /* 0x0000011038387824 */ /* 0x000fca00078e02ff */
[----:B------:R-:W-:-:S04]  /*6d8d0*/  LOP3.LUT R44, R56, 0x10, R41, 0x78, !PT ;  /* 0x00000010382c7812 */ /* 0x000fc800078e7829 */
[----:B------:R-:W-:-:S04]  /*6d8e0*/  LOP3.LUT R44, R44, 0x800, R57, 0xf8, !PT ;  /* 0x000008002c2c7812 */ /* 0x000fc800078ef839 */
[----:B------:R-:W-:Y:S01]  /*6d8f0*/  LOP3.LUT R44, R44, 0x40, RZ, 0x3c, !PT ;  /* 0x000000402c2c7812 */ /* 0x000fe200078e3cff */
[----:B----4-:R-:W-:Y:S06]  /*6d900*/  HMMA.16816.F32.BF16 R24, R36, R30, R24 ;  /* 0x0000001e2418723c */ /* 0x010fec0000041818 */
[----:B------:R-:W-:Y:S04]  /*6d910*/  STL.64 [R1+0x3f88], R30 ;  /* 0x003f881e01007387 */ /* 0x000fe80000100a00 */
[----:B---3--:R0:W-:-:S13]  /*6d920*/  STL.64 [R1+0x3f80], R28 ;  /* 0x003f801c01007387 */ /* 0x0081da0000100a00 */
[----:B------:R-:W-:Y:S04]  /*6d930*/  STL.64 [R1+0x440], R24 ;  /* 0x0004401801007387 */ /* 0x000fe80000100a00 */
[----:B------:R-:W-:Y:S04]  /*6d940*/  STL.64 [R1+0x448], R26 ;  /* 0x0004481a01007387 */ /* 0x000fe80000100a00 */
[----:B------:R-:W1:Y:S04]  /*6d950*/  LDSM.16.MT88.4 R24, [R44+UR4+0x5000] ;  /* 0x005000042c18783b */ /* 0x000e680008004200 */
[----:B0-----:R-:W3:Y:S04]  /*6d960*/  LDL.LU R28, [R1+0x670] ;  /* 0x00067000011c7983 */ /* 0x001ee80000300800 */
[----:B------:R-:W3:Y:S04]  /*6d970*/  LDL.LU R29, [R1+0x674] ;  /* 0x00067400011d7983 */ /* 0x000ee80000300800 */
[----:B------:R-:W3:Y:S04]  /*6d980*/  LDL.LU R30, [R1+0x678] ;  /* 0x00067800011e7983 */ /* 0x000ee80000300800 */
[----:B------:R-:W3:Y:S04]  /*6d990*/  LDL.LU R31, [R1+0x67c] ;  /* 0x00067c00011f7983 */ /* 0x000ee80000300800 */
[----:B-1----:R-:W-:Y:S04]  /*6d9a0*/  STL.64 [R1+0x3e80], R26 ;  /* 0x003e801a01007387 */ /* 0x002fe80000100a00 */
[----:B------:R0:W-:Y:S04]  /*6d9b0*/  STL.64 [R1+0x3e78], R24 ;  /* 0x003e781801007387 */ /* 0x0001e80000100a00 */
[----:B0-----:R-:W4:Y:S04]  /*6d9c0*/  LDL.LU R24, [R1+0x680] ;  /* 0x0006800001187983 */ /* 0x001f280000300800 */
[----:B------:R-:W4:Y:S04]  /*6d9d0*/  LDL.LU R25, [R1+0x684] ;  /* 0x0006840001197983 */ /* 0x000f280000300800 */
[----:B------:R-:W4:Y:S04]  /*6d9e0*/  LDL.LU R26, [R1+0x688] ;  /* 0x00068800011a7983 */ /* 0x000f280000300800 */
[----:B------:R-:W4:Y:S01]  /*6d9f0*/  LDL.LU R27, [R1+0x68c] ;  /* 0x00068c00011b7983 */ /* 0x000f220000300800 */
[C---:B--2---:R-:W-:Y:S03]  /*6da00*/  HMMA.16816.F32.BF16 R12, R36.reuse, R54, R12 ;  /* 0x00000036240c723c */ /* 0x044fe6000004180c */
[----:B------:R-:W-:Y:S04]  /*6da10*/  STL.64 [R1+0x3f98], R34 ;  /* 0x003f982201007387 */ /* 0x000fe80000100a00 */
[----:B------:R-:W-:Y:S01]  /*6da20*/  STL.64 [R1+0x3f90], R32 ;  /* 0x003f902001007387 */ /* 0x000fe20000100a00 */
[----:B------:R-:W-:Y:S01]  /*6da30*/  IMAD.MOV.U32 R51, RZ, RZ, R3 ;  /* 0x000000ffff337224 */ /* 0x000fe200078e0003 */
[C---:B------:R-:W-:Y:S06]  /*6da40*/  HMMA.16816.F32.BF16 R8, R36.reuse, R58, R8 ;  /* 0x0000003a2408723c */ /* 0x040fec0000041808 */
[C---:B---3--:R-:W-:Y:S06]  /*6da50*/  HMMA.16816.F32.BF16 R28, R36.reuse, R22, R28 ;  /* 0x00000016241c723c */ /* 0x048fec000004181c */
[----:B----4-:R-:W-:-:S15]  /*6da60*/  HMMA.16816.F32.BF16 R24, R36, R34, R24 ;  /* 0x000000222418723c */ /* 0x010fde0000041818 */
[----:B------:R-:W-:-:S08]  /*6da70*/  NOP ;  /* 0x0000000000007918 */ /* 0x000fd00000000000 */
[----:B------:R0:W-:Y:S04]  /*6da80*/  STL.64 [R1+0xb40], R24 ;  /* 0x000b401801007387 */ /* 0x0001e80000100a00 */
[----:B------:R-:W-:Y:S04]  /*6da90*/  STL.64 [R1+0xb48], R26 ;  /* 0x000b481a01007387 */ /* 0x000fe80000100a00 */
[----:B------:R-:W-:Y:S04]  /*6daa0*/  STL.64 [R1+0xb30], R28 ;  /* 0x000b301c01007387 */ /* 0x000fe80000100a00 */
[----:B------:R-:W-:Y:S01]  /*6dab0*/  STL.64 [R1+0xb38], R30 ;  /* 0x000b381e01007387 */ /* 0x000fe20000100a00 */
[----:B0-----:R-:W-:-:S02]  /*6dac0*/  IMAD.MOV.U32 R25, RZ, RZ, R22 ;  /* 0x000000ffff197224 */ /* 0x001fc400078e0016 */
[----:B------:R-:W-:-:S05]  /*6dad0*/  IMAD.MOV.U32 R24, RZ, RZ, R23 ;  /* 0x000000ffff187224 */ /* 0x000fca00078e0017 */
[----:B------:R-:W-:Y:S04]  /*6dae0*/  STL.64 [R1+0x3fa0], R24 ;  /* 0x003fa01801007387 */ /* 0x000fe80000100a00 */
[----:B------:R-:W-:Y:S04]  /*6daf0*/  STL.64 [R1+0x3f30], R54 ;  /* 0x003f303601007387 */ /* 0x000fe80000100a00 */
[----:B------:R-:W-:Y:S04]  /*6db00*/  STL.64 [R1+0x3f28], R52 ;  /* 0x003f283401007387 */ /* 0x000fe80000100a00 */
[----:B------:R-:W-:Y:S04]  /*6db10*/  STL.64 [R1+0xb20], R12 ;  /* 0x000b200c01007387 */ /* 0x000fe80000100a00 */
[----:B------:R0:W-:Y:S02]  /*6db20*/  STL.64 [R1+0xb28], R14 ;  /* 0x000b280e01007387 */ /* 0x0001e40000100a00 */
[C---:B0-----:R-:W-:Y:S06]  /*6db30*/  HMMA.16816.F32.BF16 R12, R36.reuse, R50, R4 ;  /* 0x00000032240c723c */ /* 0x041fec0000041804 */
[----:B------:R-:W-:Y:S01]  /*6db40*/  HMMA.16816.F32.BF16 R4, R36, R42, R16 ;  /* 0x0000002a2404723c */ /* 0x000fe20000041810 */
[----:B------:R-:W-:Y:S04]  /*6db50*/  STL.64 [R1+0x3f20], R58 ;  /* 0x003f203a01007387 */ /* 0x000fe80000100a00 */
[----:B------:R0:W-:Y:S04]  /*6db60*/  STL.64 [R1+0xb10], R8 ;  /* 0x000b100801007387 */ /* 0x0001e80000100a00 */
[----:B------:R1:W-:Y:S04]  /*6db70*/  STL.64 [R1+0xb18], R10 ;  /* 0x000b180a01007387 */ /* 0x0003e80000100a00 */
[----:B0-----:R-:W2:Y:S04]  /*6db80*/  LDL.LU R8, [R1+0x5e0] ;  /* 0x0005e00001087983 */ /* 0x001ea80000300800 */
[----:B------:R-:W-:Y:S04]  /*6db90*/  STL.64 [R1+0xb00], R12 ;  /* 0x000b000c01007387 */ /* 0x000fe80000100a00 */
[----:B------:R-:W-:Y:S04]  /*6dba0*/  STL.64 [R1+0xb08], R14 ;  /* 0x000b080e01007387 */ /* 0x000fe80000100a00 */
[----:B------:R0:W-:Y:S04]  /*6dbb0*/  STL.64 [R1+0xaf0], R4 ;  /* 0x000af00401007387 */ /* 0x0001e80000100a00 */
[----:B------:R3:W-:Y:S04]  /*6dbc0*/  STL.64 [R1+0xaf8], R6 ;  /* 0x000af80601007387 */ /* 0x0007e80000100a00 */
[----:B------:R-:W2:Y:S04]  /*6dbd0*/  LDL.LU R9, [R1+0x5e4] ;  /* 0x0005e40001097983 */ /* 0x000ea80000300800 */
[----:B-1----:R-:W2:Y:S04]  /*6dbe0*/  LDL.LU R10, [R1+0x5e8] ;  /* 0x0005e800010a7983 */ /* 0x002ea80000300800 */
[----:B------:R-:W2:Y:S04]  /*6dbf0*/  LDL.LU R11, [R1+0x5ec] ;  /* 0x0005ec00010b7983 */ /* 0x000ea80000300800 */
[----:B0-----:R-:W4:Y:S04]  /*6dc00*/  LDL.LU R4, [R1+0x620] ;  /* 0x0006200001047983 */ /* 0x001f280000300800 */
[----:B------:R-:W4:Y:S04]  /*6dc10*/  LDL.LU R5, [R1+0x624] ;  /* 0x0006240001057983 */ /* 0x000f280000300800 */
[----:B---3--:R-:W4:Y:S04]  /*6dc20*/  LDL.LU R6, [R1+0x628] ;  /* 0x0006280001067983 */ /* 0x008f280000300800 */
[----:B------:R-:W4:Y:S04]  /*6dc30*/  LDL.LU R7, [R1+0x62c] ;  /* 0x00062c0001077983 */ /* 0x000f280000300800 */
[----:B------:R-:W3:Y:S04]  /*6dc40*/  LDL.LU R24, [R1+0x610] ;  /* 0x0006100001187983 */ /* 0x000ee80000300800 */
[----:B------:R-:W3:Y:S04]  /*6dc50*/  LDL.LU R25, [R1+0x614] ;  /* 0x0006140001197983 */ /* 0x000ee80000300800 */
[----:B------:R-:W3:Y:S04]  /*6dc60*/  LDL.LU R26, [R1+0x618] ;  /* 0x00061800011a7983 */ /* 0x000ee80000300800 */
[----:B------:R-:W3:Y:S04]  /*6dc70*/  LDL.LU R27, [R1+0x61c] ;  /* 0x00061c00011b7983 */ /* 0x000ee80000300800 */
[----:B------:R-:W3:Y:S04]  /*6dc80*/  LDL.64 R14, [R1+0x138] ;  /* 0x00013800010e7983 */ /* 0x000ee80000100a00 */
        /* <DEDUP_REMOVED lines=17> */
[----:B------:R-:W-:-:S02]  /*6dda0*/  IMAD.MOV.U32 R50, RZ, RZ, R2 ;  /* 0x000000ffff327224 */ /* 0x000fc400078e0002 */
[----:B------:R-:W-:Y:S01]  /*6ddb0*/  IMAD.MOV.U32 R51, RZ, RZ, R0 ;  /* 0x000000ffff337224 */ /* 0x000fe200078e0000 */
        /* <DEDUP_REMOVED lines=8> */
[C---:B----4-:R-:W-:Y:S06]  /*6de40*/  HMMA.16816.F32.BF16 R4, R36.reuse, R46, R4 ;  /* 0x0000002e2404723c */ /* 0x050fec0000041804 */
[C---:B---3--:R-:W-:Y:S06]  /*6de50*/  HMMA.16816.F32.BF16 R24, R36.reuse, R14, R24 ;  /* 0x0000000e2418723c */ /* 0x048fec0000041818 */
[C---:B--2---:R-:W-:Y:S06]  /*6de60*/  HMMA.16816.F32.BF16 R32, R36.reuse, R30, R32 ;  /* 0x0000001e2420723c */ /* 0x044fec0000041820 */
[----:B------:R-:W-:Y:S01]  /*6de70*/  HMMA.16816.F32.BF16 R48, R36, R50, R20 ;  /* 0x000000322430723c */ /* 0x000fe20000041814 */
[----:B------:R-:W-:-:S04]  /*6de80*/  IMAD.MOV.U32 R3, RZ, RZ, R15 ;  /* 0x000000ffff037224 */ /* 0x000fc800078e000f */
[----:B------:R-:W-:Y:S04]  /*6de90*/  STL.64 [R1+0xae0], R4 ;  /* 0x000ae00401007387 */ /* 0x000fe80000100a00 */
[----:B------:R0:W-:Y:S03]  /*6dea0*/  STL.64 [R1+0xae8], R6 ;  /* 0x000ae80601007387 */ /* 0x0001e60000100a00 */
[----:B------:R-:W-:Y:S01]  /*6deb0*/  IMAD.MOV.U32 R13, RZ, RZ, R26 ;  /* 0x000000ffff0d7224 */ /* 0x000fe200078e001a */
[----:B0-----:R-:W2:Y:S04]  /*6dec0*/  LDL.LU.64 R6, [R1+0x3fb8] ;  /* 0x003fb80001067983 */ /* 0x001ea80000300a00 */
[----:B------:R-:W3:Y:S04]  /*6ded0*/  LDL.LU R5, [R1+0x3fb0] ;  /* 0x003fb00001057983 */ /* 0x000ee80000300800 */
[----:B------:R-:W-:Y:S04]  /*6dee0*/  STL.64 [R1+0x3f10], R46 ;  /* 0x003f102e01007387 */ /* 0x000fe80000100a00 */
[----:B------:R0:W-:Y:S01]  /*6def0*/  STL [R1+0x3f08], R44 ;  /* 0x003f082c01007387 */ /* 0x0001e20000100800 */
[----:B------:R-:W-:-:S03]  /*6df00*/  IMAD.MOV.U32 R4, RZ, RZ, R14 ;  /* 0x000000ffff047224 */ /* 0x000fc600078e000e */
[----:B0-----:R-:W4:Y:S04]  /*6df10*/  LDL.LU R44, [R1+0x250] ;  /* 0x00025000012c7983 */ /* 0x001f280000300800 */
[----:B------:R-:W4:Y:S04]  /*6df20*/  LDL.LU R45, [R1+0x254] ;  /* 0x00025400012d7983 */ /* 0x000f280000300800 */
[----:B------:R-:W4:Y:S04]  /*6df30*/  LDL.LU R46, [R1+0x258] ;  /* 0x00025800012e7983 */ /* 0x000f280000300800 */
[----:B------:R-:W4:Y:S04]  /*6df40*/  LDL.LU R47, [R1+0x25c] ;  /* 0x00025c00012f7983 */ /* 0x000f280000300800 */
[----:B------:R-:W4:Y:S04]  /*6df50*/  LDL.LU.64 R14, [R1+0x3fa8] ;  /* 0x003fa800010e7983 */ /* 0x000f280000300a00 */
[----:B------:R0:W-:Y:S01]  /*6df60*/  STL.64 [R1+0xad0], R24 ;  /* 0x000ad01801007387 */ /* 0x0001e20000100a00 */
[----:B------:R-:W-:-:S02]  /*6df70*/  IMAD.MOV.U32 R2, RZ, RZ, R30 ;  /* 0x000000ffff027224 */ /* 0x000fc400078e001e */
[----:B------:R-:W-:Y:S01]  /*6df80*/  IMAD.MOV.U32 R0, RZ, RZ, R31 ;  /* 0x000000ffff007224 */ /* 0x000fe200078e001f */
[----:B0-----:R-:W4:Y:S04]  /*6df90*/  LDL.LU.64 R24, [R1+0x3fa0] ;  /* 0x003fa00001187983 */ /* 0x001f280000300a00 */
[----:B------:R-:W-:Y:S04]  /*6dfa0*/  STL [R1+0x3a40], R13 ;  /* 0x003a400d01007387 */ /* 0x000fe80000100800 */
[----:B------:R-:W-:Y:S04]  /*6dfb0*/  STL.64 [R1+0xac0], R32 ;  /* 0x000ac02001007387 */ /* 0x000fe80000100a00 */
[----:B------:R0:W-:Y:S04]  /*6dfc0*/  STL.64 [R1+0xac8], R34 ;  /* 0x000ac82201007387 */ /* 0x0001e80000100a00 */
[----:B0-----:R-:W4:Y:S04]  /*6dfd0*/  LDL.LU.64 R34, [R1+0x3f98] ;  /* 0x003f980001227983 */ /* 0x001f280000300a00 */
[----:B------:R-:W4:Y:S04]  /*6dfe0*/  LDL.LU.64 R32, [R1+0x3f90] ;  /* 0x003f900001207983 */ /* 0x000f280000300a00 */
[----:B------:R-:W4:Y:S04]  /*6dff0*/  LDL.LU.64 R30, [R1+0x3f88] ;  /* 0x003f8800011e7983 */ /* 0x000f280000300a00 */
[----:B------:R-:W4:Y:S04]  /*6e000*/  LDL.LU.64 R28, [R1+0x3f80] ;  /* 0x003f8000011c7983 */ /* 0x000f280000300a00 */
[----:B------:R-:W4:Y:S04]  /*6e010*/  LDL.LU.64 R22, [R1+0x3f78] ;  /* 0x003f780001167983 */ /* 0x000f280000300a00 */
[----:B------:R-:W4:Y:S04]  /*6e020*/  LDL.LU.64 R20, [R1+0x3f70] ;  /* 0x003f700001147983 */ /* 0x000f280000300a00 */
[----:B------:R-:W-:Y:S04]  /*6e030*/  STL.64 [R1+0xab0], R48 ;  /* 0x000ab03001007387 */ /* 0x000fe80000100a00 */
[----:B------:R0:W-:Y:S04]  /*6e040*/  STL.64 [R1+0xab8], R50 ;  /* 0x000ab83201007387 */ /* 0x0001e80000100a00 */
[----:B0-----:R-:W3:Y:S01]  /*6e050*/  LDL.LU.64 R50, [R1+0x3f68] ;  /* 0x003f680001327983 */ /* 0x001ee20000300a00 */
[C---:B--2---:R-:W-:Y:S06]  /*6e060*/  HMMA.16816.F32.BF16 R16, R36.reuse, R6, R16 ;  /* 0x000000062410723c */ /* 0x044fec0000041810 */
        /* <DEDUP_REMOVED lines=8> */
[----:B------:R-:W4:Y:S04]  /*6e0f0*/  LDL.LU R49, [R1+0x5c4] ;  /* 0x0005c40001317983 */ /* 0x000f280000300800 */
[----:B0-----:R-:W4:Y:S04]  /*6e100*/  LDL.LU R50, [R1+0x5c8] ;  /* 0x0005c80001327983 */ /* 0x001f280000300800 */
[----:B------:R-:W4:Y:S04]  /*6e110*/  LDL.LU R51, [R1+0x5cc] ;  /* 0x0005cc0001337983 */ /* 0x000f280000300800 */
[----:B------:R-:W-:Y:S04]  /*6e120*/  STL.64 [R1+0xa90], R16 ;  /* 0x000a901001007387 */ /* 0x000fe80000100a00 */
[----:B------:R0:W-:Y:S04]  /*6e130*/  STL.64 [R1+0xa98], R18 ;  /* 0x000a981201007387 */ /* 0x0001e80000100a00 */
[----:B0-----:R-:W4:Y:S04]  /*6e140*/  LDL.LU.64 R18, [R1+0x3f50] ;  /* 0x003f500001127983 */ /* 0x001f280000300a00 */
[----:B------:R-:W4:Y:S04]  /*6e150*/  LDL.LU.64 R16, [R1+0x3f48] ;  /* 0x003f480001107983 */ /* 0x000f280000300a00 */
[----:B------:R-:W-:Y:S04]  /*6e160*/  STL.64 [R1+0x3e90], R6 ;  /* 0x003e900601007387 */ /* 0x000fe80000100a00 */
[----:B------:R-:W-:Y:S01]  /*6e170*/  STL [R1+0x3e88], R5 ;  /* 0x003e880501007387 */ /* 0x000fe20000100800 */
[----:B------:R-:W-:-:S03]  /*6e180*/  IMAD.MOV.U32 R12, RZ, RZ, R27 ;  /* 0x000000ffff0c7224 */ /* 0x000fc600078e001b */
        /* <DEDUP_REMOVED lines=8> */
[----:B------:R-:W-:Y:S04]  /*6e210*/  STL [R1+0x3ea8], R12 ;  /* 0x003ea80c01007387 */ /* 0x000fe80000100800 */
[----:B------:R-:W-:Y:S04]  /*6e220*/  STL.64 [R1+0x430], R8 ;  /* 0x0004300801007387 */ /* 0x000fe80000100a00 */
[----:B------:R0:W-:Y:S02]  /*6e230*/  STL.64 [R1+0x438], R10 ;  /* 0x0004380a01007387 */ /* 0x0001e40000100a00 */
[----:B0-----:R-:W-:Y:S06]  /*6e240*/  HMMA.16816.F32.BF16 R8, R16, R22, R56 ;  /* 0x000000161008723c */ /* 0x001fec0000041838 */
[----:B------:R-:W-:Y:S04]  /*6e250*/  STL.64 [R1+0x3ec0], R22 ;  /* 0x003ec01601007387 */ /* 0x000fe80000100a00 */
[----:B------:R-:W-:-:S13]  /*6e260*/  STL.64 [R1+0x3eb8], R20 ;  /* 0x003eb81401007387 */ /* 0x000fda0000100a00 */
        /* <DEDUP_REMOVED lines=10> */
[----:B------:R0:W-:Y:S04]  /*6e310*/  STL.64 [R1+0x6a0], R8 ;  /* 0x0006a00801007387 */ /* 0x0001e80000100a00 */
[----:B------:R1:W-:Y:S04]  /*6e320*/  STL.64 [R1+0x6a8], R10 ;  /* 0x0006a80a01007387 */ /* 0x0003e80000100a00 */
[----:B0-----:R-:W2:Y:S04]  /*6e330*/  LDL.LU R8, [R1+0x3e0] ;  /* 0x0003e00001087983 */ /* 0x001ea80000300800 */
[----:B------:R-:W2:Y:S04]  /*6e340*/  LDL.LU R9, [R1+0x3e4] ;  /* 0x0003e40001097983 */ /* 0x000ea80000300800 */
[----:B-1----:R-:W3:Y:S04]  /*6e350*/  LDL.LU R10, [R1+0x3e8] ;  /* 0x0003e800010a7983 */ /* 0x002ee80000300800 */
[----:B------:R-:W3:Y:S04]  /*6e360*/  LDL.LU R11, [R1+0x3ec] ;  /* 0x0003ec00010b7983 */ /* 0x000ee80000300800 */
        /* <DEDUP_REMOVED lines=11> */
[----:B----4-:R0:W-:Y:S04]  /*6e420*/  STL.64 [R1+0x3f38], R48 ;  /* 0x003f383001007387 */ /* 0x0101e80000100a00 */
[----:B------:R-:W2:Y:S04]  /*6e430*/  LDL.LU R56, [R1+0x40] ;  /* 0x0000400001387983 */ /* 0x000ea80000300800 */
[----:B------:R-:W2:Y:S04]  /*6e440*/  LDL.LU R57, [R1+0x44] ;  /* 0x0000440001397983 */ /* 0x000ea80000300800 */
[----:B------:R-:W2:Y:S04]  /*6e450*/  LDL.LU R58, [R1+0x48] ;  /* 0x00004800013a7983 */ /* 0x000ea80000300800 */
[----:B------:R-:W2:Y:S04]  /*6e460*/  LDL.LU R59, [R1+0x4c] ;  /* 0x00004c00013b7983 */ /* 0x000ea80000300800 */
[----:B0-----:R-:W4:Y:S04]  /*6e470*/  LDL.LU R48, [R1+0x50] ;  /* 0x0000500001307983 */ /* 0x001f280000300800 */
[----:B------:R-:W4:Y:S04]  /*6e480*/  LDL.LU R49, [R1+0x54] ;  /* 0x0000540001317983 */ /* 0x000f280000300800 */
[----:B------:R-:W4:Y:S04]  /*6e490*/  LDL.LU R50, [R1+0x58] ;  /* 0x0000580001327983 */ /* 0x000f280000300800 */
[----:B------:R-:W4:Y:S04]  /*6e4a0*/  LDL.LU R51, [R1+0x5c] ;  /* 0x00005c0001337983 */ /* 0x000f280000300800 */
[----:B---3--:R-:W-:Y:S01]  /*6e4b0*/  STL.64 [R1+0x3f00], R14 ;  /* 0x003f000e01007387 */ /* 0x008fe20000100a00 */
[----:B------:R-:W-:-:S02]  /*6e4c0*/  IMAD.MOV.U32 R54, RZ, RZ, R25 ;  /* 0x000000ffff367224 */ /* 0x000fc400078e0019 */
[----:B------:R-:W-:Y:S01]  /*6e4d0*/  IMAD.MOV.U32 R55, RZ, RZ, R24 ;  /* 0x000000ffff377224 */ /* 0x000fe200078e0018 */
[----:B------:R0:W-:Y:S04]  /*6e4e0*/  STL.64 [R1+0x3ef8], R12 ;  /* 0x003ef80c01007387 */ /* 0x0001e80000100a00 */
[----:B------:R-:W3:Y:S04]  /*6e4f0*/  LDL.LU R44, [R1+0x20] ;  /* 0x00002000012c7983 */ /* 0x000ee80000300800 */
[----:B------:R-:W3:Y:S04]  /*6e500*/  LDL.LU R45, [R1+0x24] ;  /* 0x00002400012d7983 */ /* 0x000ee80000300800 */
[----:B------:R-:W3:Y:S04]  /*6e510*/  LDL.LU R46, [R1+0x28] ;  /* 0x00002800012e7983 */ /* 0x000ee80000300800 */
[----:B------:R-:W3:Y:S04]  /*6e520*/  LDL.LU R47, [R1+0x2c] ;  /* 0x00002c00012f7983 */ /* 0x000ee80000300800 */
[----:B------:R-:W3:Y:S04]  /*6e530*/  LDL.64 R38, [R1+0x168] ;  /* 0x0001680001267983 */ /* 0x000ee80000100a00 */
[----:B0-----:R-:W3:Y:S04]  /*6e540*/  LDL.LU R12, [R1+0x420] ;  /* 0x00042000010c7983 */ /* 0x001ee80000300800 */
        /* <DEDUP_REMOVED lines=21> */
[----:B----4-:R-:W-:Y:S03]  /*6e6a0*/  HMMA.16816.F32.BF16 R52, R16, R54, R48 ;  /* 0x000000361034723c */ /* 0x010fe60000041830 */
[----:B------:R-:W4:Y:S04]  /*6e6b0*/  LDL.LU.64 R50, [R1+0x3f40] ;  /* 0x003f400001327983 */ /* 0x000f280000300a00 */
[----:B------:R-:W4:-:S15]  /*6e6c0*/  LDL.LU.64 R48, [R1+0x3f38] ;  /* 0x003f380001307983 */ /* 0x000f1e0000300a00 */
[----:B------:R-:W-:-:S01]  /*6e6d0*/  NOP ;  /* 0x0000000000007918 */ /* 0x000fc20000000000 */
        /* <DEDUP_REMOVED lines=8> */
[----:B0-----:R-:W4:Y:S01]  /*6e760*/  LDL.LU.64 R58, [R1+0x3f20] ;  /* 0x003f2000013a7983 */ /* 0x001f220000300a00 */
[C---:B---3--:R-:W-:Y:S06]  /*6e770*/  HMMA.16816.F32.BF16 R44, R16.reuse, R38, R44 ;  /* 0x00000026102c723c */ /* 0x048fec000004182c */
[----:B----4-:R-:W-:-:S15]  /*6e780*/  HMMA.16816.F32.BF16 R48, R16, R58, R48 ;  /* 0x0000003a1030723c */ /* 0x010fde0000041830 */
[----:B------:R-:W-:-:S08]  /*6e790*/  NOP ;  /* 0x0000000000007918 */ /* 0x000fd00000000000 */
[----:B------:R-:W-:Y:S04]  /*6e7a0*/  STL.64 [R1+0x660], R48 ;  /* 0x0006603001007387 */ /* 0x000fe80000100a00 */
[----:B------:R0:W-:Y:S04]  /*6e7b0*/  STL.64 [R1+0x668], R50 ;  /* 0x0006683201007387 */ /* 0x0001e80000100a00 */
[----:B0-----:R-:W2:Y:S04]  /*6e7c0*/  LDL.LU.64 R50, [R1+0x3f18] ;  /* 0x003f180001327983 */ /* 0x001ea80000300a00 */
[----:B------:R0:W-:Y:S04]  /*6e7d0*/  STL.64 [R1+0x3e60], R58 ;  /* 0x003e603a01007387 */ /* 0x0001e80000100a00 */
[----:B------:R-:W2:Y:S04]  /*6e7e0*/  LDL.LU R56, [R1+0x3d0] ;  /* 0x0003d00001387983 */ /* 0x000ea80000300800 */
[----:B------:R-:W2:Y:S04]  /*6e7f0*/  LDL.LU R57, [R1+0x3d4] ;  /* 0x0003d40001397983 */ /* 0x000ea80000300800 */
[----:B0-----:R-:W2:Y:S04]  /*6e800*/  LDL.LU R58, [R1+0x3d8] ;  /* 0x0003d800013a7983 */ /* 0x001ea80000300800 */
[----:B------:R-:W2:Y:S04]  /*6e810*/  LDL.LU R59, [R1+0x3dc] ;  /* 0x0003dc00013b7983 */ /* 0x000ea80000300800 */
[----:B------:R-:W-:Y:S04]  /*6e820*/  STL.64 [R1+0x650], R44 ;  /* 0x0006502c01007387 */ /* 0x000fe80000100a00 */
[----:B------:R0:W-:Y:S04]  /*6e830*/  STL.64 [R1+0x658], R46 ;  /* 0x0006582e01007387 */ /* 0x0001e80000100a00 */
[----:B0-----:R-:W3:Y:S04]  /*6e840*/  LDL.LU.64 R46, [R1+0x3f10] ;  /* 0x003f1000012e7983 */ /* 0x001ee80000300a00 */
[----:B------:R-:W4:Y:S01]  /*6e850*/  LDL.LU R44, [R1+0x3f08] ;  /* 0x003f0800012c7983 */ /* 0x000f220000300800 */
[----:B------:R-:W-:-:S02]  /*6e860*/  IMAD.MOV.U32 R48, RZ, RZ, R38 ;  /* 0x000000ffff307224 */ /* 0x000fc400078e0026 */
[----:B------:R-:W-:Y:S01]  /*6e870*/  IMAD.MOV.U32 R45, RZ, RZ, R39 ;  /* 0x000000ffff2d7224 */ /* 0x000fe200078e0027 */
[----:B------:R-:W-:Y:S01]  /*6e880*/  HMMA.16816.F32.BF16 R12, R16, R10, R12 ;  /* 0x0000000a100c723c */ /* 0x000fe2000004180c */
[----:B----4-:R-:W0:Y:S04]  /*6e890*/  LDSM.16.MT88.4 R36, [R44+UR4+0x5080] ;  /* 0x005080042c24783b */ /* 0x010e280008004200 */
[----:B0-----:R0:W-:Y:S04]  /*6e8a0*/  STL.64 [R1+0x3de8], R38 ;  /* 0x003de82601007387 */ /* 0x0011e80000100a00 */
[----:B------:R-:W-:-:S14]  /*6e8b0*/  STL.64 [R1+0x3de0], R36 ;  /* 0x003de02401007387 */ /* 0x000fdc0000100a00 */
[----:B------:R-:W-:Y:S04]  /*6e8c0*/  STL.64 [R1+0x640], R12 ;  /* 0x0006400c01007387 */ /* 0x000fe80000100a00 */
[----:B------:R1:W-:Y:S01]  /*6e8d0*/  STL.64 [R1+0x648], R14 ;  /* 0x0006480e01007387 */ /* 0x0003e20000100a00 */
[----:B0-----:R-:W-:-:S03]  /*6e8e0*/  IMAD.MOV.U32 R38, RZ, RZ, R2 ;  /* 0x000000ffff267224 */ /* 0x001fc600078e0002 */
[----:B-1----:R-:W4:Y:S04]  /*6e8f0*/  LDL.LU.64 R14, [R1+0x3f00] ;  /* 0x003f0000010e7983 */ /* 0x002f280000300a00 */
[----:B------:R-:W4:Y:S01]  /*6e900*/  LDL.LU.64 R12, [R1+0x3ef8] ;  /* 0x003ef800010c7983 */ /* 0x000f220000300a00 */
[----:B------:R-:W-:Y:S02]  /*6e910*/  IMAD.MOV.U32 R39, RZ, RZ, R0 ;  /* 0x000000ffff277224 */ /* 0x000fe400078e0000 */
[----:B------:R-:W-:Y:S02]  /*6e920*/  IMAD.MOV.U32 R2, RZ, RZ, R10 ;  /* 0x000000ffff027224 */ /* 0x000fe400078e000a */
[----:B------:R-:W-:Y:S02]  /*6e930*/  IMAD.MOV.U32 R0, RZ, RZ, R11 ;  /* 0x000000ffff007224 */ /* 0x000fe400078e000b */
[----:B------:R-:W2:Y:S04]  /*6e940*/  LDL.LU.64 R10, [R1+0x3ef0] ;  /* 0x003ef000010a7983 */ /* 0x000ea80000300a00 */
[----:B------:R-:W2:Y:S01]  /*6e950*/  LDL.LU.64 R8, [R1+0x3ee8] ;  /* 0x003ee80001087983 */ /* 0x000ea20000300a00 */
[----:B------:R-:W-:-:S02]  /*6e960*/  IMAD.MOV.U32 R22, RZ, RZ, R4 ;  /* 0x000000ffff167224 */ /* 0x000fc400078e0004 */
[----:B------:R-:W-:Y:S01]  /*6e970*/  IMAD.MOV.U32 R23, RZ, RZ, R3 ;  /* 0x000000ffff177224 */ /* 0x000fe200078e0003 */
[C---:B---3--:R-:W-:Y:S06]  /*6e980*/  HMMA.16816.F32.BF16 R32, R16.reuse, R46, R32 ;  /* 0x0000002e1020723c */ /* 0x048fec0000041820 */
[----:B------:R-:W-:-:S15]  /*6e990*/  HMMA.16816.F32.BF16 R20, R16, R22, R28 ;  /* 0x000000161014723c */ /* 0x000fde000004181c */
[----:B------:R-:W-:-:S02]  /*6e9a0*/  NOP ;  /* 0x0000000000007918 */ /* 0x000fc40000000000 */
[----:B------:R-:W-:Y:S04]  /*6e9b0*/  STL.64 [R1+0x630], R32 ;  /* 0x0006302001007387 */ /* 0x000fe80000100a00 */
[----:B------:R0:W-:Y:S04]  /*6e9c0*/  STL.64 [R1+0x638], R34 ;  /* 0x0006382201007387 */ /* 0x0001e80000100a00 */
[----:B0-----:R-:W3:Y:S04]  /*6e9d0*/  LDL.LU.64 R34, [R1+0x3ee0] ;  /* 0x003ee00001227983 */ /* 0x001ee80000300a00 */
[----:B------:R-:W3:Y:S04]  /*6e9e0*/  LDL.LU.64 R32, [R1+0x3ed8] ;  /* 0x003ed80001207983 */ /* 0x000ee80000300a00 */
[----:B------:R-:W-:Y:S04]  /*6e9f0*/  STL.64 [R1+0x3e38], R46 ;  /* 0x003e382e01007387 */ /* 0x000fe80000100a00 */
[----:B------:R-:W3:Y:S04]  /*6ea00*/  LDL.LU.64 R30, [R1+0x3ed0] ;  /* 0x003ed000011e7983 */ /* 0x000ee80000300a00 */
[----:B------:R-:W3:Y:S04]  /*6ea10*/  LDL.LU.64 R28, [R1+0x3ec8] ;  /* 0x003ec800011c7983 */ /* 0x000ee80000300a00 */
[----:B------:R-:W-:Y:S04]  /*6ea20*/  STL.64 [R1+0x620], R20 ;  /* 0x0006201401007387 */ /* 0x000fe80000100a00 */
[----:B------:R0:W-:Y:S04]  /*6ea30*/  STL.64 [R1+0x628], R22 ;  /* 0x0006281601007387 */ /* 0x0001e80000100a00 */
[----:B0-----:R-:W3:Y:S04]  /*6ea40*/  LDL.LU.64 R22, [R1+0x3ec0] ;  /* 0x003ec00001167983 */ /* 0x001ee80000300a00 */
[----:B------:R-:W3:Y:S01]  /*6ea50*/  LDL.LU.64 R20, [R1+0x3eb8] ;  /* 0x003eb80001147983 */ /* 0x000ee20000300a00 */
[----:B------:R-:W-:Y:S01]  /*6ea60*/  IMAD.MOV.U32 R44, RZ, RZ, R6 ;  /* 0x000000ffff2c7224 */ /* 0x000fe200078e0006 */
[C---:B----4-:R-:W-:Y:S02]  /*6ea70*/  HMMA.16816.F32.BF16 R36, R16.reuse, R38, R12 ;  /* 0x000000261024723c */ /* 0x050fe4000004180c */
[----:B------:R-:W4:Y:S04]  /*6ea80*/  LDL.LU.64 R14, [R1+0x3eb0] ;  /* 0x003eb000010e7983 */ /* 0x000f280000300a00 */
[----:B------:R-:W3:Y:S01]  /*6ea90*/  LDL.LU R12, [R1+0x3ea8] ;  /* 0x003ea800010c7983 */ /* 0x000ee20000300800 */
[----:B--2---:R-:W-:Y:S06]  /*6eaa0*/  HMMA.16816.F32.BF16 R8, R16, R6, R8 ;  /* 0x000000061008723c */ /* 0x004fec0000041808 */
[----:B------:R-:W-:-:S10]  /*6eab0*/  IMAD.MOV.U32 R13, RZ, RZ, R7 ;  /* 0x000000ffff0d7224 */ /* 0x000fd400078e0007 */
[----:B------:R0:W-:Y:S04]  /*6eac0*/  STL.64 [R1+0x4f0], R36 ;  /* 0x0004f02401007387 */ /* 0x0001e80000100a00 */
[----:B------:R1:W-:Y:S04]  /*6ead0*/  STL.64 [R1+0x4f8], R38 ;  /* 0x0004f82601007387 */ /* 0x0003e80000100a00 */
[----:B0-----:R-:W2:Y:S04]  /*6eae0*/  LDL.LU R36, [R1+0x230] ;  /* 0x0002300001247983 */ /* 0x001ea80000300800 */
[----:B------:R-:W2:Y:S04]  /*6eaf0*/  LDL.LU R37, [R1+0x234] ;  /* 0x0002340001257983 */ /* 0x000ea80000300800 */
[----:B-1----:R-:W2:Y:S04]  /*6eb00*/  LDL.LU R38, [R1+0x238] ;  /* 0x0002380001267983 */ /* 0x002ea80000300800 */
[----:B------:R-:W-:Y:S04]  /*6eb10*/  STL.64 [R1+0x4e0], R8 ;  /* 0x0004e00801007387 */ /* 0x000fe80000100a00 */
[----:B------:R0:W-:Y:S04]  /*6eb20*/  STL.64 [R1+0x4e8], R10 ;  /* 0x0004e80a01007387 */ /* 0x0001e80000100a00 */
[----:B0-----:R-:W4:Y:S04]  /*6eb30*/  LDL.LU.64 R10, [R1+0x3ea0] ;  /* 0x003ea000010a7983 */ /* 0x001f280000300a00 */
[----:B------:R-:W3:Y:S04]  /*6eb40*/  LDL.LU.64 R8, [R1+0x3e98] ;  /* 0x003e980001087983 */ /* 0x000ee80000300a00 */
[----:B------:R-:W2:Y:S01]  /*6eb50*/  LDL.LU.64 R6, [R1+0x3e90] ;  /* 0x003e900001067983 */ /* 0x000ea20000300a00 */
[----:B------:R-:W-:Y:S01]  /*6eb60*/  HMMA.16816.F32.BF16 R56, R16, R50, R56 ;  /* 0x000000321038723c */ /* 0x000fe20000041838 */
[----:B------:R-:W-:-:S02]  /*6eb70*/  IMAD.MOV.U32 R39, RZ, RZ, R61 ;  /* 0x000000ffff277224 */ /* 0x000fc400078e003d */
[----:B------:R-:W3:-:S15]  /*6eb80*/  LDL.LU R5, [R1+0x3e88] ;  /* 0x003e880001057983 */ /* 0x000ede0000300800 */
[----:B------:R-:W-:-:S05]  /*6eb90*/  NOP ;  /* 0x0000000000007918 */ /* 0x000fca0000000000 */
[----:B------:R-:W-:Y:S01]  /*6eba0*/  STL.64 [R1+0x4d0], R56 ;  /* 0x0004d03801007387 */ /* 0x000fe20000100a00 */
[----:B------:R-:W-:-:S03]  /*6ebb0*/  IMAD.MOV.U32 R61, RZ, RZ, R59 ;  /* 0x000000ffff3d7224 */ /* 0x000fc600078e003b */
[----:B------:R0:W-:Y:S04]  /*6ebc0*/  STL [R1+0x4d8], R58 ;  /* 0x0004d83a01007387 */ /* 0x0001e80000100800 */
[----:B0-----:R-:W3:Y:S04]  /*6ebd0*/  LDL.64 R58, [R1+0x198] ;  /* 0x00019800013a7983 */ /* 0x001ee80000100a00 */
[----:B------:R-:W-:Y:S04]  /*6ebe0*/  STL.64 [R1+0x3df0], R50 ;  /* 0x003df03201007387 */ /* 0x000fe80000100a00 */
[----:B------:R-:W-:Y:S01]  /*6ebf0*/  STL [R1+0x38f0], R61 ;  /* 0x0038f03d01007387 */ /* 0x000fe20000100800 */
[C---:B--2---:R-:W-:Y:S06]  /*6ec00*/  HMMA.16816.F32.BF16 R24, R16.reuse, R6, R24 ;  /* 0x000000061018723c */ /* 0x044fec0000041818 */
[----:B----4-:R-:W-:-:S15]  /*6ec10*/  HMMA.16816.F32.BF16 R40, R16, R10, R40 ;  /* 0x0000000a1028723c */ /* 0x010fde0000041828 */
[----:B------:R-:W-:-:S02]  /*6ec20*/  NOP ;  /* 0x0000000000007918 */ /* 0x000fc40000000000 */
[----:B------:R-:W-:Y:S04]  /*6ec30*/  STL.64 [R1+0x4c0], R24 ;  /* 0x0004c01801007387 */ /* 0x000fe80000100a00 */
[----:B------:R0:W-:Y:S04]  /*6ec40*/  STL.64 [R1+0x4c8], R26 ;  /* 0x0004c81a01007387 */ /* 0x0001e80000100a00 */
[----:B0-----:R-:W2:Y:S04]  /*6ec50*/  LDL.LU.64 R26, [R1+0x3e80] ;  /* 0x003e8000011a7983 */ /* 0x001ea80000300a00 */
[----:B------:R-:W2:Y:S04]  /*6ec60*/  LDL.LU.64 R24, [R1+0x3e78] ;  /* 0x003e780001187983 */ /* 0x000ea80000300a00 */
[----:B------:R-:W-:Y:S04]  /*6ec70*/  STL.64 [R1+0x4b0], R40 ;  /* 0x0004b02801007387 */ /* 0x000fe80000100a00 */
[----:B------:R0:W-:Y:S04]  /*6ec80*/  STL.64 [R1+0x4b8], R42 ;  /* 0x0004b82a01007387 */ /* 0x0001e80000100a00 */
[----:B0-----:R-:W4:Y:S04]  /*6ec90*/  LDL.LU.64 R42, [R1+0x3e70] ;  /* 0x003e7000012a7983 */ /* 0x001f280000300a00 */
[----:B------:R-:W4:Y:S04]  /*6eca0*/  LDL.LU.64 R40, [R1+0x3e68] ;  /* 0x003e680001287983 */ /* 0x000f280000300a00 */
        /* <DEDUP_REMOVED lines=8> */
[----:B------:R0:W-:Y:S04]  /*6ed30*/  STL.64 [R1+0x260], R16 ;  /* 0x0002601001007387 */ /* 0x0001e80000100a00 */
[----:B------:R1:W-:Y:S04]  /*6ed40*/  STL [R1+0x268], R18 ;  /* 0x0002681201007387 */ /* 0x0003e80000100800 */
[----:B------:R-:W2:Y:S04]  /*6ed50*/  LDL.LU R40, [R1+0x240] ;  /* 0x0002400001287983 */ /* 0x000ea80000300800 */
[----:B------:R-:W2:Y:S04]  /*6ed60*/  LDL.LU R41, [R1+0x244] ;  /* 0x0002440001297983 */ /* 0x000ea80000300800 */
[----:B------:R-:W2:Y:S04]  /*6ed70*/  LDL.LU R42, [R1+0x248] ;  /* 0x00024800012a7983 */ /* 0x000ea80000300800 */
[----:B------:R-:W2:Y:S01]  /*6ed80*/  LDL.LU R43, [R1+0x24c] ;  /* 0x00024c00012b7983 */ /* 0x000ea20000300800 */
[----:B------:R-:W-:-:S03]  /*6ed90*/  IMAD.MOV.U32 R61, RZ, RZ, R19 ;  /* 0x000000ffff3d7224 */ /* 0x000fc600078e0013 */
[----:B0-----:R-:W4:Y:S04]  /*6eda0*/  LDL.LU R16, [R1+0x5b0] ;  /* 0x0005b00001107983 */ /* 0x001f280000300800 */
[----:B------:R-:W4:Y:S04]  /*6edb0*/  LDL.LU R17, [R1+0x5b4] ;  /* 0x0005b40001117983 */ /* 0x000f280000300800 */
[----:B-1----:R-:W4:Y:S04]  /*6edc0*/  LDL.LU R18, [R1+0x5b8] ;  /* 0x0005b80001127983 */ /* 0x002f280000300800 */
[----:B------:R-:W4:Y:S04]  /*6edd0*/  LDL.LU R19, [R1+0x5bc] ;  /* 0x0005bc0001137983 */ /* 0x000f280000300800 */
[----:B------:R-:W-:Y:S04]  /*6ede0*/  STL.64 [R1+0x3e10], R14 ;  /* 0x003e100e01007387 */ /* 0x000fe80000100a00 */
[----:B------:R-:W-:Y:S04]  /*6edf0*/  STL [R1+0x3e08], R12 ;  /* 0x003e080c01007387 */ /* 0x000fe80000100800 */
[----:B------:R-:W-:Y:S04]  /*6ee00*/  STL [R1+0x3aec], R61 ;  /* 0x003aec3d01007387 */ /* 0x000fe80000100800 */
[----:B------:R-:W-:Y:S04]  /*6ee10*/  STL.64 [R1+0x3e20], R22 ;  /* 0x003e201601007387 */ /* 0x000fe80000100a00 */
[----:B------:R0:W-:Y:S01]  /*6ee20*/  STL.64 [R1+0x3e18], R20 ;  /* 0x003e181401007387 */ /* 0x0001e20000100a00 */
[----:B------:R-:W-:-:S02]  /*6ee30*/  IMAD R52, R52, 0x110, RZ ;  /* 0x0000011034347824 */ /* 0x000fc400078e02ff */
[C---:B------:R-:W-:Y:S02]  /*6ee40*/  IMAD.SHL.U32 R57, R53.reuse, 0x2, RZ ;  /* 0x0000000235397824 */ /* 0x040fe400078e00ff */
[----:B------:R-:W-:Y:S01]  /*6ee50*/  IMAD.SHL.U32 R53, R53, 0x80, RZ ;  /* 0x0000008035357824 */ /* 0x000fe200078e00ff */
[C---:B--2---:R-:W-:Y:S06]  /*6ee60*/  HMMA.16816.F32.BF16 R40, R24.reuse, R22, R40 ;  /* 0x000000161828723c */ /* 0x044fec0000041828 */
[----:B0-----:R-:W-:-:S15]  /*6ee70*/  HMMA.16816.F32.BF16 R20, R24, R30, R36 ;  /* 0x0000001e1814723c */ /* 0x001fde0000041824 */
[----:B------:R-:W-:-:S02]  /*6ee80*/  NOP ;  /* 0x0000000000007918 */ /* 0x000fc40000000000 */
[----:B------:R-:W-:Y:S04]  /*6ee90*/  STL.64 [R1+0x400], R40 ;  /* 0x0004002801007387 */ /* 0x000fe80000100a00 */
[----:B------:R-:W-:Y:S04]  /*6eea0*/  STL.64 [R1+0x408], R42 ;  /* 0x0004082a01007387 */ /* 0x000fe80000100a00 */
[----:B------:R-:W2:Y:S04]  /*6eeb0*/  LDL.LU R36, [R1+0x550] ;  /* 0x0005500001247983 */ /* 0x000ea80000300800 */
[----:B------:R-:W-:Y:S04]  /*6eec0*/  STL.64 [R1+0x3f0], R20 ;  /* 0x0003f01401007387 */ /* 0x000fe80000100a00 */
[----:B------:R-:W-:Y:S04]  /*6eed0*/  STL.64 [R1+0x3f8], R22 ;  /* 0x0003f81601007387 */ /* 0x000fe80000100a00 */
[----:B------:R-:W2:Y:S04]  /*6eee0*/  LDL.LU R37, [R1+0x554] ;  /* 0x0005540001257983 */ /* 0x000ea80000300800 */
[----:B------:R-:W2:Y:S04]  /*6eef0*/  LDL.LU R38, [R1+0x558] ;  /* 0x0005580001267983 */ /* 0x000ea80000300800 */
[----:B------:R-:W2:Y:S01]  /*6ef00*/  LDL.LU R39, [R1+0x55c] ;  /* 0x00055c0001277983 */ /* 0x000ea20000300800 */
[----:B------:R-:W-:-:S04]  /*6ef10*/  LOP3.LUT R60, R52, 0x10, R57, 0x78, !PT ;  /* 0x00000010343c7812 */ /* 0x000fc800078e7839 */
[----:B------:R-:W-:-:S04]  /*6ef20*/  LOP3.LUT R60, R60, 0x800, R53, 0xf8, !PT ;  /* 0x000008003c3c7812 */ /* 0x000fc800078ef835 */
[----:B------:R-:W-:-:S05]  /*6ef30*/  LOP3.LUT R60, R60, 0x60, RZ, 0x3c, !PT ;  /* 0x000000603c3c7812 */ /* 0x000fca00078e3cff */
[----:B------:R-:W0:Y:S01]  /*6ef40*/  LDSM.16.MT88.4 R40, [R60+UR4+0x5000] ;  /* 0x005000043c28783b */ /* 0x000e220008004200 */
[C---:B----4-:R-:W-:Y:S06]  /*6ef50*/  HMMA.16816.F32.BF16 R16, R24.reuse, R34, R16 ;  /* 0x000000221810723c */ /* 0x050fec0000041810 */
[----:B---3--:R-:W-:Y:S06]  /*6ef60*/  HMMA.16816.F32.BF16 R8, R24, R58, R8 ;  /* 0x0000003a1808723c */ /* 0x008fec0000041808 */
[----:B------:R-:W-:-:S02]  /*6ef70*/  IMAD.MOV.U32 R4, RZ, RZ, R58 ;  /* 0x000000ffff047224 */ /* 0x000fc400078e003a */
[----:B------:R-:W-:Y:S01]  /*6ef80*/  IMAD.MOV.U32 R3, RZ, RZ, R59 ;  /* 0x000000ffff037224 */ /* 0x000fe200078e003b */
[----:B--2---:R-:W-:Y:S04]  /*6ef90*/  STL.64 [R1+0x3e48], R38 ;  /* 0x003e482601007387 */ /* 0x004fe80000100a00 */
[----:B------:R-:W-:Y:S04]  /*6efa0*/  STL.64 [R1+0x3e40], R36 ;  /* 0x003e402401007387 */ /* 0x000fe80000100a00 */
[----:B------:R-:W-:Y:S04]  /*6efb0*/  STL.64 [R1+0x3e30], R30 ;  /* 0x003e301e01007387 */ /* 0x000fe80000100a00 */
[----:B------:R-:W-:Y:S04]  /*6efc0*/  STL.64 [R1+0x3e28], R28 ;  /* 0x003e281c01007387 */ /* 0x000fe80000100a00 */
[----:B0-----:R-:W-:Y:S04]  /*6efd0*/  STL.64 [R1+0x3d48], R42 ;  /* 0x003d482a01007387 */ /* 0x001fe80000100a00 */
[----:B------:R-:W-:Y:S04]  /*6efe0*/  STL.64 [R1+0x3d40], R40 ;  /* 0x003d402801007387 */ /* 0x000fe80000100a00 */
[----:B------:R-:W-:Y:S04]  /*6eff0*/  STL.64 [R1+0x3e58], R34 ;  /* 0x003e582201007387 */ /* 0x000fe80000100a00 */
[----:B------:R0:W-:Y:S04]  /*6f000*/  STL.64 [R1+0x3e50], R32 ;  /* 0x003e502001007387 */ /* 0x0001e80000100a00 */
[----:B------:R-:W-:Y:S04]  /*6f010*/  STL.64 [R1+0xa70], R16 ;  /* 0x000a701001007387 */ /* 0x000fe80000100a00 */
[----:B------:R-:W-:Y:S04]  /*6f020*/  STL.64 [R1+0xa78], R18 ;  /* 0x000a781201007387 */ /* 0x000fe80000100a00 */
[----:B------:R1:W-:Y:S04]  /*6f030*/  STL.64 [R1+0xa60], R8 ;  /* 0x000a600801007387 */ /* 0x0003e80000100a00 */
[----:B------:R2:W-:Y:S04]  /*6f040*/  STL.64 [R1+0xa68], R10 ;  /* 0x000a680a01007387 */ /* 0x0005e80000100a00 */
        /* <DEDUP_REMOVED lines=12> */
[----:B-1----:R-:W4:Y:S04]  /*6f110*/  LDL.LU R8, [R1+0x520] ;  /* 0x0005200001087983 */ /* 0x002f280000300800 */
[----:B------:R-:W4:Y:S04]  /*6f120*/  LDL.LU R9, [R1+0x524] ;  /* 0x0005240001097983 */ /* 0x000f280000300800 */
[----:B--2---:R-:W2:Y:S04]  /*6f130*/  LDL.LU R10, [R1+0x528] ;  /* 0x00052800010a7983 */ /* 0x004ea80000300800 */
        /* <DEDUP_REMOVED lines=15> */
[----:B---3--:R-:W-:-:S15]  /*6f230*/  HMMA.16816.F32.BF16 R56, R24, R54, R56 ;  /* 0x000000361838723c */ /* 0x008fde0000041838 */
[----:B------:R-:W-:-:S08]  /*6f240*/  NOP ;  /* 0x0000000000007918 */ /* 0x000fd00000000000 */
[----:B------:R-:W-:Y:S04]  /*6f250*/  STL.64 [R1+0xa50], R56 ;  /* 0x000a503801007387 */ /* 0x000fe80000100a00 */
[----:B------:R0:W-:Y:S04]  /*6f260*/  STL.64 [R1+0xa58], R58 ;  /* 0x000a583a01007387 */ /* 0x0001e80000100a00 */
[----:B0-----:R-:W3:Y:S01]  /*6f270*/  LDL.LU.64 R58, [R1+0x3e60] ;  /* 0x003e6000013a7983 */ /* 0x001ee20000300a00 */
[----:B------:R-:W-:Y:S02]  /*6f280*/  IMAD.MOV.U32 R46, RZ, RZ, R48 ;  /* 0x000000ffff2e7224 */ /* 0x000fe400078e0030 */
[----:B------:R-:W-:-:S02]  /*6f290*/  IMAD.MOV.U32 R47, RZ, RZ, R45 ;  /* 0x000000ffff2f7224 */ /* 0x000fc400078e002d */
[----:B------:R-:W-:-:S05]  /*6f2a0*/  IMAD.MOV.U32 R50, RZ, RZ, R44 ;  /* 0x000000ffff327224 */ /* 0x000fca00078e002c */
[C---:B----4-:R-:W-:Y:S01]  /*6f2b0*/  HMMA.16816.F32.BF16 R44, R24.reuse, R46, R36 ;  /* 0x0000002e182c723c */ /* 0x050fe20000041824 */
[----:B------:R-:W-:Y:S05]  /*6f2c0*/  STL.64 [R1+0x3dd0], R54 ;  /* 0x003dd03601007387 */ /* 0x000fea0000100a00 */
[----:B---3--:R-:W-:-:S15]  /*6f2d0*/  HMMA.16816.F32.BF16 R32, R24, R58, R32 ;  /* 0x0000003a1820723c */ /* 0x008fde0000041820 */
[----:B------:R-:W-:-:S08]  /*6f2e0*/  NOP ;  /* 0x0000000000007918 */ /* 0x000fd00000000000 */
[----:B------:R-:W-:Y:S04]  /*6f2f0*/  STL.64 [R1+0xa40], R32 ;  /* 0x000a402001007387 */ /* 0x000fe80000100a00 */
[----:B------:R0:W-:Y:S04]  /*6f300*/  STL.64 [R1+0xa48], R34 ;  /* 0x000a482201007387 */ /* 0x0001e80000100a00 */
[----:B0-----:R-:W3:Y:S04]  /*6f310*/  LDL.LU.64 R34, [R1+0x3e58] ;  /* 0x003e580001227983 */ /* 0x001ee80000300a00 */
[----:B------:R-:W4:Y:S04]  /*6f320*/  LDL.LU.64 R32, [R1+0x3e50] ;  /* 0x003e500001207983 */ /* 0x000f280000300a00 */
[----:B------:R0:W-:Y:S04]  /*6f330*/  STL.64 [R1+0x3dd8], R58 ;  /* 0x003dd83a01007387 */ /* 0x0001e80000100a00 */
[----:B------:R-:W3:Y:S04]  /*6f340*/  LDL.LU R56, [R1+0x560] ;  /* 0x0005600001387983 */ /* 0x000ee80000300800 */
[----:B------:R-:W3:Y:S04]  /*6f350*/  LDL.LU R57, [R1+0x564] ;  /* 0x0005640001397983 */ /* 0x000ee80000300800 */
[----:B0-----:R-:W3:Y:S04]  /*6f360*/  LDL.LU R58, [R1+0x568] ;  /* 0x00056800013a7983 */ /* 0x001ee80000300800 */
[----:B------:R-:W3:Y:S04]  /*6f370*/  LDL.LU R59, [R1+0x56c] ;  /* 0x00056c00013b7983 */ /* 0x000ee80000300800 */
[----:B------:R-:W4:Y:S04]  /*6f380*/  LDL.LU.64 R38, [R1+0x3e48] ;  /* 0x003e480001267983 */ /* 0x000f280000300a00 */
[----:B------:R-:W4:Y:S04]  /*6f390*/  LDL.LU.64 R36, [R1+0x3e40] ;  /* 0x003e400001247983 */ /* 0x000f280000300a00 */
[----:B------:R-:W-:Y:S04]  /*6f3a0*/  STL.64 [R1+0xa30], R44 ;  /* 0x000a302c01007387 */ /* 0x000fe80000100a00 */
[----:B------:R0:W-:Y:S04]  /*6f3b0*/  STL.64 [R1+0xa38], R46 ;  /* 0x000a382e01007387 */ /* 0x0001e80000100a00 */
[----:B0-----:R-:W4:Y:S01]  /*6f3c0*/  LDL.LU.64 R46, [R1+0x3e38] ;  /* 0x003e3800012e7983 */ /* 0x001f220000300a00 */
[----:B------:R-:W-:-:S02]  /*6f3d0*/  IMAD.MOV.U32 R54, RZ, RZ, R2 ;  /* 0x000000ffff367224 */ /* 0x000fc400078e0002 */
[----:B------:R-:W-:Y:S01]  /*6f3e0*/  IMAD.MOV.U32 R55, RZ, RZ, R0 ;  /* 0x000000ffff377224 */ /* 0x000fe200078e0000 */
[----:B--2---:R-:W-:Y:S01]  /*6f3f0*/  HMMA.16816.F32.BF16 R28, R24, R22, R28 ;  /* 0x00000016181c723c */ /* 0x004fe2000004181c */
[----:B------:R-:W-:-:S05]  /*6f400*/  IMAD.MOV.U32 R51, RZ, RZ, R13 ;  /* 0x000000ffff337224 */ /* 0x000fca00078e000d */
[C---:B------:R-:W-:Y:S06]  /*6f410*/  HMMA.16816.F32.BF16 R40, R24.reuse, R14, R40 ;  /* 0x0000000e1828723c */ /* 0x040fec0000041828 */
[C---:B------:R-:W-:Y:S01]  /*6f420*/  HMMA.16816.F32.BF16 R48, R24.reuse, R50, R8 ;  /* 0x000000321830723c */ /* 0x040fe20000041808 */
[----:B------:R-:W-:Y:S02]  /*6f430*/  IMAD.MOV.U32 R2, RZ, RZ, R22 ;  /* 0x000000ffff027224 */ /* 0x000fe400078e0016 */
[----:B------:R-:W-:Y:S02]  /*6f440*/  IMAD.MOV.U32 R0, RZ, RZ, R23 ;  /* 0x000000ffff007224 */ /* 0x000fe400078e0017 */
[----:B------:R-:W-:Y:S01]  /*6f450*/  IMAD.MOV.U32 R13, RZ, RZ, R15 ;  /* 0x000000ffff0d7224 */ /* 0x000fe200078e000f */
[C---:B---3--:R-:W-:Y:S01]  /*6f460*/  HMMA.16816.F32.BF16 R52, R24.reuse, R54, R56 ;  /* 0x000000361834723c */ /* 0x048fe20000041838 */
[----:B------:R-:W2:Y:S05]  /*6f470*/  LDL.LU R56, [R1+0x3a0] ;  /* 0x0003a00001387983 */ /* 0x000eaa0000300800 */
[----:B----4-:R-:W-:-:S15]  /*6f480*/  HMMA.16816.F32.BF16 R36, R24, R46, R36 ;  /* 0x0000002e1824723c */ /* 0x010fde0000041824 */
[----:B------:R-:W-:-:S02]  /*6f490*/  NOP ;  /* 0x0000000000007918 */ /* 0x000fc40000000000 */
[----:B------:R-:W-:Y:S04]  /*6f4a0*/  STL.64 [R1+0xa20], R52 ;  /* 0x000a203401007387 */ /* 0x000fe80000100a00 */
[----:B------:R-:W-:Y:S04]  /*6f4b0*/  STL.64 [R1+0xa28], R54 ;  /* 0x000a283601007387 */ /* 0x000fe80000100a00 */
        /* <DEDUP_REMOVED lines=20> */
[----:B------:R-:W4:Y:S04]  /*6f600*/  LDL.LU.64 R28, [R1+0x3e28] ;  /* 0x003e2800011c7983 */ /* 0x000f280000300a00 */
[----:B------:R-:W2:Y:S04]  /*6f610*/  LDL.LU.64 R22, [R1+0x3e20] ;  /* 0x003e200001167983 */ /* 0x000ea80000300a00 */
[----:B------:R-:W4:Y:S04]  /*6f620*/  LDL.LU.64 R20, [R1+0x3e18] ;  /* 0x003e180001147983 */ /* 0x000f280000300a00 */
[----:B------:R0:W-:Y:S04]  /*6f630*/  STL.64 [R1+0x9f0], R40 ;  /* 0x0009f02801007387 */ /* 0x0001e80000100a00 */
[----:B------:R-:W-:Y:S01]  /*6f640*/  STL.64 [R1+0x9f8], R42 ;  /* 0x0009f82a01007387 */ /* 0x000fe20000100a00 */
[----:B0-----:R-:W-:-:S03]  /*6f650*/  IMAD.MOV.U32 R40, RZ, RZ, R14 ;  /* 0x000000ffff287224 */ /* 0x001fc600078e000e */
[----:B------:R-:W2:Y:S04]  /*6f660*/  LDL.LU.64 R14, [R1+0x3e10] ;  /* 0x003e1000010e7983 */ /* 0x000ea80000300a00 */
[----:B------:R-:W4:Y:S04]  /*6f670*/  LDL.LU R12, [R1+0x3e08] ;  /* 0x003e0800010c7983 */ /* 0x000f280000300800 */
[----:B------:R-:W2:Y:S04]  /*6f680*/  LDL.LU.64 R10, [R1+0x3e00] ;  /* 0x003e0000010a7983 */ /* 0x000ea80000300a00 */
[----:B------:R-:W4:Y:S04]  /*6f690*/  LDL.LU.64 R8, [R1+0x3df8] ;  /* 0x003df80001087983 */ /* 0x000f280000300a00 */
[----:B------:R-:W-:Y:S04]  /*6f6a0*/  STL.64 [R1+0x9e0], R48 ;  /* 0x0009e03001007387 */ /* 0x000fe80000100a00 */
[----:B------:R0:W-:Y:S04]  /*6f6b0*/  STL.64 [R1+0x9e8], R50 ;  /* 0x0009e83201007387 */ /* 0x0001e80000100a00 */
[----:B0-----:R-:W3:Y:S02]  /*6f6c0*/  LDL.LU.64 R50, [R1+0x3df0] ;  /* 0x003df00001327983 */ /* 0x001ee40000300a00 */
[----:B---3--:R-:W-:Y:S06]  /*6f6d0*/  HMMA.16816.F32.BF16 R16, R24, R50, R16 ;  /* 0x000000321810723c */ /* 0x008fec0000041810 */
[----:B------:R0:W-:Y:S04]  /*6f6e0*/  STL.64 [R1+0x3d60], R50 ;  /* 0x003d603201007387 */ /* 0x0001e80000100a00 */
[----:B------:R-:W3:-:S13]  /*6f6f0*/  LDL.LU R48, [R1+0x500] ;  /* 0x0005000001307983 */ /* 0x000eda0000300800 */
[----:B------:R-:W-:Y:S04]  /*6f700*/  STL.64 [R1+0x9d0], R16 ;  /* 0x0009d01001007387 */ /* 0x000fe80000100a00 */
[----:B------:R-:W-:Y:S04]  /*6f710*/  STL.64 [R1+0x9d8], R18 ;  /* 0x0009d81201007387 */ /* 0x000fe80000100a00 */
[----:B------:R-:W1:Y:S04]  /*6f720*/  LDSM.16.MT88.4 R16, [R60+UR4+0x5080] ;  /* 0x005080043c10783b */ /* 0x000e680008004200 */
[----:B------:R-:W3:Y:S04]  /*6f730*/  LDL.LU R49, [R1+0x504] ;  /* 0x0005040001317983 */ /* 0x000ee80000300800 */
[----:B0-----:R-:W3:Y:S04]  /*6f740*/  LDL.LU R50, [R1+0x508] ;  /* 0x0005080001327983 */ /* 0x001ee80000300800 */
[----:B------:R-:W3:Y:S04]  /*6f750*/  LDL.LU R51, [R1+0x50c] ;  /* 0x00050c0001337983 */ /* 0x000ee80000300800 */
[----:B-1----:R0:W-:Y:S04]  /*6f760*/  STL.64 [R1+0x3cc0], R18 ;  /* 0x003cc01201007387 */ /* 0x0021e80000100a00 */
[----:B------:R1:W-:Y:S04]  /*6f770*/  STL.64 [R1+0x3cb8], R16 ;  /* 0x003cb81001007387 */ /* 0x0003e80000100a00 */
[----:B0-----:R-:W2:Y:S01]  /*6f780*/  LDL.LU.64 R18, [R1+0x18] ;  /* 0x0000180001127983 */ /* 0x001ea20000300a00 */
[C---:B------:R-:W-:Y:S03]  /*6f790*/  HMMA.16816.F32.BF16 R36, R24.reuse, R6, R36 ;  /* 0x000000061824723c */ /* 0x040fe60000041824 */
[----:B--2---:R0:W-:Y:S04]  /*6f7a0*/  STL.64 [R1+0x3d68], R18 ;  /* 0x003d681201007387 */ /* 0x0041e80000100a00 */
[----:B-1----:R-:W2:Y:S04]  /*6f7b0*/  LDL.LU R16, [R1+0x760] ;  /* 0x0007600001107983 */ /* 0x002ea80000300800 */
[----:B------:R-:W2:Y:S04]  /*6f7c0*/  LDL.LU R17, [R1+0x764] ;  /* 0x0007640001117983 */ /* 0x000ea80000300800 */
[----:B0-----:R-:W2:Y:S04]  /*6f7d0*/  LDL.LU R18, [R1+0x768] ;  /* 0x0007680001127983 */ /* 0x001ea80000300800 */
[----:B------:R-:W2:Y:S04]  /*6f7e0*/  LDL.LU R19, [R1+0x76c] ;  /* 0x00076c0001137983 */ /* 0x000ea80000300800 */
[----:B------:R-:W-:Y:S04]  /*6f7f0*/  STL.64 [R1+0x9c0], R36 ;  /* 0x0009c02401007387 */ /* 0x000fe80000100a00 */
[----:B------:R0:W-:Y:S04]  /*6f800*/  STL.64 [R1+0x9c8], R38 ;  /* 0x0009c82601007387 */ /* 0x0001e80000100a00 */
[----:B0-----:R-:W3:Y:S04]  /*6f810*/  LDL.LU.64 R38, [R1+0x3de8] ;  /* 0x003de80001267983 */ /* 0x001ee80000300a00 */
[----:B------:R-:W3:Y:S04]  /*6f820*/  LDL.LU.64 R36, [R1+0x3de0] ;  /* 0x003de00001247983 */ /* 0x000ee80000300a00 */
[----:B------:R-:W-:Y:S04]  /*6f830*/  STL.64 [R1+0x3dc8], R6 ;  /* 0x003dc80601007387 */ /* 0x000fe80000100a00 */
[----:B------:R-:W-:Y:S04]  /*6f840*/  STL [R1+0x3dc0], R5 ;  /* 0x003dc00501007387 */ /* 0x000fe80000100800 */
[----:B------:R-:W-:Y:S04]  /*6f850*/  STL.64 [R1+0x3d58], R10 ;  /* 0x003d580a01007387 */ /* 0x000fe80000100a00 */
[----:B----4-:R3:W-:Y:S01]  /*6f860*/  STL.64 [R1+0x3d50], R8 ;  /* 0x003d500801007387 */ /* 0x0107e20000100a00 */
[C---:B--2---:R-:W-:Y:S06]  /*6f870*/  HMMA.16816.F32.BF16 R16, R24.reuse, R10, R16 ;  /* 0x0000000a1810723c */ /* 0x044fec0000041810 */
[----:B---3--:R-:W-:-:S15]  /*6f880*/  HMMA.16816.F32.BF16 R8, R24, R14, R48 ;  /* 0x0000000e1808723c */ /* 0x008fde0000041830 */
[----:B------:R-:W-:-:S02]  /*6f890*/  NOP ;  /* 0x0000000000007918 */ /* 0x000fc40000000000 */
[----:B------:R-:W-:Y:S04]  /*6f8a0*/  STL.64 [R1+0x9b0], R16 ;  /* 0x0009b01001007387 */ /* 0x000fe80000100a00 */
[----:B------:R-:W-:Y:S04]  /*6f8b0*/  STL.64 [R1+0x9b8], R18 ;  /* 0x0009b81201007387 */ /* 0x000fe80000100a00 */
[----:B------:R-:W-:Y:S04]  /*6f8c0*/  STL.64 [R1+0x3d78], R14 ;  /* 0x003d780e01007387 */ /* 0x000fe80000100a00 */
[----:B------:R-:W-:Y:S04]  /*6f8d0*/  STL [R1+0x3d70], R12 ;  /* 0x003d700c01007387 */ /* 0x000fe80000100800 */
[----:B------:R-:W-:Y:S04]  /*6f8e0*/  STL.64 [R1+0x3e0], R8 ;  /* 0x0003e00801007387 */ /* 0x000fe80000100a00 */
[----:B------:R0:W-:Y:S04]  /*6f8f0*/  STL.64 [R1+0x3e8], R10 ;  /* 0x0003e80a01007387 */ /* 0x0001e80000100a00 */
[----:B------:R-:W2:Y:S01]  /*6f900*/  LDL.LU.64 R26, [R1+0x158] ;  /* 0x00015800011a7983 */ /* 0x000ea20000300a00 */
[----:B0-----:R-:W-:Y:S03]  /*6f910*/  HMMA.16816.F32.BF16 R8, R36, R22, R56 ;  /* 0x000000162408723c */ /* 0x001fe60000041838 */
[----:B--2---:R-:W-:Y:S04]  /*6f920*/  STL.64 [R1+0x3db8], R26 ;  /* 0x003db81a01007387 */ /* 0x004fe80000100a00 */
[----:B------:R-:W-:Y:S04]  /*6f930*/  STL.64 [R1+0x3d88], R22 ;  /* 0x003d881601007387 */ /* 0x000fe80000100a00 */
[----:B------:R-:W-:-:S12]  /*6f940*/  STL.64 [R1+0x3d80], R20 ;  /* 0x003d801401007387 */ /* 0x000fd80000100a00 */
        /* <DEDUP_REMOVED lines=19> */
[----:B------:R-:W3:Y:S01]  /*6fa80*/  LDL.LU R59, [R1+0x37c] ;  /* 0x00037c00013b7983 */ /* 0x000ee20000300800 */
[----:B------:R-:W-:-:S02]  /*6fa90*/  IMAD.MOV.U32 R18, RZ, RZ, R40 ;  /* 0x000000ffff127224 */ /* 0x000fc400078e0028 */
[----:B------:R-:W-:Y:S02]  /*6faa0*/  IMAD.MOV.U32 R19, RZ, RZ, R13 ;  /* 0x000000ffff137224 */ /* 0x000fe400078e000d */
[----:B------:R-:W-:Y:S02]  /*6fab0*/  IMAD.MOV.U32 R54, RZ, RZ, R4 ;  /* 0x000000ffff367224 */ /* 0x000fe400078e0004 */
[----:B------:R-:W-:Y:S01]  /*6fac0*/  IMAD.MOV.U32 R55, RZ, RZ, R3 ;  /* 0x000000ffff377224 */ /* 0x000fe200078e0003 */
[----:B------:R0:W-:Y:S04]  /*6fad0*/  STL.64 [R1+0x3db0], R18 ;  /* 0x003db01201007387 */ /* 0x0001e80000100a00 */
        /* <DEDUP_REMOVED lines=8> */
[----:B------:R-:W4:Y:S04]  /*6fb60*/  LDL.LU R4, [R1+0x340] ;  /* 0x0003400001047983 */ /* 0x000f280000300800 */
[----:B------:R-:W4:Y:S04]  /*6fb70*/  LDL.LU R5, [R1+0x344] ;  /* 0x0003440001057983 */ /* 0x000f280000300800 */
[----:B------:R-:W4:Y:S04]  /*6fb80*/  LDL.LU R6, [R1+0x348] ;  /* 0x0003480001067983 */ /* 0x000f280000300800 */
[----:B------:R-:W4:Y:S04]  /*6fb90*/  LDL.LU R7, [R1+0x34c] ;  /* 0x00034c0001077983 */ /* 0x000f280000300800 */
[----:B------:R-:W4:Y:S04]  /*6fba0*/  LDL.64 R26, [R1+0x168] ;  /* 0x00016800011a7983 */ /* 0x000f280000100a00 */
        /* <DEDUP_REMOVED lines=17> */
[----:B---3--:R-:W-:Y:S03]  /*6fcc0*/  HMMA.16816.F32.BF16 R52, R36, R54, R56 ;  /* 0x000000362434723c */ /* 0x008fe60000041838 */
[----:B------:R-:W2:-:S15]  /*6fcd0*/  LDL.LU.64 R58, [R1+0x3dd8] ;  /* 0x003dd800013a7983 */ /* 0x000e9e0000300a00 */
[----:B------:R-:W-:-:S05]  /*6fce0*/  NOP ;  /* 0x0000000000007918 */ /* 0x000fca0000000000 */
[----:B------:R-:W-:Y:S04]  /*6fcf0*/  STL.64 [R1+0x490], R52 ;  /* 0x0004903401007387 */ /* 0x000fe80000100a00 */
[----:B------:R0:W-:Y:S04]  /*6fd00*/  STL.64 [R1+0x498], R54 ;  /* 0x0004983601007387 */ /* 0x0001e80000100a00 */
[----:B0-----:R-:W3:Y:S01]  /*6fd10*/  LDL.LU.64 R54, [R1+0x3dd0] ;  /* 0x003dd00001367983 */ /* 0x001ee20000300a00 */
[C---:B----4-:R-:W-:Y:S06]  /*6fd20*/  HMMA.16816.F32.BF16 R4, R36.reuse, R26, R4 ;  /* 0x0000001a2404723c */ /* 0x050fec0000041804 */
[----:B------:R-:W-:Y:S01]  /*6fd30*/  IMAD.MOV.U32 R3, RZ, RZ, R27 ;  /* 0x000000ffff037224 */ /* 0x000fe200078e001b */
[C---:B--2---:R-:W-:Y:S06]  /*6fd40*/  HMMA.16816.F32.BF16 R56, R36.reuse, R58, R40 ;  /* 0x0000003a2438723c */ /* 0x044fec0000041828 */
[----:B---3--:R-:W-:-:S15]  /*6fd50*/  HMMA.16816.F32.BF16 R8, R36, R54, R8 ;  /* 0x000000362408723c */ /* 0x008fde0000041808 */
[----:B------:R-:W-:-:S08]  /*6fd60*/  NOP ;  /* 0x0000000000007918 */ /* 0x000fd00000000000 */
[----:B------:R0:W-:Y:S04]  /*6fd70*/  STL.64 [R1+0x480], R8 ;  /* 0x0004800801007387 */ /* 0x0001e80000100a00 */
[----:B------:R1:W-:Y:S04]  /*6fd80*/  STL.64 [R1+0x488], R10 ;  /* 0x0004880a01007387 */ /* 0x0003e80000100a00 */
[----:B0-----:R-:W2:Y:S04]  /*6fd90*/  LDL.LU R8, [R1+0x2e0] ;  /* 0x0002e00001087983 */ /* 0x001ea80000300800 */
[----:B------:R-:W2:Y:S04]  /*6fda0*/  LDL.LU R9, [R1+0x2e4] ;  /* 0x0002e40001097983 */ /* 0x000ea80000300800 */
[----:B-1----:R-:W2:Y:S04]  /*6fdb0*/  LDL.LU R10, [R1+0x2e8] ;  /* 0x0002e800010a7983 */ /* 0x002ea80000300800 */
[----:B------:R-:W2:Y:S04]  /*6fdc0*/  LDL.LU R11, [R1+0x2ec] ;  /* 0x0002ec00010b7983 */ /* 0x000ea80000300800 */
[----:B------:R-:W3:Y:S04]  /*6fdd0*/  LDL.LU R40, [R1+0x2d0] ;  /* 0x0002d00001287983 */ /* 0x000ee80000300800 */
[----:B------:R0:W-:Y:S04]  /*6fde0*/  STL.64 [R1+0x470], R56 ;  /* 0x0004703801007387 */ /* 0x0001e80000100a00 */
[----:B------:R1:W-:Y:S04]  /*6fdf0*/  STL.64 [R1+0x478], R58 ;  /* 0x0004783a01007387 */ /* 0x0003e80000100a00 */
[----:B------:R-:W3:Y:S04]  /*6fe00*/  LDL.LU R41, [R1+0x2d4] ;  /* 0x0002d40001297983 */ /* 0x000ee80000300800 */
[----:B------:R-:W3:Y:S04]  /*6fe10*/  LDL.LU R42, [R1+0x2d8] ;  /* 0x0002d800012a7983 */ /* 0x000ee80000300800 */
[----:B------:R-:W3:Y:S04]  /*6fe20*/  LDL.LU R43, [R1+0x2dc] ;  /* 0x0002dc00012b7983 */ /* 0x000ee80000300800 */
[----:B0-----:R-:W4:Y:S04]  /*6fe30*/  LDL.LU R56, [R1+0x2c0] ;  /* 0x0002c00001387983 */ /* 0x001f280000300800 */
[----:B------:R-:W4:Y:S04]  /*6fe40*/  LDL.LU R57, [R1+0x2c4] ;  /* 0x0002c40001397983 */ /* 0x000f280000300800 */
[----:B-1----:R-:W4:Y:S04]  /*6fe50*/  LDL.LU R58, [R1+0x2c8] ;  /* 0x0002c800013a7983 */ /* 0x002f280000300800 */
[----:B------:R-:W4:Y:S04]  /*6fe60*/  LDL.LU R59, [R1+0x2cc] ;  /* 0x0002cc00013b7983 */ /* 0x000f280000300800 */
[----:B------:R0:W-:Y:S04]  /*6fe70*/  STL.64 [R1+0x460], R4 ;  /* 0x0004600401007387 */ /* 0x0001e80000100a00 */
[----:B------:R1:W-:Y:S01]  /*6fe80*/  STL.64 [R1+0x468], R6 ;  /* 0x0004680601007387 */ /* 0x0003e20000100a00 */
[----:B0-----:R-:W-:-:S03]  /*6fe90*/  IMAD.MOV.U32 R4, RZ, RZ, R26 ;  /* 0x000000ffff047224 */ /* 0x001fc600078e001a */
[----:B-1----:R-:W3:Y:S04]  /*6fea0*/  LDL.LU.64 R6, [R1+0x3dc8] ;  /* 0x003dc80001067983 */ /* 0x002ee80000300a00 */
[----:B------:R-:W4:Y:S04]  /*6feb0*/  LDL.LU R5, [R1+0x3dc0] ;  /* 0x003dc00001057983 */ /* 0x000f280000300800 */
        /* <DEDUP_REMOVED lines=10> */
[----:B------:R0:W-:Y:S04]  /*6ff60*/  STL.64 [R1+0x3d08], R26 ;  /* 0x003d081a01007387 */ /* 0x0001e80000100a00 */
[----:B0-----:R-:W2:Y:S04]  /*6ff70*/  LDL.LU.64 R26, [R1+0x198] ;  /* 0x00019800011a7983 */ /* 0x001ea80000300a00 */
[----:B------:R-:W-:Y:S04]  /*6ff80*/  STL.64 [R1+0x8d0], R16 ;  /* 0x0008d01001007387 */ /* 0x000fe80000100a00 */
[----:B------:R0:W-:Y:S04]  /*6ff90*/  STL.64 [R1+0x8d8], R18 ;  /* 0x0008d81201007387 */ /* 0x0001e80000100a00 */
[----:B0-----:R-:W3:Y:S01]  /*6ffa0*/  LDL.LU.64 R18, [R1+0x3db0] ;  /* 0x003db00001127983 */ /* 0x001ee20000300a00 */
[----:B------:R-:W-:-:S02]  /*6ffb0*/  IMAD.MOV.U32 R22, RZ, RZ, R2 ;  /* 0x000000ffff167224 */ /* 0x000fc400078e0002 */
[----:B------:R-:W-:-:S07]  /*6ffc0*/  IMAD.MOV.U32 R23, RZ, RZ, R0 ;  /* 0x000000ffff177224 */ /* 0x000fce00078e0000 */
[C---:B------:R-:W-:Y:S01]  /*6ffd0*/  HMMA.16816.F32.BF16 R20, R36.reuse, R22, R28 ;  /* 0x000000162414723c */ /* 0x040fe2000004181c */
[----:B------:R-:W-:Y:S02]  /*6ffe0*/  IMAD.MOV.U32 R2, RZ, RZ, R34 ;  /* 0x000000ffff027224 */ /* 0x000fe400078e0022 */
[----:B------:R-:W-:Y:S02]  /*6fff0*/  IMAD.MOV.U32 R0, RZ, RZ, R35 ;  /* 0x000000ffff007224 */ /* 0x000fe400078e0023 */
[----:B------:R-:W2:Y:S04]  /*70000*/  LDL.LU.64 R34, [R1+0x3da8] ;  /* 0x003da80001227983 */ /* 0x000ea80000300a00 */
[----:B------:R-:W2:Y:S04]  /*70010*/  LDL.LU.64 R32, [R1+0x3da0] ;  /* 0x003da00001207983 */ /* 0x000ea80000300a00 */
[----:B------:R-:W2:Y:S04]  /*70020*/  LDL.LU.64 R30, [R1+0x3d98] ;  /* 0x003d9800011e7983 */ /* 0x000ea80000300a00 */
[----:B------:R-:W2:Y:S06]  /*70030*/  LDL.LU.64 R28, [R1+0x3d90] ;  /* 0x003d9000011c7983 */ /* 0x000eac0000300a00 */
[----:B------:R-:W-:Y:S04]  /*70040*/  STL.64 [R1+0x8c0], R20 ;  /* 0x0008c01401007387 */ /* 0x000fe80000100a00 */
[----:B------:R0:W-:Y:S04]  /*70050*/  STL.64 [R1+0x8c8], R22 ;  /* 0x0008c81601007387 */ /* 0x0001e80000100a00 */
[----:B0-----:R-:W2:Y:S04]  /*70060*/  LDL.LU.64 R22, [R1+0x3d88] ;  /* 0x003d880001167983 */ /* 0x001ea80000300a00 */
[----:B------:R-:W2:Y:S01]  /*70070*/  LDL.LU.64 R20, [R1+0x3d80] ;  /* 0x003d800001147983 */ /* 0x000ea20000300a00 */
[----:B---3--:R-:W-:Y:S03]  /*70080*/  HMMA.16816.F32.BF16 R16, R36, R18, R12 ;  /* 0x000000122410723c */ /* 0x008fe6000004180c */
[----:B------:R-:W3:Y:S04]  /*70090*/  LDL.LU.64 R14, [R1+0x3d78] ;  /* 0x003d7800010e7983 */ /* 0x000ee80000300a00 */
[----:B------:R-:W2:-:S15]  /*700a0*/  LDL.LU R12, [R1+0x3d70] ;  /* 0x003d7000010c7983 */ /* 0x000e9e0000300800 */
[----:B------:R-:W-:-:S01]  /*700b0*/  NOP ;  /* 0x0000000000007918 */ /* 0x000fc20000000000 */
[----:B------:R-:W-:Y:S04]  /*700c0*/  STL.64 [R1+0x420], R16 ;  /* 0x0004201001007387 */ /* 0x000fe80000100a00 */
[----:B------:R0:W-:Y:S04]  /*700d0*/  STL.64 [R1+0x428], R18 ;  /* 0x0004281201007387 */ /* 0x0001e80000100a00 */
[----:B0-----:R-:W4:Y:S02]  /*700e0*/  LDL.LU.64 R18, [R1+0x3d68] ;  /* 0x003d680001127983 */ /* 0x001f240000300a00 */
        /* <DEDUP_REMOVED lines=14> */
[----:B0-----:R-:W4:Y:S01]  /*701d0*/  LDL.LU.64 R10, [R1+0x3d58] ;  /* 0x003d5800010a7983 */ /* 0x001f220000300a00 */
[C---:B------:R-:W-:Y:S03]  /*701e0*/  HMMA.16816.F32.BF16 R40, R36.reuse, R6, R40 ;  /* 0x000000062428723c */ /* 0x040fe60000041828 */
[----:B------:R-:W3:Y:S04]  /*701f0*/  LDL.LU.64 R8, [R1+0x3d50] ;  /* 0x003d500001087983 */ /* 0x000ee80000300a00 */
[----:B------:R0:W-:Y:S04]  /*70200*/  STL.64 [R1+0x3cd0], R50 ;  /* 0x003cd03201007387 */ /* 0x0001e80000100a00 */
[----:B------:R-:W2:Y:S04]  /*70210*/  LDL.LU R48, [R1+0x200] ;  /* 0x0002000001307983 */ /* 0x000ea80000300800 */
[----:B------:R-:W2:Y:S04]  /*70220*/  LDL.LU R49, [R1+0x204] ;  /* 0x0002040001317983 */ /* 0x000ea80000300800 */
[----:B0-----:R-:W2:Y:S04]  /*70230*/  LDL.LU R50, [R1+0x208] ;  /* 0x0002080001327983 */ /* 0x001ea80000300800 */
[----:B------:R-:W2:Y:S04]  /*70240*/  LDL.LU R51, [R1+0x20c] ;  /* 0x00020c0001337983 */ /* 0x000ea80000300800 */
[----:B------:R-:W-:Y:S04]  /*70250*/  STL.64 [R1+0x300], R40 ;  /* 0x0003002801007387 */ /* 0x000fe80000100a00 */
[----:B------:R0:W-:Y:S04]  /*70260*/  STL.64 [R1+0x308], R42 ;  /* 0x0003082a01007387 */ /* 0x0001e80000100a00 */
[----:B0-----:R-:W2:Y:S04]  /*70270*/  LDL.LU.64 R42, [R1+0x3d48] ;  /* 0x003d4800012a7983 */ /* 0x001ea80000300a00 */
[----:B------:R-:W2:Y:S04]  /*70280*/  LDL.LU.64 R40, [R1+0x3d40] ;  /* 0x003d400001287983 */ /* 0x000ea80000300a00 */
[----:B------:R-:W-:Y:S04]  /*70290*/  STL.64 [R1+0x3ce0], R6 ;  /* 0x003ce00601007387 */ /* 0x000fe80000100a00 */
[----:B------:R-:W-:Y:S01]  /*702a0*/  STL [R1+0x3cd8], R5 ;  /* 0x003cd80501007387 */ /* 0x000fe20000100800 */
[----:B----4-:R-:W-:-:S15]  /*702b0*/  HMMA.16816.F32.BF16 R56, R36, R10, R56 ;  /* 0x0000000a2438723c */ /* 0x010fde0000041838 */
[----:B------:R-:W-:-:S08]  /*702c0*/  NOP ;  /* 0x0000000000007918 */ /* 0x000fd00000000000 */
        /* <DEDUP_REMOVED lines=10> */
[----:B----4-:R-:W-:Y:S03]  /*70370*/  HMMA.16816.F32.BF16 R36, R36, R14, R56 ;  /* 0x0000000e2424723c */ /* 0x010fe60000041838 */
[----:B------:R-:W4:-:S15]  /*70380*/  LDL.LU R56, [R1+0x220] ;  /* 0x0002200001387983 */ /* 0x000f1e0000300800 */
[----:B------:R-:W-:-:S05]  /*70390*/  NOP ;  /* 0x0000000000007918 */ /* 0x000fca0000000000 */
[----:B------:R-:W-:Y:S04]  /*703a0*/  STL.64 [R1+0x230], R36 ;  /* 0x0002302401007387 */ /* 0x000fe80000100a00 */
[----:B------:R-:W-:Y:S04]  /*703b0*/  STL.64 [R1+0x238], R38 ;  /* 0x0002382601007387 */ /* 0x000fe80000100a00 */
[----:B------:R-:W4:Y:S04]  /*703c0*/  LDL.LU R57, [R1+0x224] ;  /* 0x0002240001397983 */ /* 0x000f280000300800 */
[----:B------:R-:W4:Y:S04]  /*703d0*/  LDL.LU R58, [R1+0x228] ;  /* 0x00022800013a7983 */ /* 0x000f280000300800 */
[----:B------:R-:W4:Y:S04]  /*703e0*/  LDL.LU R59, [R1+0x22c] ;  /* 0x00022c00013b7983 */ /* 0x000f280000300800 */
[----:B------:R-:W-:Y:S04]  /*703f0*/  STL.64 [R1+0x3d00], R14 ;  /* 0x003d000e01007387 */ /* 0x000fe80000100a00 */
[----:B--2---:R4:W-:Y:S01]  /*70400*/  STL [R1+0x3cf8], R12 ;  /* 0x003cf80c01007387 */ /* 0x0049e20000100800 */
[C---:B---3--:R-:W-:Y:S03]  /*70410*/  HMMA.16816.F32.BF16 R8, R40.reuse, R30, R8 ;  /* 0x0000001e2808723c */ /* 0x048fe60000041808 */
[----:B------:R-:W-:Y:S04]  /*70420*/  STL.64 [R1+0x3d18], R22 ;  /* 0x003d181601007387 */ /* 0x000fe80000100a00 */
[----:B------:R-:W-:Y:S01]  /*70430*/  STL.64 [R1+0x3d10], R20 ;  /* 0x003d101401007387 */ /* 0x000fe20000100a00 */
[----:B----4-:R-:W-:-:S15]  /*70440*/  HMMA.16816.F32.BF16 R12, R40, R22, R56 ;  /* 0x00000016280c723c */ /* 0x010fde0000041838 */
[----:B------:R-:W-:-:S08]  /*70450*/  NOP ;  /* 0x0000000000007918 */ /* 0x000fd00000000000 */
[----:B------:R-:W-:Y:S04]  /*70460*/  STL.64 [R1+0x2e0], R12 ;  /* 0x0002e00c01007387 */ /* 0x000fe80000100a00 */
[----:B------:R0:W-:Y:S04]  /*70470*/  STL.64 [R1+0x2e8], R14 ;  /* 0x0002e80e01007387 */ /* 0x0001e80000100a00 */
[----:B------:R-:W-:Y:S04]  /*70480*/  STL.64 [R1+0x3d28], R30 ;  /* 0x003d281e01007387 */ /* 0x000fe80000100a00 */
[----:B------:R-:W-:Y:S04]  /*70490*/  STL.64 [R1+0x3d20], R28 ;  /* 0x003d201c01007387 */ /* 0x000fe80000100a00 */
[----:B------:R-:W-:Y:S04]  /*704a0*/  STL.64 [R1+0x2d0], R8 ;  /* 0x0002d00801007387 */ /* 0x000fe80000100a00 */
[----:B------:R1:W-:Y:S01]  /*704b0*/  STL.64 [R1+0x2d8], R10 ;  /* 0x0002d80a01007387 */ /* 0x0003e20000100a00 */
[C---:B0-----:R-:W-:Y:S06]  /*704c0*/  HMMA.16816.F32.BF16 R12, R40.reuse, R34, R48 ;  /* 0x00000022280c723c */ /* 0x041fec0000041830 */
[----:B-1----:R-:W-:Y:S06]  /*704d0*/  HMMA.16816.F32.BF16 R8, R40, R26, R16 ;  /* 0x0000001a2808723c */ /* 0x002fec0000041810 */
[----:B------:R-:W-:-:S02]  /*704e0*/  IMAD.MOV.U32 R56, RZ, RZ, R27 ;  /* 0x000000ffff387224 */ /* 0x000fc400078e001b */
[----:B------:R-:W-:-:S09]  /*704f0*/  IMAD.MOV.U32 R57, RZ, RZ, R26 ;  /* 0x000000ffff397224 */ /* 0x000fd200078e001a */
[----:B------:R-:W-:Y:S04]  /*70500*/  STL.64 [R1+0x2c0], R12 ;  /* 0x0002c00c01007387 */ /* 0x000fe80000100a00 */
[----:B------:R-:W-:Y:S04]  /*70510*/  STL.64 [R1+0x2c8], R14 ;  /* 0x0002c80e01007387 */ /* 0x000fe80000100a00 */
[----:B------:R-:W-:Y:S04]  /*70520*/  STL.64 [R1+0x9a0], R8 ;  /* 0x0009a00801007387 */ /* 0x000fe80000100a00 */
[----:B------:R0:W-:Y:S02]  /*70530*/  STL.64 [R1+0x9a8], R10 ;  /* 0x0009a80a01007387 */ /* 0x0001e40000100a00 */
[----:B0-----:R-:W-:Y:S02]  /*70540*/  HMMA.16816.F32.BF16 R8, R40, R54, R44 ;  /* 0x000000362808723c */ /* 0x001fe4000004182c */
[----:B------:R0:W-:Y:S04]  /*70550*/  STL [R1+0x3c60], R56 ;  /* 0x003c603801007387 */ /* 0x0001e80000100800 */
[----:B------:R1:W-:Y:S04]  /*70560*/  STL [R1+0x3c5c], R57 ;  /* 0x003c5c3901007387 */ /* 0x0003e80000100800 */
[----:B0-----:R-:W2:-:S13]  /*70570*/  LDL.LU R56, [R1+0x1d0] ;  /* 0x0001d00001387983 */ /* 0x001e9a0000300800 */
[----:B------:R-:W-:Y:S04]  /*70580*/  STL.64 [R1+0x990], R8 ;  /* 0x0009900801007387 */ /* 0x000fe80000100a00 */
[----:B------:R-:W-:Y:S04]  /*70590*/  STL.64 [R1+0x998], R10 ;  /* 0x0009980a01007387 */ /* 0x000fe80000100a00 */
[----:B-1----:R-:W2:Y:S04]  /*705a0*/  LDL.LU R57, [R1+0x1d4] ;  /* 0x0001d40001397983 */ /* 0x002ea80000300800 */
[----:B------:R-:W2:Y:S04]  /*705b0*/  LDL.LU R58, [R1+0x1d8] ;  /* 0x0001d800013a7983 */ /* 0x000ea80000300800 */
[----:B------:R-:W2:Y:S04]  /*705c0*/  LDL.LU R59, [R1+0x1dc] ;  /* 0x0001dc00013b7983 */ /* 0x000ea80000300800 */
[----:B------:R-:W2:Y:S04]  /*705d0*/  LDL.LU.64 R30, [R1+0x178] ;  /* 0x00017800011e7983 */ /* 0x000ea80000300a00 */
[----:B------:R-:W3:Y:S04]  /*705e0*/  LDL.LU R20, [R1+0x1c0] ;  /* 0x0001c00001147983 */ /* 0x000ee80000300800 */
[----:B------:R-:W3:Y:S04]  /*705f0*/  LDL.LU R21, [R1+0x1c4] ;  /* 0x0001c40001157983 */ /* 0x000ee80000300800 */
[----:B------:R-:W3:Y:S04]  /*70600*/  LDL.LU R22, [R1+0x1c8] ;  /* 0x0001c80001167983 */ /* 0x000ee80000300800 */
[----:B------:R-:W3:Y:S04]  /*70610*/  LDL.LU R23, [R1+0x1cc] ;  /* 0x0001cc0001177983 */ /* 0x000ee80000300800 */
[----:B------:R-:W4:Y:S04]  /*70620*/  LDL.LU.64 R6, [R1+0x138] ;  /* 0x0001380001067983 */ /* 0x000f280000300a00 */
[----:B------:R-:W4:Y:S04]  /*70630*/  LDL.LU R52, [R1+0xd0] ;  /* 0x0000d00001347983 */ /* 0x000f280000300800 */
[----:B------:R-:W4:Y:S04]  /*70640*/  LDL.LU R53, [R1+0xd4] ;  /* 0x0000d40001357983 */ /* 0x000f280000300800 */
[----:B------:R-:W4:Y:S04]  /*70650*/  LDL.LU R54, [R1+0xd8] ;  /* 0x0000d80001367983 */ /* 0x000f280000300800 */
[----:B------:R-:W4:Y:S04]  /*70660*/  LDL.LU R55, [R1+0xdc] ;  /* 0x0000dc0001377983 */ /* 0x000f280000300800 */
[----:B------:R-:W4:Y:S01]  /*70670*/  LDL.LU R12, [R1+0x1a0] ;  /* 0x0001a000010c7983 */ /* 0x000f220000300800 */
[----:B------:R-:W-:-:S02]  /*70680*/  IMAD.MOV.U32 R26, RZ, RZ, R4 ;  /* 0x000000ffff1a7224 */ /* 0x000fc400078e0004 */
[----:B------:R-:W-:Y:S01]  /*70690*/  IMAD.MOV.U32 R27, RZ, RZ, R3 ;  /* 0x000000ffff1b7224 */ /* 0x000fe200078e0003 */
        /* <DEDUP_REMOVED lines=16> */
[C---:B--2---:R-:W-:Y:S06]  /*707a0*/  HMMA.16816.F32.BF16 R56, R40.reuse, R30, R56 ;  /* 0x0000001e2838723c */ /* 0x044fec0000041838 */
[----:B---3--:R-:W-:-:S15]  /*707b0*/  HMMA.16816.F32.BF16 R24, R40, R26, R20 ;  /* 0x0000001a2818723c */ /* 0x008fde0000041814 */
[----:B------:R-:W-:-:S02]  /*707c0*/  NOP ;  /* 0x0000000000007918 */ /* 0x000fc40000000000 */
[----:B------:R0:W-:Y:S04]  /*707d0*/  STL.64 [R1+0x980], R56 ;  /* 0x0009803801007387 */ /* 0x0001e80000100a00 */
[----:B------:R-:W-:Y:S01]  /*707e0*/  STL.64 [R1+0x988], R58 ;  /* 0x0009883a01007387 */ /* 0x000fe20000100a00 */
[----:B0-----:R-:W-:Y:S02]  /*707f0*/  IMAD.MOV.U32 R57, RZ, RZ, R31 ;  /* 0x000000ffff397224 */ /* 0x001fe400078e001f */
[----:B------:R-:W-:Y:S02]  /*70800*/  IMAD.MOV.U32 R56, RZ, RZ, R30 ;  /* 0x000000ffff387224 */ /* 0x000fe400078e001e */
[----:B------:R-:W2:Y:S04]  /*70810*/  LDL.LU.64 R30, [R1+0x3d28] ;  /* 0x003d2800011e7983 */ /* 0x000ea80000300a00 */
[----:B------:R-:W3:Y:S04]  /*70820*/  LDL.LU.64 R28, [R1+0x3d20] ;  /* 0x003d2000011c7983 */ /* 0x000ee80000300a00 */
[----:B------:R-:W-:Y:S04]  /*70830*/  STL [R1+0x3c68], R57 ;  /* 0x003c683901007387 */ /* 0x000fe80000100800 */
[----:B------:R0:W-:Y:S04]  /*70840*/  STL [R1+0x3c64], R56 ;  /* 0x003c643801007387 */ /* 0x0001e80000100800 */
[----:B0-----:R-:W4:Y:S04]  /*70850*/  LDL.LU R56, [R1+0x1b0] ;  /* 0x0001b00001387983 */ /* 0x001f280000300800 */
[----:B------:R-:W4:Y:S04]  /*70860*/  LDL.LU R57, [R1+0x1b4] ;  /* 0x0001b40001397983 */ /* 0x000f280000300800 */
[----:B------:R-:W4:Y:S04]  /*70870*/  LDL.LU R58, [R1+0x1b8] ;  /* 0x0001b800013a7983 */ /* 0x000f280000300800 */
[----:B------:R-:W4:Y:S04]  /*70880*/  LDL.LU R59, [R1+0x1bc] ;  /* 0x0001bc00013b7983 */ /* 0x000f280000300800 */
[----:B------:R-:W3:Y:S04]  /*70890*/  LDL.LU.64 R22, [R1+0x3d18] ;  /* 0x003d180001167983 */ /* 0x000ee80000300a00 */
[----:B------:R-:W2:Y:S04]  /*708a0*/  LDL.LU.64 R20, [R1+0x3d10] ;  /* 0x003d100001147983 */ /* 0x000ea80000300a00 */
[----:B------:R-:W-:Y:S04]  /*708b0*/  STL.64 [R1+0x970], R24 ;  /* 0x0009701801007387 */ /* 0x000fe80000100a00 */
[----:B------:R0:W-:Y:S04]  /*708c0*/  STL.64 [R1+0x978], R26 ;  /* 0x0009781a01007387 */ /* 0x0001e80000100a00 */
[----:B0-----:R-:W4:Y:S02]  /*708d0*/  LDL.LU.64 R26, [R1+0x3d08] ;  /* 0x003d0800011a7983 */ /* 0x001f240000300a00 */
[----:B----4-:R-:W-:-:S15]  /*708e0*/  HMMA.16816.F32.BF16 R56, R40, R26, R56 ;  /* 0x0000001a2838723c */ /* 0x010fde0000041838 */
[----:B------:R-:W-:-:S08]  /*708f0*/  NOP ;  /* 0x0000000000007918 */ /* 0x000fd00000000000 */
[----:B------:R0:W-:Y:S04]  /*70900*/  STL.64 [R1+0x960], R56 ;  /* 0x0009603801007387 */ /* 0x0001e80000100a00 */
[----:B------:R-:W-:Y:S04]  /*70910*/  STL.64 [R1+0x968], R58 ;  /* 0x0009683a01007387 */ /* 0x000fe80000100a00 */
[----:B------:R-:W4:Y:S04]  /*70920*/  LDL.LU R24, [R1+0x790] ;  /* 0x0007900001187983 */ /* 0x000f280000300800 */
[----:B------:R-:W4:Y:S01]  /*70930*/  LDL.LU R25, [R1+0x794] ;  /* 0x0007940001197983 */ /* 0x000f220000300800 */
[----:B0-----:R-:W-:-:S02]  /*70940*/  IMAD.MOV.U32 R56, RZ, RZ, R27 ;  /* 0x000000ffff387224 */ /* 0x001fc400078e001b */
[----:B------:R-:W-:Y:S02]  /*70950*/  IMAD.MOV.U32 R57, RZ, RZ, R26 ;  /* 0x000000ffff397224 */ /* 0x000fe400078e001a */
[----:B------:R-:W4:Y:S04]  /*70960*/  LDL.LU R26, [R1+0x798] ;  /* 0x00079800011a7983 */ /* 0x000f280000300800 */
[----:B------:R-:W4:Y:S04]  /*70970*/  LDL.LU R27, [R1+0x79c] ;  /* 0x00079c00011b7983 */ /* 0x000f280000300800 */
[----:B------:R0:W-:Y:S04]  /*70980*/  STL [R1+0x3c70], R56 ;  /* 0x003c703801007387 */ /* 0x0001e80000100800 */
[----:B------:R1:W-:Y:S04]  /*70990*/  STL [R1+0x3c6c], R57 ;  /* 0x003c6c3901007387 */ /* 0x0003e80000100800 */
[----:B0-----:R-:W3:Y:S04]  /*709a0*/  LDL.LU R56, [R1+0x110] ;  /* 0x0001100001387983 */ /* 0x001ee80000300800 */
[----:B-1----:R-:W3:Y:S04]  /*709b0*/  LDL.LU R57, [R1+0x114] ;  /* 0x0001140001397983 */ /* 0x002ee80000300800 */
[----:B------:R-:W3:Y:S04]  /*709c0*/  LDL.LU R58, [R1+0x118] ;  /* 0x00011800013a7983 */ /* 0x000ee80000300800 */
[----:B------:R-:W3:Y:S01]  /*709d0*/  LDL.LU R59, [R1+0x11c] ;  /* 0x00011c00013b7983 */ /* 0x000ee20000300800 */
[----:B------:R-:W-:-:S02]  /*709e0*/  IMAD.MOV.U32 R10, RZ, RZ, R2 ;  /* 0x000000ffff0a7224 */ /* 0x000fc400078e0002 */
[----:B------:R-:W-:-:S07]  /*709f0*/  IMAD.MOV.U32 R11, RZ, RZ, R0 ;  /* 0x000000ffff0b7224 */ /* 0x000fce00078e0000 */
[C---:B------:R-:W-:Y:S06]  /*70a00*/  HMMA.16816.F32.BF16 R8, R40.reuse, R10, R12 ;  /* 0x0000000a2808723c */ /* 0x040fec000004180c */
[----:B------:R-:W-:Y:S01]  /*70a10*/  HMMA.16816.F32.BF16 R48, R40, R18, R48 ;  /* 0x000000122830723c */ /* 0x000fe20000041830 */
[----:B------:R-:W4:Y:S04]  /*70a20*/  LDL.LU.64 R14, [R1+0x3d00] ;  /* 0x003d0000010e7983 */ /* 0x000f280000300a00 */
[----:B------:R-:W4:Y:S01]  /*70a30*/  LDL.LU R12, [R1+0x3cf8] ;  /* 0x003cf800010c7983 */ /* 0x000f220000300800 */
[----:B------:R-:W-:-:S11]  /*70a40*/  IMAD.MOV.U32 R3, RZ, RZ, R19 ;  /* 0x000000ffff037224 */ /* 0x000fd600078e0013 */
[----:B------:R-:W-:Y:S04]  /*70a50*/  STL.64 [R1+0x950], R8 ;  /* 0x0009500801007387 */ /* 0x000fe80000100a00 */
[----:B------:R0:W-:Y:S04]  /*70a60*/  STL.64 [R1+0x958], R10 ;  /* 0x0009580a01007387 */ /* 0x0001e80000100a00 */
[----:B0-----:R-:W2:Y:S04]  /*70a70*/  LDL.LU.64 R10, [R1+0x3cf0] ;  /* 0x003cf000010a7983 */ /* 0x001ea80000300a00 */
[----:B------:R-:W4:Y:S01]  /*70a80*/  LDL.LU.64 R8, [R1+0x3ce8] ;  /* 0x003ce80001087983 */ /* 0x000f220000300a00 */
[----:B---3--:R-:W-:-:S15]  /*70a90*/  HMMA.16816.F32.BF16 R56, R40, R6, R56 ;  /* 0x000000062838723c */ /* 0x008fde0000041838 */
[----:B------:R-:W-:-:S08]  /*70aa0*/  NOP ;  /* 0x0000000000007918 */ /* 0x000fd00000000000 */
[----:B------:R0:W-:Y:S04]  /*70ab0*/  STL.64 [R1+0x940], R56 ;  /* 0x0009403801007387 */ /* 0x0001e80000100a00 */
[----:B------:R-:W-:Y:S01]  /*70ac0*/  STL.64 [R1+0x948], R58 ;  /* 0x0009483a01007387 */ /* 0x000fe20000100a00 */
[----:B0-----:R-:W-:Y:S02]  /*70ad0*/  IMAD.MOV.U32 R57, RZ, RZ, R7 ;  /* 0x000000ffff397224 */ /* 0x001fe400078e0007 */
[----:B------:R-:W-:Y:S02]  /*70ae0*/  IMAD.MOV.U32 R56, RZ, RZ, R6 ;  /* 0x000000ffff387224 */ /* 0x000fe400078e0006 */
[----:B------:R-:W3:Y:S04]  /*70af0*/  LDL.LU.64 R6, [R1+0x3ce0] ;  /* 0x003ce00001067983 */ /* 0x000ee80000300a00 */
[----:B------:R-:W4:Y:S04]  /*70b00*/  LDL.LU R5, [R1+0x3cd8] ;  /* 0x003cd80001057983 */ /* 0x000f280000300800 */
[----:B------:R-:W-:Y:S04]  /*70b10*/  STL [R1+0x3c7c], R57 ;  /* 0x003c7c3901007387 */ /* 0x000fe80000100800 */
[----:B------:R0:W-:Y:S04]  /*70b20*/  STL [R1+0x3c78], R56 ;  /* 0x003c783801007387 */ /* 0x0001e80000100800 */
[----:B0-----:R-:W2:Y:S04]  /*70b30*/  LDL.LU R56, [R1+0xf0] ;  /* 0x0000f00001387983 */ /* 0x001ea80000300800 */
[----:B------:R-:W2:Y:S04]  /*70b40*/  LDL.LU R57, [R1+0xf4] ;  /* 0x0000f40001397983 */ /* 0x000ea80000300800 */
[----:B------:R-:W2:Y:S04]  /*70b50*/  LDL.LU R58, [R1+0xf8] ;  /* 0x0000f800013a7983 */ /* 0x000ea80000300800 */
[----:B------:R-:W2:Y:S04]  /*70b60*/  LDL.LU R59, [R1+0xfc] ;  /* 0x0000fc00013b7983 */ /* 0x000ea80000300800 */
[----:B------:R-:W-:Y:S04]  /*70b70*/  STL.64 [R1+0x930], R48 ;  /* 0x0009303001007387 */ /* 0x000fe80000100a00 */
[----:B------:R0:W-:Y:S04]  /*70b80*/  STL.64 [R1+0x938], R50 ;  /* 0x0009383201007387 */ /* 0x0001e80000100a00 */
[----:B0-----:R-:W4:Y:S04]  /*70b90*/  LDL.LU.64 R50, [R1+0x3cd0] ;  /* 0x003cd00001327983 */ /* 0x001f280000300a00 */
[----:B------:R-:W2:Y:S04]  /*70ba0*/  LDL.LU.64 R18, [R1+0x3cc8] ;  /* 0x003cc80001127983 */ /* 0x000ea80000300a00 */
[----:B------:R0:W-:Y:S01]  /*70bb0*/  STL [R1+0x3c74], R3 ;  /* 0x003c740301007387 */ /* 0x0001e20000100800 */
[C---:B---3--:R-:W-:Y:S06]  /*70bc0*/  HMMA.16816.F32.BF16 R52, R40.reuse, R6, R52 ;  /* 0x000000062834723c */ /* 0x048fec0000041834 */
[C---:B--2---:R-:W-:Y:S06]  /*70bd0*/  HMMA.16816.F32.BF16 R56, R40.reuse, R18, R56 ;  /* 0x000000122838723c */ /* 0x044fec0000041838 */
[----:B----4-:R-:W-:Y:S06]  /*70be0*/  HMMA.16816.F32.BF16 R44, R40, R50, R44 ;  /* 0x00000032282c723c */ /* 0x010fec000004182c */
[----:B0-----:R-:W-:-:S11]  /*70bf0*/  IMAD.MOV.U32 R3, RZ, RZ, R51 ;  /* 0x000000ffff037224 */ /* 0x001fd600078e0033 */
[----:B------:R0:W-:Y:S04]  /*70c00*/  STL.64 [R1+0x920], R56 ;  /* 0x0009203801007387 */ /* 0x0001e80000100a00 */
[----:B------:R-:W-:Y:S01]  /*70c10*/  STL.64 [R1+0x928], R58 ;  /* 0x0009283a01007387 */ /* 0x000fe20000100a00 */
[----:B0-----:R-:W-:Y:S02]  /*70c20*/  IMAD.MOV.U32 R57, RZ, RZ, R18 ;  /* 0x000000ffff397224 */ /* 0x001fe400078e0012 */
[----:B------:R-:W-:Y:S02]  /*70c30*/  IMAD.MOV.U32 R56, RZ, RZ, R19 ;  /* 0x000000ffff387224 */ /* 0x000fe400078e0013 */
[----:B------:R-:W2:Y:S04]  /*70c40*/  LDL.LU.64 R18, [R1+0x3cc0] ;  /* 0x003cc00001127983 */ /* 0x000ea80000300a00 */
[----:B------:R-:W2:Y:S04]  /*70c50*/  LDL.LU.64 R16, [R1+0x3cb8] ;  /* 0x003cb80001107983 */ /* 0x000ea80000300a00 */
[----:B------:R-:W-:Y:S04]  /*70c60*/  STL.64 [R1+0x910], R44 ;  /* 0x0009102c01007387 */ /* 0x000fe80000100a00 */
[----:B------:R0:W-:Y:S04]  /*70c70*/  STL.64 [R1+0x918], R46 ;  /* 0x0009182e01007387 */ /* 0x0001e80000100a00 */
[----:B0-----:R-:W2:Y:S04]  /*70c80*/  LDL.LU.64 R46, [R1+0x3cb0] ;  /* 0x003cb000012e7983 */ /* 0x001ea80000300a00 */
[----:B------:R-:W2:Y:S04]  /*70c90*/  LDL.LU.64 R44, [R1+0x3ca8] ;  /* 0x003ca800012c7983 */ /* 0x000ea80000300a00 */
[----:B------:R-:W3:Y:S04]  /*70ca0*/  LDL.LU.64 R50, [R1+0x3ca0] ;  /* 0x003ca00001327983 */ /* 0x000ee80000300a00 */
[----:B------:R-:W3:Y:S04]  /*70cb0*/  LDL.LU.64 R48, [R1+0x3c98] ;  /* 0x003c980001307983 */ /* 0x000ee80000300a00 */
[----:B------:R-:W-:Y:S04]  /*70cc0*/  STL.64 [R1+0x900], R52 ;  /* 0x0009003401007387 */ /* 0x000fe80000100a00 */
[----:B------:R0:W-:Y:S04]  /*70cd0*/  STL.64 [R1+0x908], R54 ;  /* 0x0009083601007387 */ /* 0x0001e80000100a00 */
[----:B0-----:R-:W4:Y:S04]  /*70ce0*/  LDL.LU.64 R54, [R1+0x3c90] ;  /* 0x003c900001367983 */ /* 0x001f280000300a00 */
[----:B------:R-:W4:Y:S01]  /*70cf0*/  LDL.LU.64 R52, [R1+0x3c88] ;  /* 0x003c880001347983 */ /* 0x000f220000300a00 */
[----:B------:R-:W-:Y:S06]  /*70d00*/  HMMA.16816.F32.BF16 R36, R40, R10, R36 ;  /* 0x0000000a2824723c */ /* 0x000fec0000041824 */
[----:B------:R-:W-:Y:S04]  /*70d10*/  STL.64 [R1+0x3b98], R10 ;  /* 0x003b980a01007387 */ /* 0x000fe80000100a00 */
[----:B------:R2:W-:Y:S01]  /*70d20*/  STL.64 [R1+0x3b90], R8 ;  /* 0x003b900801007387 */ /* 0x0005e20000100a00 */
[----:B------:R-:W-:-:S12]  /*70d30*/  LOP3.LUT R59, R21, 0x10, R20, 0x78, !PT ;  /* 0x00000010153b7812 */ /* 0x000fd800078e7814 */
[----:B------:R-:W-:Y:S04]  /*70d40*/  STL.64 [R1+0x8f0], R36 ;  /* 0x0008f02401007387 */ /* 0x000fe80000100a00 */
[----:B------:R3:W-:Y:S01]  /*70d50*/  STL.64 [R1+0x8f8], R38 ;  /* 0x0008f82601007387 */ /* 0x0007e20000100a00 */
[----:B------:R-:W-:Y:S02]  /*70d60*/  LOP3.LUT R58, R21, 0x30, R20, 0x78, !PT ;  /* 0x00000030153a7812 */ /* 0x000fe400078e7814 */
[----:B------:R-:W-:Y:S02]  /*70d70*/  LOP3.LUT R59, R59, 0x800, R5, 0xf8, !PT ;  /* 0x000008003b3b7812 */ /* 0x000fe400078ef805 */
[----:B------:R-:W-:Y:S01]  /*70d80*/  LOP3.LUT R58, R58, 0x40, RZ, 0x3c, !PT ;  /* 0x000000403a3a7812 */ /* 0x000fe200078e3cff */
[C---:B--2---:R-:W-:Y:S06]  /*70d90*/  HMMA.16816.F32.BF16 R8, R16.reuse, R30, R44 ;  /* 0x0000001e1008723c */ /* 0x044fec000004182c */
[----:B---3--:R-:W-:Y:S01]  /*70da0*/  HMMA.16816.F32.BF16 R36, R16, R22, R48 ;  /* 0x000000161024723c */ /* 0x008fe20000041830 */
[----:B------:R-:W0:Y:S04]  /*70db0*/  LDSM.16.MT88.4 R20, [R59+UR4+0x6000] ;  /* 0x006000043b14783b */ /* 0x000e280008004200 */
[----:B------:R-:W-:Y:S04]  /*70dc0*/  LDSM.16.M88.4 R44, [R58+UR4+0xe880] ;  /* 0x00e880043a2c783b */ /* 0x000fe80008000200 */
[----:B------:R-:W-:Y:S01]  /*70dd0*/  LDSM.16.M88.4 R48, [R58+UR4+0xf080] ;  /* 0x00f080043a30783b */ /* 0x000fe20008000200 */
        /* <DEDUP_REMOVED lines=9> */
[----:B------:R-:W1:Y:S04]  /*70e70*/  LDSM.16.M88.4 R8, [R58+UR4+0x8080] ;  /* 0x008080043a08783b */ /* 0x000e680008000200 */
[----:B0-----:R-:W-:Y:S04]  /*70e80*/  STL.64 [R1+0x3ba8], R22 ;  /* 0x003ba81601007387 */ /* 0x001fe80000100a00 */
[----:B------:R-:W0:Y:S04]  /*70e90*/  LDSM.16.M88.4 R36, [R58+UR4+0x8880] ;  /* 0x008880043a24783b */ /* 0x000e280008000200 */
[----:B------:R2:W-:Y:S04]  /*70ea0*/  STL.64 [R1+0x3ba0], R20 ;  /* 0x003ba01401007387 */ /* 0x0005e80000100a00 */
[----:B------:R-:W-:Y:S01]  /*70eb0*/  LDSM.16.M88.4 R40, [R58+UR4+0xe080] ;  /* 0x00e080043a28783b */ /* 0x000fe20008000200 */
[----:B--2---:R-:W-:Y:S03]  /*70ec0*/  HMMA.16816.F32.BF16 R20, R16, R34, R24 ;  /* 0x000000221014723c */ /* 0x004fe60000041818 */
[----:B------:R-:W-:Y:S04]  /*70ed0*/  LDSM.16.M88.4 R24, [R58+UR4+0xc080] ;  /* 0x00c080043a18783b */ /* 0x000fe80008000200 */
[----:B-1----:R-:W-:Y:S04]  /*70ee0*/  STL.64 [R1+0x90], R8 ;  /* 0x0000900801007387 */ /* 0x002fe80000100a00 */
[----:B------:R-:W-:Y:S04]  /*70ef0*/  STL.64 [R1+0x98], R10 ;  /* 0x0000980a01007387 */ /* 0x000fe80000100a00 */
[----:B------:R-:W1:Y:S04]  /*70f00*/  LDSM.16.M88.4 R8, [R58+UR4+0x9080] ;  /* 0x009080043a08783b */ /* 0x000e680008000200 */
[----:B0-----:R-:W-:Y:S04]  /*70f10*/  STL.64 [R1+0x80], R36 ;  /* 0x0000802401007387 */ /* 0x001fe80000100a00 */
[----:B------:R-:W-:Y:S04]  /*70f20*/  STL.64 [R1+0x88], R38 ;  /* 0x0000882601007387 */ /* 0x000fe80000100a00 */
[----:B------:R-:W-:Y:S04]  /*70f30*/  STL.64 [R1+0xa0], R20 ;  /* 0x0000a01401007387 */ /* 0x000fe80000100a00 */
[----:B------:R-:W-:Y:S04]  /*70f40*/  STL.64 [R1+0xa8], R22 ;  /* 0x0000a81601007387 */ /* 0x000fe80000100a00 */
[----:B------:R-:W-:Y:S04]  /*70f50*/  LDSM.16.M88.4 R36, [R58+UR4+0xd880] ;  /* 0x00d880043a24783b */ /* 0x000fe80008000200 */
[----:B-1----:R-:W-:Y:S01]  /*70f60*/  STL.64 [R1+0x70], R8 ;  /* 0x0000700801007387 */ /* 0x002fe20000100a00 */
[----:B------:R-:W-:-:S03]  /*70f70*/  IMAD.MOV.U32 R5, RZ, RZ, R8 ;  /* 0x000000ffff057224 */ /* 0x000fc600078e0008 */
[----:B------:R-:W-:Y:S01]  /*70f80*/  STL.64 [R1+0x78], R10 ;  /* 0x0000780a01007387 */ /* 0x000fe20000100a00 */
[----:B------:R-:W-:-:S03]  /*70f90*/  IMAD.MOV.U32 R4, RZ, RZ, R9 ;  /* 0x000000ffff047224 */ /* 0x000fc600078e0009 */
[----:B------:R-:W0:Y:S04]  /*70fa0*/  LDSM.16.M88.4 R8, [R58+UR4+0x9880] ;  /* 0x009880043a08783b */ /* 0x000e280008000200 */
[----:B------:R-:W-:Y:S04]  /*70fb0*/  STL.64 [R1+0x3bb8], R6 ;  /* 0x003bb80601007387 */ /* 0x000fe80000100a00 */
[----:B------:R-:W-:Y:S04]  /*70fc0*/  STL.64 [R1+0x3bb0], R4 ;  /* 0x003bb00401007387 */ /* 0x000fe80000100a00 */
[----:B------:R-:W1:Y:S01]  /*70fd0*/  LDSM.16.M88.4 R4, [R58+UR4+0xa080] ;  /* 0x00a080043a04783b */ /* 0x000e620008000200 */
[----:B0-----:R-:W-:-:S03]  /*70fe0*/  IMAD.MOV.U32 R13, RZ, RZ, R9 ;  /* 0x000000ffff0d7224 */ /* 0x001fc600078e0009 */
[----:B------:R-:W-:Y:S04]  /*70ff0*/  STL.64 [R1+0x60], R8 ;  /* 0x0000600801007387 */ /* 0x000fe80000100a00 */
[----:B------:R-:W-:Y:S04]  /*71000*/  STL.64 [R1+0x68], R10 ;  /* 0x0000680a01007387 */ /* 0x000fe80000100a00 */
[----:B------:R-:W-:Y:S04]  /*71010*/  STL.64 [R1+0x3bc8], R14 ;  /* 0x003bc80e01007387 */ /* 0x000fe80000100a00 */
[----:B------:R-:W-:Y:S04]  /*71020*/  STL.64 [R1+0x3bc0], R12 ;  /* 0x003bc00c01007387 */ /* 0x000fe80000100a00 */
[----:B-1----:R-:W-:Y:S01]  /*71030*/  STL.64 [R1+0x50], R4 ;  /* 0x0000500401007387 */ /* 0x002fe20000100a00 */
[----:B------:R-:W-:-:S03]  /*71040*/  IMAD.MOV.U32 R2, RZ, RZ, R4 ;  /* 0x000000ffff027224 */ /* 0x000fc600078e0004 */
[----:B------:R-:W-:Y:S01]  /*71050*/  STL.64 [R1+0x58], R6 ;  /* 0x0000580601007387 */ /* 0x000fe20000100a00 */
[----:B------:R-:W-:Y:S02]  /*71060*/  IMAD.MOV.U32 R0, RZ, RZ, R5 ;  /* 0x000000ffff007224 */ /* 0x000fe400078e0005 */
[----:B------:R-:W-:Y:S01]  /*71070*/  IMAD.MOV.U32 R60, RZ, RZ, R8 ;  /* 0x000000ffff3c7224 */ /* 0x000fe200078e0008 */
[----:B------:R-:W0:Y:S04]  /*71080*/  LDSM.16.M88.4 R4, [R58+UR4+0xb080] ;  /* 0x00b080043a04783b */ /* 0x000e280008000200 */
[----:B------:R-:W1:Y:S04]  /*71090*/  LDSM.16.M88.4 R8, [R58+UR4+0xa880] ;  /* 0x00a880043a08783b */ /* 0x000e680008000200 */
[----:B0-----:R-:W-:Y:S04]  /*710a0*/  STL.64 [R1+0x30], R4 ;  /* 0x0000300401007387 */ /* 0x001fe80000100a00 */
[----:B-1----:R-:W-:Y:S04]  /*710b0*/  STL.64 [R1+0x40], R8 ;  /* 0x0000400801007387 */ /* 0x002fe80000100a00 */
[----:B------:R-:W-:Y:S04]  /*710c0*/  STL.64 [R1+0x48], R10 ;  /* 0x0000480a01007387 */ /* 0x000fe80000100a00 */
[----:B------:R-:W-:Y:S01]  /*710d0*/  STL.64 [R1+0x38], R6 ;  /* 0x0000380601007387 */ /* 0x000fe20000100a00 */
[----:B------:R-:W-:-:S03]  /*710e0*/  IMAD.MOV.U32 R61, RZ, RZ, R5 ;  /* 0x000000ffff3d7224 */ /* 0x000fc600078e0005 */
[----:B------:R-:W0:Y:S04]  /*710f0*/  LDSM.16.M88.4 R4, [R58+UR4+0xb880] ;  /* 0x00b880043a04783b */ /* 0x000e280008000200 */
[----:B------:R1:W-:Y:S02]  /*71100*/  STL.64 [R1+0x3b48], R26 ;  /* 0x003b481a01007387 */ /* 0x0003e40000100a00 */
[----:B-1----:R-:W-:Y:S02]  /*71110*/  IMAD.MOV.U32 R26, RZ, RZ, R29 ;  /* 0x000000ffff1a7224 */ /* 0x002fe400078e001d */
[----:B------:R-:W-:Y:S02]  /*71120*/  IMAD.MOV.U32 R27, RZ, RZ, R28 ;  /* 0x000000ffff1b7224 */ /* 0x000fe400078e001c */
[----:B------:R-:W1:Y:S04]  /*71130*/  LDSM.16.M88.4 R28, [R58+UR4+0xc880] ;  /* 0x00c880043a1c783b */ /* 0x000e680008000200 */
[----:B0-----:R-:W-:Y:S04]  /*71140*/  STL.64 [R1+0x20], R4 ;  /* 0x0000200401007387 */ /* 0x001fe80000100a00 */
[----:B------:R-:W-:Y:S04]  /*71150*/  STL.64 [R1+0x28], R6 ;  /* 0x0000280601007387 */ /* 0x000fe80000100a00 */
[----:B------:R0:W-:Y:S02]  /*71160*/  STL.64 [R1+0x3b40], R24 ;  /* 0x003b401801007387 */ /* 0x0001e40000100a00 */
[----:B0-----:R-:W-:-:S02]  /*71170*/  IMAD.MOV.U32 R24, RZ, RZ, R32 ;  /* 0x000000ffff187224 */ /* 0x001fc400078e0020 */
[----:B------:R-:W-:Y:S01]  /*71180*/  IMAD.MOV.U32 R25, RZ, RZ, R33 ;  /* 0x000000ffff197224 */ /* 0x000fe200078e0021 */
[----:B------:R-:W2:Y:S04]  /*71190*/  LDL.LU R32, [R1+0x3c84] ;  /* 0x003c840001207983 */ /* 0x000ea80000300800 */
[----:B------:R-:W3:Y:S04]  /*711a0*/  LDL.LU R33, [R1+0x3c80] ;  /* 0x003c800001217983 */ /* 0x000ee80000300800 */
[----:B------:R-:W-:Y:S04]  /*711b0*/  STL.64 [R1+0x3bd8], R26 ;  /* 0x003bd81a01007387 */ /* 0x000fe80000100a00 */
[----:B------:R-:W-:Y:S04]  /*711c0*/  STL.64 [R1+0x3bd0], R24 ;  /* 0x003bd01801007387 */ /* 0x000fe80000100a00 */
[----:B-1----:R-:W-:Y:S04]  /*711d0*/  STL.64 [R1+0x3b38], R30 ;  /* 0x003b381e01007387 */ /* 0x002fe80000100a00 */
[----:B------:R0:W-:Y:S04]  /*711e0*/  STL.64 [R1+0x3b30], R28 ;  /* 0x003b301c01007387 */ /* 0x0001e80000100a00 */
[----:B0-----:R-:W4:Y:S04]  /*711f0*/  LDL.LU R28, [R1+0xb60] ;  /* 0x000b6000011c7983 */ /* 0x001f280000300800 */
[----:B------:R-:W4:Y:S01]  /*71200*/  LDL.LU R29, [R1+0xb64] ;  /* 0x000b6400011d7983 */ /* 0x000f220000300800 */
[----:B--2---:R-:W-:-:S02]  /*71210*/  IMAD.MOV.U32 R31, RZ, RZ, R32 ;  /* 0x000000ffff1f7224 */ /* 0x004fc400078e0020 */
[----:B---3--:R-:W-:Y:S02]  /*71220*/  IMAD.MOV.U32 R30, RZ, RZ, R33 ;  /* 0x000000ffff1e7224 */ /* 0x008fe400078e0021 */
[----:B------:R-:W0:Y:S04]  /*71230*/  LDSM.16.M88.4 R32, [R58+UR4+0xd080] ;  /* 0x00d080043a20783b */ /* 0x000e280008000200 */
[----:B------:R-:W-:Y:S04]  /*71240*/  STL.64 [R1+0x3be8], R30 ;  /* 0x003be81e01007387 */ /* 0x000fe80000100a00 */
[----:B----4-:R-:W-:Y:S04]  /*71250*/  STL.64 [R1+0x3be0], R28 ;  /* 0x003be01c01007387 */ /* 0x010fe80000100a00 */
[----:B0-----:R-:W-:Y:S04]  /*71260*/  STL [R1+0x35e8], R34 ;  /* 0x0035e82201007387 */ /* 0x001fe80000100800 */
[----:B------:R-:W-:Y:S04]  /*71270*/  STL [R1+0x3568], R35 ;  /* 0x0035682301007387 */ /* 0x000fe80000100800 */
[----:B------:R0:W-:Y:S04]  /*71280*/  STL.64 [R1+0x3b60], R32 ;  /* 0x003b602001007387 */ /* 0x0001e80000100a00 */
[----:B0-----:R-:W2:Y:S04]  /*71290*/  LDL.LU R32, [R1+0xb70] ;  /* 0x000b700001207983 */ /* 0x001ea80000300800 */
[----:B------:R-:W2:Y:S04]  /*712a0*/  LDL.LU R33, [R1+0xb74] ;  /* 0x000b740001217983 */ /* 0x000ea80000300800 */
[----:B------:R-:W3:Y:S04]  /*712b0*/  LDL.LU R34, [R1+0xb78] ;  /* 0x000b780001227983 */ /* 0x000ee80000300800 */
[----:B------:R-:W3:Y:S04]  /*712c0*/  LDL.LU R35, [R1+0xb7c] ;  /* 0x000b7c0001237983 */ /* 0x000ee80000300800 */
[----:B---3--:R-:W-:Y:S04]  /*712d0*/  STL.64 [R1+0x3bf8], R34 ;  /* 0x003bf82201007387 */ /* 0x008fe80000100a00 */
[----:B--2---:R-:W-:Y:S04]  /*712e0*/  STL.64 [R1+0x3bf0], R32 ;  /* 0x003bf02001007387 */ /* 0x004fe80000100a00 */
[----:B------:R0:W-:Y:S04]  /*712f0*/  STL.64 [R1+0x3b18], R38 ;  /* 0x003b182601007387 */ /* 0x0001e80000100a00 */
[----:B------:R-:W-:Y:S01]  /*71300*/  STL.64 [R1+0x3b10], R36 ;  /* 0x003b102401007387 */ /* 0x000fe20000100a00 */
[----:B0-----:R-:W-:-:S02]  /*71310*/  IMAD.MOV.U32 R38, RZ, RZ, R57 ;  /* 0x000000ffff267224 */ /* 0x001fc400078e0039 */
[----:B------:R-:W-:Y:S01]  /*71320*/  IMAD.MOV.U32 R39, RZ, RZ, R56 ;  /* 0x000000ffff277224 */ /* 0x000fe200078e0038 */
[----:B------:R-:W2:Y:S04]  /*71330*/  LDL.LU R57, [R1+0x3c7c] ;  /* 0x003c7c0001397983 */ /* 0x000ea80000300800 */
[----:B------:R-:W3:Y:S04]  /*71340*/  LDL.LU R56, [R1+0x3c78] ;  /* 0x003c780001387983 */ /* 0x000ee80000300800 */
[----:B------:R-:W-:Y:S04]  /*71350*/  STL.64 [R1+0x3c00], R38 ;  /* 0x003c002601007387 */ /* 0x000fe80000100a00 */
[----:B------:R0:W-:Y:S04]  /*71360*/  STL [R1+0x3624], R42 ;  /* 0x0036242a01007387 */ /* 0x0001e80000100800 */
[----:B------:R1:W-:Y:S04]  /*71370*/  STL [R1+0x3620], R43 ;  /* 0x0036202b01007387 */ /* 0x0003e80000100800 */
[----:B------:R-:W-:Y:S04]  /*71380*/  STL.64 [R1+0x3b70], R40 ;  /* 0x003b702801007387 */ /* 0x000fe80000100a00 */
[----:B0-----:R-:W4:Y:S01]  /*71390*/  LDL.LU R42, [R1+0x8] ;  /* 0x00000800012a7983 */ /* 0x001f220000300800 */
[----:B-1----:R-:W-:-:S03]  /*713a0*/  IMAD.MOV.U32 R43, RZ, RZ, R3 ;  /* 0x000000ffff2b7224 */ /* 0x002fc600078e0003 */
[----:B------:R-:W4:Y:S01]  /*713b0*/  LDL.LU R3, [R1+0x3c74] ;  /* 0x003c740001037983 */ /* 0x000f220000300800 */
[----:B--2---:R-:W-:Y:S02]  /*713c0*/  IMAD.MOV.U32 R23, RZ, RZ, R57 ;  /* 0x000000ffff177224 */ /* 0x004fe400078e0039 */
[----:B---3--:R-:W-:Y:S01]  /*713d0*/  IMAD.MOV.U32 R22, RZ, RZ, R56 ;  /* 0x000000ffff167224 */ /* 0x008fe200078e0038 */
[----:B----4-:R-:W-:Y:S04]  /*713e0*/  STL.64 [R1+0x3c08], R42 ;  /* 0x003c082a01007387 */ /* 0x010fe80000100a00 */
[----:B------:R-:W2:Y:S04]  /*713f0*/  LDL.LU R56, [R1+0x3c70] ;  /* 0x003c700001387983 */ /* 0x000ea80000300800 */
[----:B------:R-:W3:Y:S04]  /*71400*/  LDL.LU R57, [R1+0x3c6c] ;  /* 0x003c6c0001397983 */ /* 0x000ee80000300800 */
[----:B------:R0:W-:Y:S04]  /*71410*/  STL.64 [R1+0x3c10], R22 ;  /* 0x003c101601007387 */ /* 0x0001e80000100a00 */
        /* <DEDUP_REMOVED lines=8> */
[----:B--2---:R2:W-:Y:S04]  /*714a0*/  STL.64 [R1+0x3c28], R14 ;  /* 0x003c280e01007387 */ /* 0x0045e80000100a00 */
[----:B------:R-:W4:Y:S04]  /*714b0*/  LDL.LU R24, [R1+0xbc0] ;  /* 0x000bc00001187983 */ /* 0x000f280000300800 */
[----:B------:R-:W4:Y:S04]  /*714c0*/  LDL.LU R25, [R1+0xbc4] ;  /* 0x000bc40001197983 */ /* 0x000f280000300800 */
[----:B------:R-:W2:Y:S04]  /*714d0*/  LDL.LU R26, [R1+0xbc8] ;  /* 0x000bc800011a7983 */ /* 0x000ea80000300800 */
[----:B------:R-:W2:Y:S01]  /*714e0*/  LDL.LU R27, [R1+0xbcc] ;  /* 0x000bcc00011b7983 */ /* 0x000ea20000300800 */
[----:B---3--:R-:W-:-:S02]  /*714f0*/  IMAD.MOV.U32 R30, RZ, RZ, R57 ;  /* 0x000000ffff1e7224 */ /* 0x008fc400078e0039 */
[----:B------:R-:W-:Y:S01]  /*71500*/  IMAD.MOV.U32 R31, RZ, RZ, R56 ;  /* 0x000000ffff1f7224 */ /* 0x000fe200078e0038 */
[----:B--2---:R-:W-:Y:S04]  /*71510*/  STL.64 [R1+0x3c38], R26 ;  /* 0x003c381a01007387 */ /* 0x004fe80000100a00 */
[----:B----4-:R2:W-:Y:S04]  /*71520*/  STL.64 [R1+0x3c30], R24 ;  /* 0x003c301801007387 */ /* 0x0105e80000100a00 */
[----:B------:R-:W0:Y:S04]  /*71530*/  LDL.LU R57, [R1+0x3c68] ;  /* 0x003c680001397983 */ /* 0x000e280000300800 */
[----:B------:R-:W3:Y:S04]  /*71540*/  LDL.LU R56, [R1+0x3c64] ;  /* 0x003c640001387983 */ /* 0x000ee80000300800 */
[----:B------:R-:W-:Y:S04]  /*71550*/  STL.64 [R1+0x3c40], R30 ;  /* 0x003c401e01007387 */ /* 0x000fe80000100a00 */
[----:B------:R-:W4:Y:S04]  /*71560*/  LDL.LU R32, [R1+0xbd0] ;  /* 0x000bd00001207983 */ /* 0x000f280000300800 */
[----:B------:R-:W4:Y:S04]  /*71570*/  LDL.LU R33, [R1+0xbd4] ;  /* 0x000bd40001217983 */ /* 0x000f280000300800 */
[----:B------:R-:W2:Y:S04]  /*71580*/  LDL.LU R34, [R1+0xbd8] ;  /* 0x000bd80001227983 */ /* 0x000ea80000300800 */
[----:B------:R-:W2:Y:S01]  /*71590*/  LDL.LU R35, [R1+0xbdc] ;  /* 0x000bdc0001237983 */ /* 0x000ea20000300800 */
[----:B0-----:R-:W-:-:S02]  /*715a0*/  IMAD.MOV.U32 R23, RZ, RZ, R57 ;  /* 0x000000ffff177224 */ /* 0x001fc400078e0039 */
[----:B---3--:R-:W-:Y:S01]  /*715b0*/  IMAD.MOV.U32 R22, RZ, RZ, R56 ;  /* 0x000000ffff167224 */ /* 0x008fe200078e0038 */
[----:B--2---:R-:W-:Y:S04]  /*715c0*/  STL.64 [R1+0x3c50], R34 ;  /* 0x003c502201007387 */ /* 0x004fe80000100a00 */
[----:B----4-:R0:W-:Y:S04]  /*715d0*/  STL.64 [R1+0x3c48], R32 ;  /* 0x003c482001007387 */ /* 0x0101e80000100a00 */
[----:B------:R-:W2:Y:S04]  /*715e0*/  LDL.LU R38, [R1+0x168] ;  /* 0x0001680001267983 */ /* 0x000ea80000300800 */
[----:B------:R-:W2:Y:S04]  /*715f0*/  LDL.LU R39, [R1+0x16c] ;  /* 0x00016c0001277983 */ /* 0x000ea80000300800 */
[----:B------:R-:W3:Y:S04]  /*71600*/  LDL.LU R56, [R1+0x3c60] ;  /* 0x003c600001387983 */ /* 0x000ee80000300800 */
[----:B------:R-:W4:Y:S04]  /*71610*/  LDL.LU R57, [R1+0x3c5c] ;  /* 0x003c5c0001397983 */ /* 0x000f280000300800 */
        /* <DEDUP_REMOVED lines=22> */
[----:B------:R-:W-:Y:S04]  /*71780*/  STL [R1+0x362c], R46 ;  /* 0x00362c2e01007387 */ /* 0x000fe80000100800 */
[----:B------:R-:W-:Y:S04]  /*71790*/  STL [R1+0x3628], R47 ;  /* 0x0036282f01007387 */ /* 0x000fe80000100800 */
[----:B------:R-:W-:Y:S04]  /*717a0*/  STL.64 [R1+0x3af8], R50 ;  /* 0x003af83201007387 */ /* 0x000fe80000100a00 */
[----:B------:R0:W-:Y:S04]  /*717b0*/  STL.64 [R1+0x3af0], R48 ;  /* 0x003af03001007387 */ /* 0x0001e80000100a00 */
[----:B0-----:R-:W2:Y:S04]  /*717c0*/  LDL.LU R48, [R1+0xb80] ;  /* 0x000b800001307983 */ /* 0x001ea80000300800 */
[----:B------:R-:W2:Y:S04]  /*717d0*/  LDL.LU R49, [R1+0xb84] ;  /* 0x000b840001317983 */ /* 0x000ea80000300800 */
[----:B------:R-:W2:Y:S04]  /*717e0*/  LDL.LU R50, [R1+0xb88] ;  /* 0x000b880001327983 */ /* 0x000ea80000300800 */
[----:B------:R-:W2:Y:S04]  /*717f0*/  LDL.LU R51, [R1+0xb8c] ;  /* 0x000b8c0001337983 */ /* 0x000ea80000300800 */
[----:B------:R-:W-:Y:S04]  /*71800*/  STL [R1+0x3720], R55 ;  /* 0x0037203701007387 */ /* 0x000fe80000100800 */
[----:B------:R-:W-:Y:S04]  /*71810*/  STL [R1+0x3b58], R54 ;  /* 0x003b583601007387 */ /* 0x000fe80000100800 */
[----:B------:R0:W-:Y:S04]  /*71820*/  STL.64 [R1+0x3b50], R52 ;  /* 0x003b503401007387 */ /* 0x0001e80000100a00 */
[----:B0-----:R-:W2:Y:S04]  /*71830*/  LDL.LU R52, [R1+0xb90] ;  /* 0x000b900001347983 */ /* 0x001ea80000300800 */
[----:B------:R-:W2:Y:S04]  /*71840*/  LDL.LU R53, [R1+0xb94] ;  /* 0x000b940001357983 */ /* 0x000ea80000300800 */
[----:B------:R-:W2:Y:S04]  /*71850*/  LDL.LU R54, [R1+0xb98] ;  /* 0x000b980001367983 */ /* 0x000ea80000300800 */
[----:B------:R-:W2:Y:S01]  /*71860*/  LDL.LU R55, [R1+0xb9c] ;  /* 0x000b9c0001377983 */ /* 0x000ea20000300800 */
[----:B---3--:R-:W-:-:S02]  /*71870*/  IMAD.MOV.U32 R31, RZ, RZ, R56 ;  /* 0x000000ffff1f7224 */ /* 0x008fc400078e0038 */
[----:B----4-:R-:W-:Y:S02]  /*71880*/  IMAD.MOV.U32 R30, RZ, RZ, R57 ;  /* 0x000000ffff1e7224 */ /* 0x010fe400078e0039 */
[----:B------:R-:W0:Y:S05]  /*71890*/  LDSM.16.MT88.4 R56, [R59+UR4+0x6080] ;  /* 0x006080043b38783b */ /* 0x000e2a0008004200 */
[C---:B--2---:R-:W-:Y:S06]  /*718a0*/  HMMA.16816.F32.BF16 R28, R16.reuse, R30, R32 ;  /* 0x0000001e101c723c */ /* 0x044fec0000041820 */
[C---:B------:R-:W-:Y:S06]  /*718b0*/  HMMA.16816.F32.BF16 R12, R16.reuse, R14, R24 ;  /* 0x0000000e100c723c */ /* 0x040fec0000041818 */
[----:B------:R-:W-:Y:S01]  /*718c0*/  HMMA.16816.F32.BF16 R20, R16, R22, R4 ;  /* 0x000000161014723c */ /* 0x000fe20000041804 */
[----:B0-----:R0:W-:Y:S04]  /*718d0*/  STL.64 [R1+0x3b08], R58 ;  /* 0x003b083a01007387 */ /* 0x0011e80000100a00 */
[----:B------:R-:W-:Y:S04]  /*718e0*/  STL.64 [R1+0x3b00], R56 ;  /* 0x003b003801007387 */ /* 0x000fe80000100a00 */
[----:B0-----:R-:W2:Y:S01]  /*718f0*/  LDL.LU R58, [R1+0x128] ;  /* 0x00012800013a7983 */ /* 0x001ea20000300800 */
[----:B------:R-:W-:-:S03]  /*71900*/  IMAD.MOV.U32 R59, RZ, RZ, R3 ;  /* 0x000000ffff3b7224 */ /* 0x000fc600078e0003 */
[----:B------:R-:W3:Y:S04]  /*71910*/  LDL.LU R3, [R1+0x3c58] ;  /* 0x003c580001037983 */ /* 0x000ee80000300800 */
[----:B------:R-:W4:Y:S04]  /*71920*/  LDL.LU.64 R34, [R1+0x3c50] ;  /* 0x003c500001227983 */ /* 0x000f280000300a00 */
[----:B------:R-:W4:Y:S04]  /*71930*/  LDL.LU.64 R32, [R1+0x3c48] ;  /* 0x003c480001207983 */ /* 0x000f280000300a00 */
[----:B------:R-:W-:Y:S04]  /*71940*/  STL.64 [R1+0x3d0], R28 ;  /* 0x0003d01c01007387 */ /* 0x000fe80000100a00 */
[----:B------:R0:W-:Y:S04]  /*71950*/  STL.64 [R1+0x3d8], R30 ;  /* 0x0003d81e01007387 */ /* 0x0001e80000100a00 */
[----:B0-----:R-:W4:Y:S04]  /*71960*/  LDL.LU.64 R30, [R1+0x3c40] ;  /* 0x003c4000011e7983 */ /* 0x001f280000300a00 */
[----:B------:R-:W2:Y:S04]  /*71970*/  LDL.LU.64 R26, [R1+0x3c38] ;  /* 0x003c3800011a7983 */ /* 0x000ea80000300a00 */
[----:B------:R-:W2:Y:S04]  /*71980*/  LDL.LU.64 R24, [R1+0x3c30] ;  /* 0x003c300001187983 */ /* 0x000ea80000300a00 */
[----:B------:R-:W-:Y:S04]  /*71990*/  STL.64 [R1+0x110], R12 ;  /* 0x0001100c01007387 */ /* 0x000fe80000100a00 */
[----:B------:R0:W-:Y:S04]  /*719a0*/  STL.64 [R1+0x118], R14 ;  /* 0x0001180e01007387 */ /* 0x0001e80000100a00 */
[----:B0-----:R-:W2:Y:S04]  /*719b0*/  LDL.LU.64 R14, [R1+0x3c28] ;  /* 0x003c2800010e7983 */ /* 0x001ea80000300a00 */
[----:B------:R-:W3:Y:S04]  /*719c0*/  LDL.LU.64 R6, [R1+0x3c20] ;  /* 0x003c200001067983 */ /* 0x000ee80000300a00 */
[----:B------:R-:W3:Y:S04]  /*719d0*/  LDL.LU.64 R4, [R1+0x3c18] ;  /* 0x003c180001047983 */ /* 0x000ee80000300a00 */
[----:B------:R-:W-:Y:S04]  /*719e0*/  STL.64 [R1+0x100], R20 ;  /* 0x0001001401007387 */ /* 0x000fe80000100a00 */
[----:B------:R0:W-:Y:S04]  /*719f0*/  STL.64 [R1+0x108], R22 ;  /* 0x0001081601007387 */ /* 0x0001e80000100a00 */
[----:B0-----:R-:W3:Y:S01]  /*71a00*/  LDL.LU.64 R22, [R1+0x3c10] ;  /* 0x003c100001167983 */ /* 0x001ee20000300a00 */
[----:B------:R-:W-:Y:S03]  /*71a10*/  HMMA.16816.F32.BF16 R36, R16, R38, R40 ;  /* 0x000000261024723c */ /* 0x000fe60000041828 */
[----:B------:R-:W3:-:S15]  /*71a20*/  LDL.LU.64 R42, [R1+0x3c08] ;  /* 0x003c0800012a7983 */ /* 0x000ede0000300a00 */
[----:B------:R-:W-:-:S05]  /*71a30*/  NOP ;  /* 0x0000000000007918 */ /* 0x000fca0000000000 */
[----:B------:R-:W-:Y:S04]  /*71a40*/  STL.64 [R1+0xf0], R36 ;  /* 0x0000f02401007387 */ /* 0x000fe80000100a00 */
[----:B------:R0:W-:Y:S04]  /*71a50*/  STL.64 [R1+0xf8], R38 ;  /* 0x0000f82601007387 */ /* 0x0001e80000100a00 */
[----:B0-----:R-:W3:Y:S01]  /*71a60*/  LDL.LU.64 R38, [R1+0x3c00] ;  /* 0x003c000001267983 */ /* 0x001ee20000300a00 */
[C---:B----4-:R-:W-:Y:S03]  /*71a70*/  HMMA.16816.F32.BF16 R28, R16.reuse, R30, R32 ;  /* 0x0000001e101c723c */ /* 0x050fe60000041820 */
[----:B------:R-:W4:Y:S04]  /*71a80*/  LDL.LU.64 R34, [R1+0x3bf8] ;  /* 0x003bf80001227983 */ /* 0x000f280000300a00 */
[----:B------:R-:W4:Y:S01]  /*71a90*/  LDL.LU.64 R32, [R1+0x3bf0] ;  /* 0x003bf00001207983 */ /* 0x000f220000300a00 */
[C---:B--2---:R-:W-:Y:S06]  /*71aa0*/  HMMA.16816.F32.BF16 R12, R16.reuse, R14, R24 ;  /* 0x0000000e100c723c */ /* 0x044fec0000041818 */
[C---:B---3--:R-:W-:Y:S09]  /*71ab0*/  HMMA.16816.F32.BF16 R20, R16.reuse, R22, R4 ;  /* 0x000000161014723c */ /* 0x048ff20000041804 */
[----:B------:R-:W-:Y:S04]  /*71ac0*/  STL.64 [R1+0xe0], R28 ;  /* 0x0000e01c01007387 */ /* 0x000fe80000100a00 */
[----:B------:R0:W-:Y:S04]  /*71ad0*/  STL.64 [R1+0xe8], R30 ;  /* 0x0000e81e01007387 */ /* 0x0001e80000100a00 */
[----:B0-----:R-:W2:Y:S04]  /*71ae0*/  LDL.LU.64 R30, [R1+0x3be8] ;  /* 0x003be800011e7983 */ /* 0x001ea80000300a00 */
[----:B------:R-:W2:Y:S04]  /*71af0*/  LDL.LU.64 R28, [R1+0x3be0] ;  /* 0x003be000011c7983 */ /* 0x000ea80000300a00 */
[----:B------:R-:W3:Y:S04]  /*71b00*/  LDL.LU.64 R26, [R1+0x3bd8] ;  /* 0x003bd800011a7983 */ /* 0x000ee80000300a00 */
[----:B------:R-:W3:Y:S04]  /*71b10*/  LDL.LU.64 R24, [R1+0x3bd0] ;  /* 0x003bd00001187983 */ /* 0x000ee80000300a00 */
[----:B------:R-:W-:Y:S04]  /*71b20*/  STL.64 [R1+0xd0], R12 ;  /* 0x0000d00c01007387 */ /* 0x000fe80000100a00 */
[----:B------:R0:W-:Y:S01]  /*71b30*/  STL.64 [R1+0xd8], R14 ;  /* 0x0000d80e01007387 */ /* 0x0001e20000100a00 */
[C---:B------:R-:W-:Y:S03]  /*71b40*/  HMMA.16816.F32.BF16 R56, R16.reuse, R58, R8 ;  /* 0x0000003a1038723c */ /* 0x040fe60000041808 */
[----:B0-----:R-:W3:Y:S04]  /*71b50*/  LDL.LU.64 R14, [R1+0x3bc8] ;  /* 0x003bc800010e7983 */ /* 0x001ee80000300a00 */
[----:B------:R-:W3:Y:S04]  /*71b60*/  LDL.LU.64 R12, [R1+0x3bc0] ;  /* 0x003bc000010c7983 */ /* 0x000ee80000300a00 */
[----:B------:R-:W4:Y:S04]  /*71b70*/  LDL.LU.64 R6, [R1+0x3bb8] ;  /* 0x003bb80001067983 */ /* 0x000f280000300a00 */
[----:B------:R-:W2:Y:S04]  /*71b80*/  LDL.LU.64 R4, [R1+0x3bb0] ;  /* 0x003bb00001047983 */ /* 0x000ea80000300a00 */
[----:B------:R-:W-:Y:S04]  /*71b90*/  STL.64 [R1+0xc0], R20 ;  /* 0x0000c01401007387 */ /* 0x000fe80000100a00 */
[----:B------:R0:W-:Y:S04]  /*71ba0*/  STL.64 [R1+0xc8], R22 ;  /* 0x0000c81601007387 */ /* 0x0001e80000100a00 */
[----:B0-----:R-:W3:Y:S04]  /*71bb0*/  LDL.LU.64 R22, [R1+0x3ba8] ;  /* 0x003ba80001167983 */ /* 0x001ee80000300a00 */
[----:B------:R-:W3:Y:S04]  /*71bc0*/  LDL.LU.64 R20, [R1+0x3ba0] ;  /* 0x003ba00001147983 */ /* 0x000ee80000300a00 */
[----:B------:R-:W3:Y:S01]  /*71bd0*/  LDL.LU.64 R10, [R1+0x3b98] ;  /* 0x003b9800010a7983 */ /* 0x000ee20000300a00 */
[C---:B------:R-:W-:Y:S03]  /*71be0*/  HMMA.16816.F32.BF16 R52, R16.reuse, R38, R52 ;  /* 0x000000261034723c */ /* 0x040fe60000041834 */
[----:B------:R-:W3:Y:S04]  /*71bf0*/  LDL.LU.64 R8, [R1+0x3b90] ;  /* 0x003b900001087983 */ /* 0x000ee80000300a00 */
[----:B------:R-:W3:Y:S04]  /*71c00*/  LDL.LU R36, [R1+0x7a0] ;  /* 0x0007a00001247983 */ /* 0x000ee80000300800 */
[----:B------:R-:W-:Y:S04]  /*71c10*/  STL.64 [R1+0x3c0], R56 ;  /* 0x0003c03801007387 */ /* 0x000fe80000100a00 */
[----:B------:R-:W-:Y:S01]  /*71c20*/  STL.64 [R1+0x3c8], R58 ;  /* 0x0003c83a01007387 */ /* 0x000fe20000100a00 */
[C---:B------:R-:W-:Y:S07]  /*71c30*/  HMMA.16816.F32.BF16 R40, R16.reuse, R42, R48 ;  /* 0x0000002a1028723c */ /* 0x040fee0000041830 */
[----:B------:R-:W-:Y:S04]  /*71c40*/  STL.64 [R1+0x3b0], R52 ;  /* 0x0003b03401007387 */ /* 0x000fe80000100a00 */
[----:B------:R-:W-:Y:S04]  /*71c50*/  STL.64 [R1+0x3b8], R54 ;  /* 0x0003b83601007387 */ /* 0x000fe80000100a00 */
[----:B------:R-:W3:Y:S04]  /*71c60*/  LDL.LU R37, [R1+0x7a4] ;  /* 0x0007a40001257983 */ /* 0x000ee80000300800 */
[----:B------:R-:W3:Y:S04]  /*71c70*/  LDL.LU R38, [R1+0x7a8] ;  /* 0x0007a80001267983 */ /* 0x000ee80000300800 */
[----:B------:R-:W3:Y:S01]  /*71c80*/  LDL.LU R39, [R1+0x7ac] ;  /* 0x0007ac0001277983 */ /* 0x000ee20000300800 */
[C---:B----4-:R-:W-:Y:S03]  /*71c90*/  HMMA.16816.F32.BF16 R32, R16.reuse, R6, R32 ;  /* 0x000000061020723c */ /* 0x050fe60000041820 */
[----:B--2---:R3:W-:Y:S03]  /*71ca0*/  STL.64 [R1+0x3b68], R4 ;  /* 0x003b680401007387 */ /* 0x0047e60000100a00 */
[C---:B---3--:R-:W-:Y:S01]  /*71cb0*/  HMMA.16816.F32.BF16 R4, R16.reuse, R10, R28 ;  /* 0x0000000a1004723c */ /* 0x048fe2000004181c */
[----:B------:R-:W-:Y:S04]  /*71cc0*/  STL.64 [R1+0x10], R40 ;  /* 0x0000102801007387 */ /* 0x000fe80000100a00 */
[----:B------:R-:W-:Y:S01]  /*71cd0*/  STL.64 [R1+0x18], R42 ;  /* 0x0000182a01007387 */ /* 0x000fe20000100a00 */
[----:B------:R-:W-:Y:S11]  /*71ce0*/  HMMA.16816.F32.BF16 R16, R16, R14, R24 ;  /* 0x0000000e1010723c */ /* 0x000ff60000041818 */
[----:B------:R-:W-:Y:S04]  /*71cf0*/  STL.64 [R1], R32 ;  /* 0x0000002001007387 */ /* 0x000fe80000100a00 */
[----:B------:R-:W-:Y:S01]  /*71d00*/  STL.64 [R1+0x8], R34 ;  /* 0x0000082201007387 */ /* 0x000fe20000100a00 */
[----:B------:R-:W-:-:S02]  /*71d10*/  IMAD.MOV.U32 R24, RZ, RZ, R2 ;  /* 0x000000ffff187224 */ /* 0x000fc400078e0002 */
[----:B------:R-:W-:Y:S01]  /*71d20*/  IMAD.MOV.U32 R25, RZ, RZ, R0 ;  /* 0x000000ffff197224 */ /* 0x000fe200078e0000 */
[----:B------:R0:W-:Y:S04]  /*71d30*/  STL.64 [R1+0x3a0], R4 ;  /* 0x0003a00401007387 */ /* 0x0001e80000100a00 */
[----:B------:R1:W-:Y:S04]  /*71d40*/  STL.64 [R1+0x3a8], R6 ;  /* 0x0003a80601007387 */ /* 0x0003e80000100a00 */
[----:B------:R-:W2:Y:S04]  /*71d50*/  LDL.LU R2, [R1+0x3b8c] ;  /* 0x003b8c0001027983 */ /* 0x000ea80000300800 */
[----:B------:R-:W3:Y:S01]  /*71d60*/  LDL.LU R0, [R1+0x3b88] ;  /* 0x003b880001007983 */ /* 0x000ee20000300800 */
[----:B------:R-:W-:-:S03]  /*71d70*/  IMAD.MOV.U32 R31, RZ, RZ, R3 ;  /* 0x000000ffff1f7224 */ /* 0x000fc600078e0003 */
[----:B0-----:R-:W4:Y:S04]  /*71d80*/  LDL.LU R4, [R1+0x780] ;  /* 0x0007800001047983 */ /* 0x001f280000300800 */
[----:B------:R-:W4:Y:S04]  /*71d90*/  LDL.LU R5, [R1+0x784] ;  /* 0x0007840001057983 */ /* 0x000f280000300800 */
[----:B-1----:R-:W4:Y:S04]  /*71da0*/  LDL.LU R6, [R1+0x788] ;  /* 0x0007880001067983 */ /* 0x002f280000300800 */
[----:B------:R-:W4:Y:S04]  /*71db0*/  LDL.LU R7, [R1+0x78c] ;  /* 0x00078c0001077983 */ /* 0x000f280000300800 */
[----:B------:R-:W4:Y:S04]  /*71dc0*/  LDL.64 R40, [R1+0x80] ;  /* 0x0000800001287983 */ /* 0x000f280000100a00 */
[----:B------:R-:W4:Y:S01]  /*71dd0*/  LDL.LU R28, [R1+0x850] ;  /* 0x00085000011c7983 */ /* 0x000f220000300800 */
[----:B------:R-:W-:-:S02]  /*71de0*/  IMAD.MOV.U32 R52, RZ, RZ, R60 ;  /* 0x000000ffff347224 */ /* 0x000fc400078e003c */
[----:B------:R-:W-:Y:S02]  /*71df0*/  IMAD.MOV.U32 R53, RZ, RZ, R13 ;  /* 0x000000ffff357224 */ /* 0x000fe400078e000d */
[----:B--2---:R-:W-:Y:S02]  /*71e00*/  IMAD.MOV.U32 R30, RZ, RZ, R2 ;  /* 0x000000ffff1e7224 */ /* 0x004fe400078e0002 */
[----:B---3--:R-:W-:Y:S02]  /*71e10*/  IMAD.MOV.U32 R29, RZ, RZ, R0 ;  /* 0x000000ffff1d7224 */ /* 0x008fe400078e0000 */
[----:B------:R-:W2:Y:S04]  /*71e20*/  LDL.LU R0, [R1+0x3b84] ;  /* 0x003b840001007983 */ /* 0x000ea80000300800 */
[----:B------:R-:W3:Y:S04]  /*71e30*/  LDL.LU R2, [R1+0x3b80] ;  /* 0x003b800001027983 */ /* 0x000ee80000300800 */
[----:B------:R-:W3:Y:S04]  /*71e40*/  LDL.LU R3, [R1+0x3b7c] ;  /* 0x003b7c0001037983 */ /* 0x000ee80000300800 */
[----:B------:R-:W3:Y:S04]  /*71e50*/  LDL.LU R60, [R1+0x3b78] ;  /* 0x003b7800013c7983 */ /* 0x000ee80000300800 */
[----:B------:R0:W-:Y:S04]  /*71e60*/  STL [R1+0x3ae8], R12 ;  /* 0x003ae80c01007387 */ /* 0x0001e80000100800 */
[----:B0-----:R-:W3:Y:S04]  /*71e70*/  LDL.LU R12, [R1+0x860] ;  /* 0x00086000010c7983 */ /* 0x001ee80000300800 */
[----:B------:R-:W3:Y:S04]  /*71e80*/  LDL.LU R13, [R1+0x864] ;  /* 0x00086400010d7983 */ /* 0x000ee80000300800 */
[----:B------:R-:W3:Y:S04]  /*71e90*/  LDL.LU R14, [R1+0x868] ;  /* 0x00086800010e7983 */ /* 0x000ee80000300800 */
[----:B------:R-:W3:Y:S04]  /*71ea0*/  LDL.LU R15, [R1+0x86c] ;  /* 0x00086c00010f7983 */ /* 0x000ee80000300800 */
[----:B------:R-:W-:Y:S04]  /*71eb0*/  STL.64 [R1+0x35f8], R18 ;  /* 0x0035f81201007387 */ /* 0x000fe80000100a00 */
[----:B------:R0:W-:Y:S04]  /*71ec0*/  STL.64 [R1+0x35f0], R16 ;  /* 0x0035f01001007387 */ /* 0x0001e80000100a00 */
[----:B0-----:R-:W3:Y:S01]  /*71ed0*/  LDL.64 R16, [R1+0x90] ;  /* 0x0000900001107983 */ /* 0x001ee20000100a00 */
[----:B----4-:R-:W-:Y:S03]  /*71ee0*/  HMMA.16816.F32.BF16 R4, R20, R40, R4 ;  /* 0x000000281404723c */ /* 0x010fe60000041804 */
[----:B------:R-:W4:Y:S04]  /*71ef0*/  LDL.LU R56, [R1+0x840] ;  /* 0x0008400001387983 */ /* 0x000f280000300800 */
[----:B------:R-:W4:Y:S04]  /*71f00*/  LDL.LU R57, [R1+0x844] ;  /* 0x0008440001397983 */ /* 0x000f280000300800 */
[----:B------:R-:W4:Y:S04]  /*71f10*/  LDL.LU R58, [R1+0x848] ;  /* 0x00084800013a7983 */ /* 0x000f280000300800 */
[----:B------:R-:W4:Y:S04]  /*71f20*/  LDL.LU R59, [R1+0x84c] ;  /* 0x00084c00013b7983 */ /* 0x000f280000300800 */
[----:B------:R-:W4:Y:S01]  /*71f30*/  LDL.64 R48, [R1+0x40] ;  /* 0x0000400001307983 */ /* 0x000f220000100a00 */
[----:B------:R-:W-:-:S04]  /*71f40*/  IMAD.MOV.U32 R10, RZ, RZ, R40 ;  /* 0x000000ffff0a7224 */ /* 0x000fc800078e0028 */
[----:B------:R-:W-:Y:S02]  /*71f50*/  IMAD.MOV.U32 R46, RZ, RZ, R4 ;  /* 0x000000ffff2e7224 */ /* 0x000fe400078e0004 */
[----:B------:R-:W-:Y:S02]  /*71f60*/  IMAD.MOV.U32 R47, RZ, RZ, R5 ;  /* 0x000000ffff2f7224 */ /* 0x000fe400078e0005 */
[----:B--2---:R-:W-:Y:S02]  /*71f70*/  IMAD.MOV.U32 R35, RZ, RZ, R0 ;  /* 0x000000ffff237224 */ /* 0x004fe400078e0000 */
[----:B---3--:R-:W-:Y:S02]  /*71f80*/  IMAD.MOV.U32 R34, RZ, RZ, R2 ;  /* 0x000000ffff227224 */ /* 0x008fe400078e0002 */
[----:B------:R-:W-:Y:S02]  /*71f90*/  IMAD.MOV.U32 R33, RZ, RZ, R3 ;  /* 0x000000ffff217224 */ /* 0x000fe400078e0003 */
[----:B------:R-:W-:Y:S01]  /*71fa0*/  IMAD.MOV.U32 R32, RZ, RZ, R60 ;  /* 0x000000ffff207224 */ /* 0x000fe200078e003c */
[----:B------:R-:W-:-:S15]  /*71fb0*/  HMMA.16816.F32.BF16 R36, R20, R16, R36 ;  /* 0x000000101424723c */ /* 0x000fde0000041824 */
[----:B------:R-:W-:-:S09]  /*71fc0*/  NOP ;  /* 0x0000000000007918 */ /* 0x000fd20000000000 */
[----:B------:R-:W-:Y:S02]  /*71fd0*/  IMAD.MOV.U32 R60, RZ, RZ, R36 ;  /* 0x000000ffff3c7224 */ /* 0x000fe400078e0024 */
[----:B------:R-:W-:Y:S02]  /*71fe0*/  IMAD.MOV.U32 R3, RZ, RZ, R37 ;  /* 0x000000ffff037224 */ /* 0x000fe400078e0025 */
[----:B------:R-:W-:Y:S01]  /*71ff0*/  IMAD.MOV.U32 R0, RZ, RZ, R39 ;  /* 0x000000ffff007224 */ /* 0x000fe200078e0027 */
[----:B------:R-:W2:Y:S01]  /*72000*/  LDL.LU R36, [R1+0x830] ;  /* 0x0008300001247983 */ /* 0x000ea20000300800 */
[----:B------:R-:W-:-:S03]  /*72010*/  IMAD.MOV.U32 R2, RZ, RZ, R38 ;  /* 0x000000ffff027224 */ /* 0x000fc600078e0026 */
[----:B------:R-:W2:Y:S01]  /*72020*/  LDL.LU R37, [R1+0x834] ;  /* 0x0008340001257983 */ /* 0x000ea20000300800 */
[----:B------:R-:W-:-:S03]  /*72030*/  IMAD.MOV.U32 R39, RZ, RZ, R8 ;  /* 0x000000ffff277224 */ /* 0x000fc600078e0008 */
[----:B------:R-:W2:Y:S01]  /*72040*/  LDL.LU R38, [R1+0x838] ;  /* 0x0008380001267983 */ /* 0x000ea20000300800 */
[----:B------:R-:W-:-:S03]  /*72050*/  IMAD.MOV.U32 R8, RZ, RZ, R41 ;  /* 0x000000ffff087224 */ /* 0x000fc600078e0029 */
[----:B------:R-:W3:Y:S04]  /*72060*/  LDL.LU.64 R40, [R1+0x3b70] ;  /* 0x003b700001287983 */ /* 0x000ee80000300a00 */
[----:B------:R-:W4:Y:S04]  /*72070*/  LDL.LU.64 R4, [R1+0x3b68] ;  /* 0x003b680001047983 */ /* 0x000f280000300a00 */
[----:B------:R-:W-:Y:S04]  /*72080*/  STL.64 [R1+0x3b28], R46 ;  /* 0x003b282e01007387 */ /* 0x000fe80000100a00 */
[----:B------:R4:W-:Y:S01]  /*72090*/  STL.64 [R1+0x3b20], R44 ;  /* 0x003b202c01007387 */ /* 0x0009e20000100a00 */
[----:B------:R-:W-:-:S02]  /*720a0*/  IMAD.MOV.U32 R42, RZ, RZ, R6 ;  /* 0x000000ffff2a7224 */ /* 0x000fc400078e0006 */
[----:B------:R-:W-:Y:S01]  /*720b0*/  IMAD.MOV.U32 R43, RZ, RZ, R7 ;  /* 0x000000ffff2b7224 */ /* 0x000fe200078e0007 */
[C---:B------:R-:W-:Y:S01]  /*720c0*/  HMMA.16816.F32.BF16 R12, R20.reuse, R52, R12 ;  /* 0x00000034140c723c */ /* 0x040fe2000004180c */
[----:B----4-:R-:W-:Y:S02]  /*720d0*/  IMAD.MOV.U32 R44, RZ, RZ, R5 ;  /* 0x000000ffff2c7224 */ /* 0x010fe400078e0005 */
[----:B------:R-:W-:Y:S02]  /*720e0*/  IMAD.MOV.U32 R45, RZ, RZ, R4 ;  /* 0x000000ffff2d7224 */ /* 0x000fe400078e0004 */
[----:B------:R-:W0:Y:S05]  /*720f0*/  LDSM.16.MT88.4 R4, [R9+UR4+0x6000] ;  /* 0x006000040904783b */ /* 0x000e2a0008004200 */
[----:B------:R-:W-:-:S14]  /*72100*/  HMMA.16816.F32.BF16 R44, R20, R44, R32 ;  /* 0x0000002c142c723c */ /* 0x000fdc0000041820 */
[----:B------:R-:W-:Y:S01]  /*72110*/  IMAD.MOV.U32 R34, RZ, RZ, R15 ;  /* 0x000000ffff227224 */ /* 0x000fe200078e000f */
[----:B0-----:R-:W-:Y:S04]  /*72120*/  STL.64 [R1+0x3a50], R6 ;  /* 0x003a500601007387 */ /* 0x001fe80000100a00 */
[----:B------:R0:W-:Y:S04]  /*72130*/  STL.64 [R1+0x3a48], R4 ;  /* 0x003a480401007387 */ /* 0x0001e80000100a00 */
[----:B0-----:R-:W2:Y:S04]  /*72140*/  LDL R4, [R1+0x30] ;  /* 0x0000300001047983 */ /* 0x001ea80000100800 */
[----:B------:R-:W4:Y:S04]  /*72150*/  LDL.LU.64 R32, [R1+0x3b60] ;  /* 0x003b600001207983 */ /* 0x000f280000300a00 */
[----:B------:R-:W-:Y:S04]  /*72160*/  STL.64 [R1+0x860], R12 ;  /* 0x0008600c01007387 */ /* 0x000fe80000100a00 */
[----:B------:R-:W-:Y:S04]  /*72170*/  STL.64 [R1+0x870], R44 ;  /* 0x0008702c01007387 */ /* 0x000fe80000100a00 */
[----:B------:R-:W-:Y:S04]  /*72180*/  STL.64 [R1+0x878], R46 ;  /* 0x0008782e01007387 */ /* 0x000fe80000100a00 */
[----:B------:R0:W-:Y:S02]  /*72190*/  STL [R1+0x868], R14 ;  /* 0x0008680e01007387 */ /* 0x0001e40000100800 */
[----:B0-----:R-:W-:Y:S02]  /*721a0*/  HMMA.16816.F32.BF16 R12, R20, R24, R28 ;  /* 0x00000018140c723c */ /* 0x001fe4000004181c */
[----:B------:R-:W-:Y:S04]  /*721b0*/  STL [R1+0x35ec], R34 ;  /* 0x0035ec2201007387 */ /* 0x000fe80000100800 */
[----:B------:R-:W3:-:S15]  /*721c0*/  LDL.LU R52, [R1+0x820] ;  /* 0x0008200001347983 */ /* 0x000ede0000300800 */
[----:B------:R-:W-:-:S02]  /*721d0*/  NOP ;  /* 0x0000000000007918 */ /* 0x000fc40000000000 */
[----:B------:R-:W-:Y:S04]  /*721e0*/  STL.64 [R1+0x850], R12 ;  /* 0x0008500c01007387 */ /* 0x000fe80000100a00 */
[----:B------:R0:W-:Y:S04]  /*721f0*/  STL.64 [R1+0x858], R14 ;  /* 0x0008580e01007387 */ /* 0x0001e80000100a00 */
[----:B------:R-:W3:Y:S04]  /*72200*/  LDL.LU R53, [R1+0x824] ;  /* 0x0008240001357983 */ /* 0x000ee80000300800 */
[----:B------:R-:W3:Y:S04]  /*72210*/  LDL.LU R54, [R1+0x828] ;  /* 0x0008280001367983 */ /* 0x000ee80000300800 */
[----:B------:R-:W3:Y:S04]  /*72220*/  LDL.LU R55, [R1+0x82c] ;  /* 0x00082c0001377983 */ /* 0x000ee80000300800 */
[----:B------:R-:W3:Y:S01]  /*72230*/  LDL.64 R24, [R1+0x20] ;  /* 0x0000200001187983 */ /* 0x000ee20000100a00 */
[----:B------:R-:W-:-:S03]  /*72240*/  IMAD.MOV.U32 R5, RZ, RZ, R61 ;  /* 0x000000ffff057224 */ /* 0x000fc600078e003d */
[----:B------:R-:W4:Y:S04]  /*72250*/  LDL.LU R28, [R1+0x810] ;  /* 0x00081000011c7983 */ /* 0x000f280000300800 */
[----:B------:R-:W4:Y:S04]  /*72260*/  LDL.LU R29, [R1+0x814] ;  /* 0x00081400011d7983 */ /* 0x000f280000300800 */
[----:B------:R-:W4:Y:S04]  /*72270*/  LDL.LU R30, [R1+0x818] ;  /* 0x00081800011e7983 */ /* 0x000f280000300800 */
[----:B------:R-:W4:Y:S01]  /*72280*/  LDL.LU R31, [R1+0x81c] ;  /* 0x00081c00011f7983 */ /* 0x000f220000300800 */
[----:B0-----:R-:W-:-:S15]  /*72290*/  HMMA.16816.F32.BF16 R12, R20, R48, R56 ;  /* 0x00000030140c723c */ /* 0x001fde0000041838 */
[----:B------:R-:W-:-:S08]  /*722a0*/  NOP ;  /* 0x0000000000007918 */ /* 0x000fd00000000000 */
[----:B------:R-:W-:Y:S04]  /*722b0*/  STL.64 [R1+0x840], R12 ;  /* 0x0008400c01007387 */ /* 0x000fe80000100a00 */
[----:B------:R2:W-:Y:S04]  /*722c0*/  STL.64 [R1+0x848], R14 ;  /* 0x0008480e01007387 */ /* 0x0005e80000100a00 */
[----:B------:R-:W4:Y:S01]  /*722d0*/  LDL.LU R44, [R1+0x800] ;  /* 0x00080000012c7983 */ /* 0x000f220000300800 */
[----:B------:R-:W-:Y:S02]  /*722e0*/  IMAD.MOV.U32 R19, RZ, RZ, R48 ;  /* 0x000000ffff137224 */ /* 0x000fe400078e0030 */
[----:B------:R-:W-:Y:S01]  /*722f0*/  IMAD.MOV.U32 R18, RZ, RZ, R49 ;  /* 0x000000ffff127224 */ /* 0x000fe200078e0031 */
[----:B--2---:R-:W-:-:S15]  /*72300*/  HMMA.16816.F32.BF16 R12, R20, R4, R36 ;  /* 0x00000004140c723c */ /* 0x004fde0000041824 */
[----:B------:R-:W-:-:S08]  /*72310*/  NOP ;  /* 0x0000000000007918 */ /* 0x000fd00000000000 */
[----:B------:R0:W-:Y:S04]  /*72320*/  STL.64 [R1+0x830], R12 ;  /* 0x0008300c01007387 */ /* 0x0001e80000100a00 */
[----:B------:R1:W-:Y:S04]  /*72330*/  STL.64 [R1+0x838], R14 ;  /* 0x0008380e01007387 */ /* 0x0003e80000100a00 */
        /* <DEDUP_REMOVED lines=15> */
[----:B------:R-:W2:Y:S04]  /*72430*/  LDL.LU R48, [R1+0x7d0] ;  /* 0x0007d00001307983 */ /* 0x000ea80000300800 */
[----:B------:R-:W2:Y:S04]  /*72440*/  LDL.LU R49, [R1+0x7d4] ;  /* 0x0007d40001317983 */ /* 0x000ea80000300800 */
[----:B------:R-:W2:Y:S01]  /*72450*/  LDL.LU R50, [R1+0x7d8] ;  /* 0x0007d80001327983 */ /* 0x000ea20000300800 */
[----:B---3--:R-:W-:Y:S03]  /*72460*/  HMMA.16816.F32.BF16 R52, R20, R24, R52 ;  /* 0x000000181434723c */ /* 0x008fe60000041834 */
[----:B------:R-:W3:Y:S04]  /*72470*/  LDL.LU R51, [R1+0x7dc] ;  /* 0x0007dc0001337983 */ /* 0x000ee80000300800 */
[----:B------:R0:W-:Y:S01]  /*72480*/  STL.64 [R1+0x3ab8], R4 ;  /* 0x003ab80401007387 */ /* 0x0001e20000100a00 */
[----:B------:R-:W-:-:S03]  /*72490*/  IMAD.MOV.U32 R61, RZ, RZ, R24 ;  /* 0x000000ffff3d7224 */ /* 0x000fc600078e0018 */
[----:B0-----:R-:W3:Y:S04]  /*724a0*/  LDL.LU R4, [R1+0x2b0] ;  /* 0x0002b00001047983 */ /* 0x001ee80000300800 */
[----:B------:R-:W3:Y:S04]  /*724b0*/  LDL.LU R5, [R1+0x2b4] ;  /* 0x0002b40001057983 */ /* 0x000ee80000300800 */
[----:B------:R-:W3:Y:S04]  /*724c0*/  LDL.LU R6, [R1+0x2b8] ;  /* 0x0002b80001067983 */ /* 0x000ee80000300800 */
[----:B------:R-:W3:Y:S04]  /*724d0*/  LDL.LU R7, [R1+0x2bc] ;  /* 0x0002bc0001077983 */ /* 0x000ee80000300800 */
[----:B------:R-:W-:Y:S04]  /*724e0*/  STL.64 [R1+0x820], R52 ;  /* 0x0008203401007387 */ /* 0x000fe80000100a00 */
[----:B------:R0:W-:Y:S04]  /*724f0*/  STL.64 [R1+0x828], R54 ;  /* 0x0008283601007387 */ /* 0x0001e80000100a00 */
[----:B0-----:R-:W3:Y:S04]  /*72500*/  LDL.LU R54, [R1+0x3b58] ;  /* 0x003b580001367983 */ /* 0x001ee80000300800 */
[----:B------:R-:W3:Y:S01]  /*72510*/  LDL.LU.64 R52, [R1+0x3b50] ;  /* 0x003b500001347983 */ /* 0x000ee20000300a00 */
[----:B------:R-:W-:-:S03]  /*72520*/  IMAD.MOV.U32 R55, RZ, RZ, R25 ;  /* 0x000000ffff377224 */ /* 0x000fc600078e0019 */
[----:B------:R-:W3:Y:S04]  /*72530*/  LDL.LU.64 R26, [R1+0x3b48] ;  /* 0x003b4800011a7983 */ /* 0x000ee80000300a00 */
[----:B------:R-:W4:Y:S02]  /*72540*/  LDL.LU.64 R24, [R1+0x3b40] ;  /* 0x003b400001187983 */ /* 0x000f240000300a00 */
[----:B----4-:R-:W-:-:S15]  /*72550*/  HMMA.16816.F32.BF16 R28, R20, R24, R28 ;  /* 0x00000018141c723c */ /* 0x010fde000004181c */
[----:B------:R-:W-:-:S08]  /*72560*/  NOP ;  /* 0x0000000000007918 */ /* 0x000fd00000000000 */
[----:B------:R-:W-:Y:S04]  /*72570*/  STL.64 [R1+0x810], R28 ;  /* 0x0008101c01007387 */ /* 0x000fe80000100a00 */
[----:B------:R0:W-:Y:S04]  /*72580*/  STL.64 [R1+0x818], R30 ;  /* 0x0008181e01007387 */ /* 0x0001e80000100a00 */
[----:B0-----:R-:W4:Y:S04]  /*72590*/  LDL.LU.64 R30, [R1+0x3b38] ;  /* 0x003b3800011e7983 */ /* 0x001f280000300a00 */
[----:B------:R-:W4:Y:S01]  /*725a0*/  LDL.LU.64 R28, [R1+0x3b30] ;  /* 0x003b3000011c7983 */ /* 0x000f220000300a00 */
[C---:B--2---:R-:W-:Y:S03]  /*725b0*/  HMMA.16816.F32.BF16 R36, R20.reuse, R32, R36 ;  /* 0x000000201424723c */ /* 0x044fe60000041824 */
[----:B---3--:R-:W-:Y:S04]  /*725c0*/  STL.64 [R1+0x3aa0], R26 ;  /* 0x003aa01a01007387 */ /* 0x008fe80000100a00 */
[----:B------:R0:W-:Y:S04]  /*725d0*/  STL.64 [R1+0x3a98], R24 ;  /* 0x003a981801007387 */ /* 0x0001e80000100a00 */
        /* <DEDUP_REMOVED lines=8> */
[----:B0-----:R-:W3:Y:S04]  /*72660*/  LDL.LU.64 R46, [R1+0x3b28] ;  /* 0x003b2800012e7983 */ /* 0x001ee80000300a00 */
[----:B------:R-:W4:Y:S04]  /*72670*/  LDL.LU.64 R44, [R1+0x3b20] ;  /* 0x003b2000012c7983 */ /* 0x000f280000300a00 */
[----:B------:R-:W-:Y:S04]  /*72680*/  STL.64 [R1+0x3a90], R30 ;  /* 0x003a901e01007387 */ /* 0x000fe80000100a00 */
[----:B------:R0:W-:Y:S04]  /*72690*/  STL.64 [R1+0x3a88], R28 ;  /* 0x003a881c01007387 */ /* 0x0001e80000100a00 */
[----:B0-----:R-:W3:Y:S04]  /*726a0*/  LDL.LU R28, [R1+0xb50] ;  /* 0x000b5000011c7983 */ /* 0x001ee80000300800 */
[----:B------:R-:W3:Y:S04]  /*726b0*/  LDL.LU R29, [R1+0xb54] ;  /* 0x000b5400011d7983 */ /* 0x000ee80000300800 */
[----:B------:R-:W3:Y:S04]  /*726c0*/  LDL.LU R30, [R1+0xb58] ;  /* 0x000b5800011e7983 */ /* 0x000ee80000300800 */
[----:B------:R-:W3:Y:S04]  /*726d0*/  LDL.LU R31, [R1+0xb5c] ;  /* 0x000b5c00011f7983 */ /* 0x000ee80000300800 */
[----:B------:R-:W-:Y:S04]  /*726e0*/  STL.64 [R1+0x7f0], R36 ;  /* 0x0007f02401007387 */ /* 0x000fe80000100a00 */
[----:B------:R0:W-:Y:S04]  /*726f0*/  STL.64 [R1+0x7f8], R38 ;  /* 0x0007f82601007387 */ /* 0x0001e80000100a00 */
[----:B0-----:R-:W2:Y:S04]  /*72700*/  LDL.LU.64 R38, [R1+0x3b18] ;  /* 0x003b180001267983 */ /* 0x001ea80000300a00 */
        /* <DEDUP_REMOVED lines=17> */
[----:B------:R-:W3:Y:S01]  /*72820*/  LDL.LU.64 R48, [R1+0x3af0] ;  /* 0x003af00001307983 */ /* 0x000ee20000300a00 */
[----:B------:R-:W-:Y:S03]  /*72830*/  HMMA.16816.F32.BF16 R24, R20, R52, R24 ;  /* 0x000000341418723c */ /* 0x000fe60000041818 */
[----:B------:R-:W-:Y:S04]  /*72840*/  STL.64 [R1+0x3a60], R42 ;  /* 0x003a602a01007387 */ /* 0x000fe80000100a00 */
[----:B------:R-:W-:-:S15]  /*72850*/  STL.64 [R1+0x3a58], R40 ;  /* 0x003a582801007387 */ /* 0x000fde0000100a00 */
[----:B------:R-:W-:-:S02]  /*72860*/  NOP ;  /* 0x0000000000007918 */ /* 0x000fc40000000000 */
[----:B------:R-:W-:Y:S01]  /*72870*/  IMAD.MOV.U32 R35, RZ, RZ, R24 ;  /* 0x000000ffff237224 */ /* 0x000fe200078e0018 */
[C---:B--2---:R-:W-:Y:S06]  /*72880*/  HMMA.16816.F32.BF16 R36, R20.reuse, R44, R36 ;  /* 0x0000002c1424723c */ /* 0x044fec0000041824 */
[----:B---3--:R-:W-:-:S15]  /*72890*/  HMMA.16816.F32.BF16 R28, R20, R48, R28 ;  /* 0x00000030141c723c */ /* 0x008fde000004181c */
[----:B------:R-:W-:-:S02]  /*728a0*/  NOP ;  /* 0x0000000000007918 */ /* 0x000fc40000000000 */
[----:B------:R-:W-:Y:S04]  /*728b0*/  STL.64 [R1+0x7c0], R36 ;  /* 0x0007c02401007387 */ /* 0x000fe80000100a00 */
[----:B------:R-:W-:Y:S04]  /*728c0*/  STL [R1+0x7cc], R39 ;  /* 0x0007cc2701007387 */ /* 0x000fe80000100800 */
[----:B------:R-:W-:Y:S04]  /*728d0*/  STL.64 [R1+0x3a80], R46 ;  /* 0x003a802e01007387 */ /* 0x000fe80000100a00 */
[----:B------:R-:W-:Y:S04]  /*728e0*/  STL.64 [R1+0x3a78], R44 ;  /* 0x003a782c01007387 */ /* 0x000fe80000100a00 */
[----:B----4-:R-:W-:Y:S04]  /*728f0*/  STL.64 [R1+0x3ab0], R50 ;  /* 0x003ab03201007387 */ /* 0x010fe80000100a00 */
[----:B------:R-:W-:Y:S01]  /*72900*/  STL.64 [R1+0x3aa8], R48 ;  /* 0x003aa83001007387 */ /* 0x000fe20000100a00 */
[----:B------:R-:W-:-:S02]  /*72910*/  IMAD.MOV.U32 R20, RZ, RZ, R10 ;  /* 0x000000ffff147224 */ /* 0x000fc400078e000a */
[----:B------:R-:W-:Y:S02]  /*72920*/  IMAD.MOV.U32 R21, RZ, RZ, R8 ;  /* 0x000000ffff157224 */ /* 0x000fe400078e0008 */
[----:B------:R-:W-:Y:S01]  /*72930*/  IMAD.MOV.U32 R34, RZ, RZ, R38 ;  /* 0x000000ffff227224 */ /* 0x000fe200078e0026 */
[----:B------:R-:W0:Y:S04]  /*72940*/  LDSM.16.MT88.4 R8, [R9+UR4+0x6080] ;  /* 0x006080040908783b */ /* 0x000e280008004200 */
[----:B------:R-:W-:Y:S04]  /*72950*/  STL.64 [R1+0x7b0], R28 ;  /* 0x0007b01c01007387 */ /* 0x000fe80000100a00 */
[----:B------:R-:W-:Y:S04]  /*72960*/  STL.64 [R1+0x7b8], R30 ;  /* 0x0007b81e01007387 */ /* 0x000fe80000100a00 */
[----:B------:R-:W-:Y:S04]  /*72970*/  STL [R1+0x374], R25 ;  /* 0x0003741901007387 */ /* 0x000fe80000100800 */
[----:B------:R1:W-:Y:S02]  /*72980*/  STL.64 [R1+0x378], R26 ;  /* 0x0003781a01007387 */ /* 0x0003e40000100a00 */
[C---:B-1----:R-:W-:Y:S06]  /*72990*/  HMMA.16816.F32.BF16 R24, R56.reuse, R16, R4 ;  /* 0x000000103818723c */ /* 0x042fec0000041804 */
[----:B------:R-:W-:Y:S01]  /*729a0*/  HMMA.16816.F32.BF16 R4, R56, R20, R12 ;  /* 0x000000143804723c */ /* 0x000fe2000004180c */
[----:B------:R-:W-:Y:S04]  /*729b0*/  STL.64 [R1+0x3ad8], R34 ;  /* 0x003ad82201007387 */ /* 0x000fe80000100a00 */
[----:B------:R-:W-:Y:S04]  /*729c0*/  STL.64 [R1+0x3ad0], R32 ;  /* 0x003ad02001007387 */ /* 0x000fe80000100a00 */
[----:B------:R-:W-:Y:S04]  /*729d0*/  STL [R1+0x3ac8], R54 ;  /* 0x003ac83601007387 */ /* 0x000fe80000100800 */
[----:B------:R-:W-:Y:S04]  /*729e0*/  STL.64 [R1+0x3ac0], R52 ;  /* 0x003ac03401007387 */ /* 0x000fe80000100a00 */
[----:B------:R1:W-:Y:S04]  /*729f0*/  STL.64 [R1+0x3ae0], R20 ;  /* 0x003ae01401007387 */ /* 0x0003e80000100a00 */
[----:B------:R-:W-:Y:S04]  /*72a00*/  STL.64 [R1+0x220], R24 ;  /* 0x0002201801007387 */ /* 0x000fe80000100a00 */
[----:B------:R-:W-:Y:S04]  /*72a10*/  STL.64 [R1+0x228], R26 ;  /* 0x0002281a01007387 */ /* 0x000fe80000100a00 */
[----:B------:R2:W-:Y:S04]  /*72a20*/  STL.64 [R1+0x210], R4 ;  /* 0x0002100401007387 */ /* 0x0005e80000100a00 */
[----:B------:R3:W-:Y:S04]  /*72a30*/  STL.64 [R1+0x218], R6 ;  /* 0x0002180601007387 */ /* 0x0007e80000100a00 */
        /* <DEDUP_REMOVED lines=9> */
[----:B-1----:R-:W4:Y:S04]  /*72ad0*/  LDL.LU R20, [R1+0x890] ;  /* 0x0008900001147983 */ /* 0x002f280000300800 */
        /* <DEDUP_REMOVED lines=9> */
[----:B--2---:R-:W2:Y:S04]  /*72b70*/  LDL.LU R4, [R1+0x740] ;  /* 0x0007400001047983 */ /* 0x004ea80000300800 */
[----:B------:R-:W2:Y:S04]  /*72b80*/  LDL.LU R5, [R1+0x744] ;  /* 0x0007440001057983 */ /* 0x000ea80000300800 */
[----:B---3--:R-:W2:Y:S04]  /*72b90*/  LDL.LU R6, [R1+0x748] ;  /* 0x0007480001067983 */ /* 0x008ea80000300800 */
[----:B------:R-:W2:Y:S04]  /*72ba0*/  LDL.LU R7, [R1+0x74c] ;  /* 0x00074c0001077983 */ /* 0x000ea80000300800 */
        /* <DEDUP_REMOVED lines=10> */
[----:B0-----:R-:W-:Y:S04]  /*72c50*/  STL.64 [R1+0x3998], R10 ;  /* 0x0039980a01007387 */ /* 0x001fe80000100a00 */
[----:B------:R0:W-:Y:S02]  /*72c60*/  STL.64 [R1+0x3990], R8 ;  /* 0x0039900801007387 */ /* 0x0001e40000100a00 */
[----:B0-----:R-:W-:-:S02]  /*72c70*/  IMAD.MOV.U32 R9, RZ, RZ, R18 ;  /* 0x000000ffff097224 */ /* 0x001fc400078e0012 */
[----:B------:R-:W-:Y:S01]  /*72c80*/  IMAD.MOV.U32 R8, RZ, RZ, R19 ;  /* 0x000000ffff087224 */ /* 0x000fe200078e0013 */
[C---:B----4-:R-:W-:Y:S06]  /*72c90*/  HMMA.16816.F32.BF16 R12, R56.reuse, R44, R12 ;  /* 0x0000002c380c723c */ /* 0x050fec000004180c */
[C---:B------:R-:W-:Y:S06]  /*72ca0*/  HMMA.16816.F32.BF16 R20, R56.reuse, R36, R20 ;  /* 0x000000243814723c */ /* 0x040fec0000041814 */
[----:B------:R-:W-:Y:S01]  /*72cb0*/  HMMA.16816.F32.BF16 R32, R56, R52, R32 ;  /* 0x000000343820723c */ /* 0x000fe20000041820 */
[----:B------:R-:W-:-:S10]  /*72cc0*/  IMAD.MOV.U32 R18, RZ, RZ, R45 ;  /* 0x000000ffff127224 */ /* 0x000fd400078e002d */
[----:B------:R0:W-:Y:S04]  /*72cd0*/  STL.64 [R1+0x610], R12 ;  /* 0x0006100c01007387 */ /* 0x0001e80000100a00 */
[----:B------:R1:W-:Y:S04]  /*72ce0*/  STL.64 [R1+0x618], R14 ;  /* 0x0006180e01007387 */ /* 0x0003e80000100a00 */
[----:B0-----:R-:W4:Y:S01]  /*72cf0*/  LDL.LU R12, [R1+0x3ae8] ;  /* 0x003ae800010c7983 */ /* 0x001f220000300800 */
[----:B------:R-:W-:-:S03]  /*72d00*/  IMAD.MOV.U32 R13, RZ, RZ, R44 ;  /* 0x000000ffff0d7224 */ /* 0x000fc600078e002c */
[----:B------:R-:W4:Y:S04]  /*72d10*/  LDL.LU R44, [R1+0x700] ;  /* 0x00070000012c7983 */ /* 0x000f280000300800 */
[----:B------:R-:W4:Y:S04]  /*72d20*/  LDL.LU R45, [R1+0x704] ;  /* 0x00070400012d7983 */ /* 0x000f280000300800 */
[----:B------:R-:W4:Y:S04]  /*72d30*/  LDL.LU R46, [R1+0x708] ;  /* 0x00070800012e7983 */ /* 0x000f280000300800 */
[----:B------:R-:W4:Y:S04]  /*72d40*/  LDL.LU R47, [R1+0x70c] ;  /* 0x00070c00012f7983 */ /* 0x000f280000300800 */
[----:B------:R0:W-:Y:S04]  /*72d50*/  STL.64 [R1+0x600], R20 ;  /* 0x0006001401007387 */ /* 0x0001e80000100a00 */
[----:B------:R2:W-:Y:S01]  /*72d60*/  STL.64 [R1+0x608], R22 ;  /* 0x0006081601007387 */ /* 0x0005e20000100a00 */
[----:B-1----:R-:W-:-:S02]  /*72d70*/  IMAD.MOV.U32 R15, RZ, RZ, R52 ;  /* 0x000000ffff0f7224 */ /* 0x002fc400078e0034 */
[----:B------:R-:W-:Y:S01]  /*72d80*/  IMAD.MOV.U32 R14, RZ, RZ, R53 ;  /* 0x000000ffff0e7224 */ /* 0x000fe200078e0035 */
[----:B0-----:R-:W4:Y:S01]  /*72d90*/  LDL.LU.64 R20, [R1+0x3ae0] ;  /* 0x003ae00001147983 */ /* 0x001f220000300a00 */
[----:B--2---:R-:W-:Y:S02]  /*72da0*/  IMAD.MOV.U32 R23, RZ, RZ, R36 ;  /* 0x000000ffff177224 */ /* 0x004fe400078e0024 */
[----:B------:R-:W-:Y:S01]  /*72db0*/  IMAD.MOV.U32 R22, RZ, RZ, R37 ;  /* 0x000000ffff167224 */ /* 0x000fe200078e0025 */
[----:B------:R-:W2:Y:S04]  /*72dc0*/  LDL.LU R36, [R1+0x6f0] ;  /* 0x0006f00001247983 */ /* 0x000ea80000300800 */
[----:B------:R-:W2:Y:S04]  /*72dd0*/  LDL.LU R37, [R1+0x6f4] ;  /* 0x0006f40001257983 */ /* 0x000ea80000300800 */
[----:B------:R-:W2:Y:S04]  /*72de0*/  LDL.LU R38, [R1+0x6f8] ;  /* 0x0006f80001267983 */ /* 0x000ea80000300800 */
[----:B------:R-:W2:Y:S04]  /*72df0*/  LDL.LU R39, [R1+0x6fc] ;  /* 0x0006fc0001277983 */ /* 0x000ea80000300800 */
[----:B------:R-:W-:Y:S04]  /*72e00*/  STL.64 [R1+0x5f0], R32 ;  /* 0x0005f02001007387 */ /* 0x000fe80000100a00 */
[----:B------:R0:W-:Y:S01]  /*72e10*/  STL.64 [R1+0x5f8], R34 ;  /* 0x0005f82201007387 */ /* 0x0001e20000100a00 */
[----:B------:R-:W-:Y:S03]  /*72e20*/  HMMA.16816.F32.BF16 R8, R56, R8, R4 ;  /* 0x000000083808723c */ /* 0x000fe60000041804 */
[----:B0-----:R-:W4:Y:S04]  /*72e30*/  LDL.LU.64 R34, [R1+0x3ad8] ;  /* 0x003ad80001227983 */ /* 0x001f280000300a00 */
[----:B------:R-:W2:Y:S04]  /*72e40*/  LDL.LU.64 R32, [R1+0x3ad0] ;  /* 0x003ad00001207983 */ /* 0x000ea80000300a00 */
[----:B------:R-:W4:Y:S04]  /*72e50*/  LDL.LU R54, [R1+0x3ac8] ;  /* 0x003ac80001367983 */ /* 0x000f280000300800 */
[----:B------:R-:W4:Y:S04]  /*72e60*/  LDL.LU.64 R52, [R1+0x3ac0] ;  /* 0x003ac00001347983 */ /* 0x000f280000300a00 */
[----:B------:R-:W2:Y:S01]  /*72e70*/  LDL.LU.64 R4, [R1+0x3ab8] ;  /* 0x003ab80001047983 */ /* 0x000ea20000300a00 */
[----:B------:R-:W-:-:S07]  /*72e80*/  IMAD.MOV.U32 R25, RZ, RZ, R55 ;  /* 0x000000ffff197224 */ /* 0x000fce00078e0037 */
[C---:B---3--:R-:W-:Y:S06]  /*72e90*/  HMMA.16816.F32.BF16 R24, R56.reuse, R24, R48 ;  /* 0x000000183818723c */ /* 0x048fec0000041830 */
[----:B--2---:R-:W-:Y:S01]  /*72ea0*/  HMMA.16816.F32.BF16 R4, R56, R4, R40 ;  /* 0x000000043804723c */ /* 0x004fe20000041828 */
[----:B------:R-:W2:Y:S04]  /*72eb0*/  LDL.LU R40, [R1+0x6e0] ;  /* 0x0006e00001287983 */ /* 0x000ea80000300800 */
[----:B------:R-:W-:Y:S04]  /*72ec0*/  STL.64 [R1+0x5e0], R8 ;  /* 0x0005e00801007387 */ /* 0x000fe80000100a00 */
[----:B------:R-:W-:-:S14]  /*72ed0*/  STL.64 [R1+0x5e8], R10 ;  /* 0x0005e80a01007387 */ /* 0x000fdc0000100a00 */
        /* <DEDUP_REMOVED lines=13> */
[----:B------:R-:W3:Y:S04]  /*72fb0*/  LDL.LU.64 R50, [R1+0x3ab0] ;  /* 0x003ab00001327983 */ /* 0x000ee80000300a00 */
[----:B------:R-:W3:Y:S04]  /*72fc0*/  LDL.LU.64 R48, [R1+0x3aa8] ;  /* 0x003aa80001307983 */ /* 0x000ee80000300a00 */
[----:B------:R-:W-:Y:S04]  /*72fd0*/  STL.64 [R1+0x5c0], R24 ;  /* 0x0005c01801007387 */ /* 0x000fe80000100a00 */
        /* <DEDUP_REMOVED lines=8> */
[----:B------:R-:W3:Y:S01]  /*73060*/  LDL.LU.64 R28, [R1+0x3a88] ;  /* 0x003a8800011c7983 */ /* 0x000ee20000300a00 */
[C---:B------:R-:W-:Y:S03]  /*73070*/  HMMA.16816.F32.BF16 R36, R56.reuse, R32, R36 ;  /* 0x000000203824723c */ /* 0x040fe60000041824 */
[----:B----4-:R-:W-:Y:S04]  /*73080*/  STL.64 [R1+0x39d8], R26 ;  /* 0x0039d81a01007387 */ /* 0x010fe80000100a00 */
[----:B------:R0:W-:Y:S04]  /*73090*/  STL.64 [R1+0x39d0], R24 ;  /* 0x0039d01801007387 */ /* 0x0001e80000100a00 */
        /* <DEDUP_REMOVED lines=18> */
[----:B0-----:R-:W3:Y:S04]  /*731c0*/  LDL.LU.64 R38, [R1+0x3a70] ;  /* 0x003a700001267983 */ /* 0x001ee80000300a00 */
[----:B------:R-:W4:Y:S04]  /*731d0*/  LDL.LU.64 R36, [R1+0x3a68] ;  /* 0x003a680001247983 */ /* 0x000f280000300a00 */
        /* <DEDUP_REMOVED lines=14> */
[----:B0-----:R-:W3:Y:S04]  /*732c0*/  LDL.LU R36, [R1+0x6c0] ;  /* 0x0006c00001247983 */ /* 0x001ee80000300800 */
[----:B------:R-:W3:Y:S04]  /*732d0*/  LDL.LU R37, [R1+0x6c4] ;  /* 0x0006c40001257983 */ /* 0x000ee80000300800 */
[----:B------:R-:W3:Y:S04]  /*732e0*/  LDL.LU R38, [R1+0x6c8] ;  /* 0x0006c80001267983 */ /* 0x000ee80000300800 */
[----:B------:R-:W3:Y:S01]  /*732f0*/  LDL.LU R39, [R1+0x6cc] ;  /* 0x0006cc0001277983 */ /* 0x000ee20000300800 */
[----:B--2---:R-:W-:-:S15]  /*73300*/  HMMA.16816.F32.BF16 R4, R56, R40, R4 ;  /* 0x000000283804723c */ /* 0x004fde0000041804 */
[----:B------:R-:W-:-:S08]  /*73310*/  NOP ;  /* 0x0000000000007918 */ /* 0x000fd00000000000 */
[----:B------:R-:W-:Y:S04]  /*73320*/  STL.64 [R1+0x570], R4 ;  /* 0x0005700401007387 */ /* 0x000fe80000100a00 */
[----:B------:R0:W-:Y:S04]  /*73330*/  STL.64 [R1+0x578], R6 ;  /* 0x0005780601007387 */ /* 0x0001e80000100a00 */
[----:B0-----:R-:W2:Y:S04]  /*73340*/  LDL.LU.64 R6, [R1+0x3a50] ;  /* 0x003a500001067983 */ /* 0x001ea80000300a00 */
[----:B------:R-:W2:Y:S01]  /*73350*/  LDL.LU.64 R4, [R1+0x3a48] ;  /* 0x003a480001047983 */ /* 0x000ea20000300a00 */
[----:B------:R-:W0:Y:S01]  /*73360*/  S2R R55, SR_TID.X ;  /* 0x0000000000377919 */ /* 0x000e220000002100 */
[----:B------:R-:W1:Y:S01]  /*73370*/  S2R R19, SR_TID.X ;  /* 0x0000000000137919 */ /* 0x000e620000002100 */
[C---:B---3--:R-:W-:Y:S06]  /*73380*/  HMMA.16816.F32.BF16 R36, R56.reuse, R44, R36 ;  /* 0x0000002c3824723c */ /* 0x048fec0000041824 */
[C---:B------:R-:W-:Y:S06]  /*73390*/  HMMA.16816.F32.BF16 R28, R56.reuse, R48, R28 ;  /* 0x00000030381c723c */ /* 0x040fec000004181c */
[----:B------:R-:W-:Y:S01]  /*733a0*/  HMMA.16816.F32.BF16 R32, R56, R52, R32 ;  /* 0x000000343820723c */ /* 0x000fe20000041820 */
[----:B----4-:R-:W-:Y:S04]  /*733b0*/  STL.64 [R1+0x39e8], R42 ;  /* 0x0039e82a01007387 */ /* 0x010fe80000100a00 */
[----:B------:R-:W-:Y:S04]  /*733c0*/  STL.64 [R1+0x39e0], R40 ;  /* 0x0039e02801007387 */ /* 0x000fe80000100a00 */
[----:B------:R-:W-:Y:S01]  /*733d0*/  STL.64 [R1+0x39f8], R46 ;  /* 0x0039f82e01007387 */ /* 0x000fe20000100a00 */
[----:B------:R-:W-:-:S03]  /*733e0*/  IMAD.MOV.U32 R56, RZ, RZ, R13 ;  /* 0x000000ffff387224 */ /* 0x000fc600078e000d */
[----:B------:R-:W-:Y:S04]  /*733f0*/  STL.64 [R1+0x560], R36 ;  /* 0x0005602401007387 */ /* 0x000fe80000100a00 */
[----:B------:R-:W-:Y:S04]  /*73400*/  STL.64 [R1+0x568], R38 ;  /* 0x0005682601007387 */ /* 0x000fe80000100a00 */
[----:B------:R-:W-:Y:S04]  /*73410*/  STL.64 [R1+0x39f0], R44 ;  /* 0x0039f02c01007387 */ /* 0x000fe80000100a00 */
[----:B------:R-:W-:Y:S01]  /*73420*/  STL.64 [R1+0x550], R28 ;  /* 0x0005501c01007387 */ /* 0x000fe20000100a00 */
[----:B0-----:R-:W-:-:S03]  /*73430*/  LOP3.LUT R55, R55, 0x7, RZ, 0xc0, !PT ;  /* 0x0000000737377812 */ /* 0x001fc600078ec0ff */
[----:B------:R1:W-:Y:S02]  /*73440*/  STL.64 [R1+0x558], R30 ;  /* 0x0005581e01007387 */ /* 0x0003e40000100a00 */
[----:B------:R-:W-:Y:S02]  /*73450*/  IMAD R55, R55, 0x110, RZ ;  /* 0x0000011037377824 */ /* 0x000fe400078e02ff */
[----:B------:R-:W-:Y:S04]  /*73460*/  STL.64 [R1+0x3a08], R50 ;  /* 0x003a083201007387 */ /* 0x000fe80000100a00 */
[----:B------:R-:W-:Y:S04]  /*73470*/  STL.64 [R1+0x3a00], R48 ;  /* 0x003a003001007387 */ /* 0x000fe80000100a00 */
[----:B------:R-:W3:Y:S01]  /*73480*/  LDL.LU R13, [R1+0x3a40] ;  /* 0x003a4000010d7983 */ /* 0x000ee20000300800 */
[----:B-1----:R-:W-:-:S02]  /*73490*/  IMAD.SHL.U32 R31, R19, 0x2, RZ ;  /* 0x00000002131f7824 */ /* 0x002fc400078e00ff */
[----:B------:R-:W-:Y:S01]  /*734a0*/  IMAD.SHL.U32 R19, R19, 0x80, RZ ;  /* 0x0000008013137824 */ /* 0x000fe200078e00ff */
[----:B------:R-:W-:Y:S02]  /*734b0*/  STL.64 [R1+0x200], R32 ;  /* 0x0002002001007387 */ /* 0x000fe40000100a00 */
[----:B------:R-:W-:Y:S02]  /*734c0*/  LOP3.LUT R55, R55, 0x10, R31, 0x78, !PT ;  /* 0x0000001037377812 */ /* 0x000fe400078e781f */
[----:B------:R-:W-:Y:S01]  /*734d0*/  STL.64 [R1+0x208], R34 ;  /* 0x0002082201007387 */ /* 0x000fe20000100a00 */
[----:B------:R-:W-:-:S03]  /*734e0*/  IMAD.MOV.U32 R57, RZ, RZ, R18 ;  /* 0x000000ffff397224 */ /* 0x000fc600078e0012 */
[----:B------:R0:W-:Y:S01]  /*734f0*/  STL.64 [R1+0x3a10], R16 ;  /* 0x003a101001007387 */ /* 0x0001e20000100a00 */
[----:B------:R-:W-:Y:S01]  /*73500*/  LOP3.LUT R55, R55, 0x800, R19, 0xf8, !PT ;  /* 0x0000080037377812 */ /* 0x000fe200078ef813 */
[C---:B--2---:R-:W-:Y:S06]  /*73510*/  HMMA.16816.F32.BF16 R24, R4.reuse, R16, R24 ;  /* 0x000000100418723c */ /* 0x044fec0000041818 */
[----:B0-----:R-:W-:-:S15]  /*73520*/  HMMA.16816.F32.BF16 R16, R4, R20, R8 ;  /* 0x000000140410723c */ /* 0x001fde0000041808 */
[----:B------:R-:W-:-:S02]  /*73530*/  NOP ;  /* 0x0000000000007918 */ /* 0x000fc40000000000 */
[----:B------:R-:W-:Y:S04]  /*73540*/  STL.64 [R1+0x360], R24 ;  /* 0x0003601801007387 */ /* 0x000fe80000100a00 */
[----:B------:R-:W-:Y:S04]  /*73550*/  STL.64 [R1+0x368], R26 ;  /* 0x0003681a01007387 */ /* 0x000fe80000100a00 */
[----:B------:R-:W-:Y:S04]  /*73560*/  STL.64 [R1+0x3a18], R20 ;  /* 0x003a181401007387 */ /* 0x000fe80000100a00 */
[----:B------:R-:W2:Y:S04]  /*73570*/  LDL.LU R8, [R1+0xb00] ;  /* 0x000b000001087983 */ /* 0x000ea80000300800 */
[----:B------:R0:W-:Y:S04]  /*73580*/  STL.64 [R1+0x350], R16 ;  /* 0x0003501001007387 */ /* 0x0001e80000100a00 */
[----:B------:R1:W-:Y:S04]  /*73590*/  STL.64 [R1+0x358], R18 ;  /* 0x0003581201007387 */ /* 0x0003e80000100a00 */
[----:B------:R-:W2:Y:S04]  /*735a0*/  LDL.LU R9, [R1+0xb04] ;  /* 0x000b040001097983 */ /* 0x000ea80000300800 */
[----:B------:R-:W4:Y:S04]  /*735b0*/  LDL.LU R10, [R1+0xb08] ;  /* 0x000b0800010a7983 */ /* 0x000f280000300800 */
[----:B------:R-:W4:Y:S04]  /*735c0*/  LDL.LU R11, [R1+0xb0c] ;  /* 0x000b0c00010b7983 */ /* 0x000f280000300800 */
[----:B----4-:R-:W-:Y:S04]  /*735d0*/  STL.64 [R1+0x3a28], R10 ;  /* 0x003a280a01007387 */ /* 0x010fe80000100a00 */
[----:B--2---:R-:W-:Y:S04]  /*735e0*/  STL.64 [R1+0x3a20], R8 ;  /* 0x003a200801007387 */ /* 0x004fe80000100a00 */
[----:B0-----:R-:W2:Y:S04]  /*735f0*/  LDL.LU R16, [R1+0xb10] ;  /* 0x000b100001107983 */ /* 0x001ea80000300800 */
[----:B------:R-:W2:Y:S04]  /*73600*/  LDL.LU R17, [R1+0xb14] ;  /* 0x000b140001117983 */ /* 0x000ea80000300800 */
[----:B-1----:R-:W4:Y:S04]  /*73610*/  LDL.LU R18, [R1+0xb18] ;  /* 0x000b180001127983 */ /* 0x002f280000300800 */
[----:B------:R-:W4:Y:S04]  /*73620*/  LDL.LU R19, [R1+0xb1c] ;  /* 0x000b1c0001137983 */ /* 0x000f280000300800 */
[----:B------:R-:W2:Y:S04]  /*73630*/  LDL.LU R36, [R1+0xb40] ;  /* 0x000b400001247983 */ /* 0x000ea80000300800 */
[----:B------:R-:W2:Y:S04]  /*73640*/  LDL.LU R37, [R1+0xb44] ;  /* 0x000b440001257983 */ /* 0x000ea80000300800 */
[----:B------:R-:W2:Y:S04]  /*73650*/  LDL.LU R38, [R1+0xb48] ;  /* 0x000b480001267983 */ /* 0x000ea80000300800 */
[----:B------:R-:W2:Y:S01]  /*73660*/  LDL.LU R39, [R1+0xb4c] ;  /* 0x000b4c0001277983 */ /* 0x000ea20000300800 */
[----:B------:R-:W-:Y:S01]  /*73670*/  LOP3.LUT R55, R55, 0x40, RZ, 0x3c, !PT ;  /* 0x0000004037377812 */ /* 0x000fe200078e3cff */
[----:B------:R-:W-:-:S02]  /*73680*/  IMAD.MOV.U32 R20, RZ, RZ, R15 ;  /* 0x000000ffff147224 */ /* 0x000fc400078e000f */
[----:B------:R-:W-:Y:S02]  /*73690*/  IMAD.MOV.U32 R21, RZ, RZ, R14 ;  /* 0x000000ffff157224 */ /* 0x000fe400078e000e */
[----:B---3--:R-:W-:Y:S02]  /*736a0*/  IMAD.MOV.U32 R34, RZ, RZ, R13 ;  /* 0x000000ffff227224 */ /* 0x008fe400078e000d */
[----:B------:R-:W-:Y:S02]  /*736b0*/  IMAD.MOV.U32 R35, RZ, RZ, R12 ;  /* 0x000000ffff237224 */ /* 0x000fe400078e000c */
[----:B------:R-:W0:Y:S04]  /*736c0*/  LDSM.16.MT88.4 R12, [R55+UR4+0x6000] ;  /* 0x00600004370c783b */ /* 0x000e280008004200 */
[----:B----4-:R-:W-:Y:S04]  /*736d0*/  STL.64 [R1+0x3a38], R18 ;  /* 0x003a381201007387 */ /* 0x010fe80000100a00 */
[----:B--2---:R1:W-:Y:S04]  /*736e0*/  STL.64 [R1+0x3a30], R16 ;  /* 0x003a301001007387 */ /* 0x0043e80000100a00 */
        /* <DEDUP_REMOVED lines=21> */
[----:B0-----:R-:W-:Y:S04]  /*73840*/  STL.64 [R1+0x38d8], R14 ;  /* 0x0038d80e01007387 */ /* 0x001fe80000100a00 */
[----:B------:R0:W-:Y:S01]  /*73850*/  STL.64 [R1+0x38d0], R12 ;  /* 0x0038d00c01007387 */ /* 0x0001e20000100a00 */
[----:B------:R-:W-:Y:S01]  /*73860*/  HMMA.16816.F32.BF16 R36, R4, R56, R36 ;  /* 0x000000380424723c */ /* 0x000fe20000041824 */
[----:B0-----:R-:W-:-:S02]  /*73870*/  IMAD.MOV.U32 R12, RZ, RZ, R23 ;  /* 0x000000ffff0c7224 */ /* 0x001fc400078e0017 */
[----:B------:R-:W-:-:S15]  /*73880*/  IMAD.MOV.U32 R13, RZ, RZ, R22 ;  /* 0x000000ffff0d7224 */ /* 0x000fde00078e0016 */
[----:B------:R-:W-:-:S05]  /*73890*/  NOP ;  /* 0x0000000000007918 */ /* 0x000fca0000000000 */
[----:B------:R0:W-:Y:S04]  /*738a0*/  STL.64 [R1+0x7a0], R36 ;  /* 0x0007a02401007387 */ /* 0x0001e80000100a00 */
[----:B------:R1:W-:Y:S04]  /*738b0*/  STL.64 [R1+0x7a8], R38 ;  /* 0x0007a82601007387 */ /* 0x0003e80000100a00 */
[----:B0-----:R-:W4:Y:S04]  /*738c0*/  LDL.LU R36, [R1+0xac0] ;  /* 0x000ac00001247983 */ /* 0x001f280000300800 */
[----:B------:R-:W4:Y:S04]  /*738d0*/  LDL.LU R37, [R1+0xac4] ;  /* 0x000ac40001257983 */ /* 0x000f280000300800 */
[----:B-1----:R-:W4:Y:S04]  /*738e0*/  LDL.LU R38, [R1+0xac8] ;  /* 0x000ac80001267983 */ /* 0x002f280000300800 */
        /* <DEDUP_REMOVED lines=13> */
[----:B------:R-:W3:Y:S04]  /*739c0*/  LDL.LU.64 R10, [R1+0x3a28] ;  /* 0x003a2800010a7983 */ /* 0x000ee80000300a00 */
[----:B------:R-:W3:Y:S01]  /*739d0*/  LDL.LU.64 R8, [R1+0x3a20] ;  /* 0x003a200001087983 */ /* 0x000ee20000300a00 */
[C---:B----4-:R-:W-:Y:S03]  /*739e0*/  HMMA.16816.F32.BF16 R40, R4.reuse, R24, R40 ;  /* 0x000000180428723c */ /* 0x050fe60000041828 */
[----:B------:R0:W-:Y:S04]  /*739f0*/  STL.64 [R1+0x780], R20 ;  /* 0x0007801401007387 */ /* 0x0001e80000100a00 */
[----:B------:R-:W-:Y:S04]  /*73a00*/  STL.64 [R1+0x788], R22 ;  /* 0x0007881601007387 */ /* 0x000fe80000100a00 */
[----:B0-----:R-:W4:Y:S01]  /*73a10*/  LDL.LU.64 R20, [R1+0x3a18] ;  /* 0x003a180001147983 */ /* 0x001f220000300a00 */
[C---:B--2---:R-:W-:Y:S06]  /*73a20*/  HMMA.16816.F32.BF16 R16, R4.reuse, R48, R16 ;  /* 0x000000300410723c */ /* 0x044fec0000041810 */
[----:B---3--:R-:W-:-:S15]  /*73a30*/  HMMA.16816.F32.BF16 R8, R4, R44, R8 ;  /* 0x0000002c0408723c */ /* 0x008fde0000041808 */
[----:B------:R-:W-:-:S02]  /*73a40*/  NOP ;  /* 0x0000000000007918 */ /* 0x000fc40000000000 */
[----:B------:R0:W-:Y:S04]  /*73a50*/  STL.64 [R1+0x770], R16 ;  /* 0x0007701001007387 */ /* 0x0001e80000100a00 */
[----:B------:R1:W-:Y:S04]  /*73a60*/  STL.64 [R1+0x778], R18 ;  /* 0x0007781201007387 */ /* 0x0003e80000100a00 */
[----:B0-----:R-:W2:Y:S01]  /*73a70*/  LDL.LU.64 R16, [R1+0x3a10] ;  /* 0x003a100001107983 */ /* 0x001ea20000300a00 */
[----:B-1----:R-:W-:Y:S02]  /*73a80*/  IMAD.MOV.U32 R19, RZ, RZ, R48 ;  /* 0x000000ffff137224 */ /* 0x002fe400078e0030 */
[----:B------:R-:W-:Y:S01]  /*73a90*/  IMAD.MOV.U32 R18, RZ, RZ, R49 ;  /* 0x000000ffff127224 */ /* 0x000fe200078e0031 */
[----:B------:R-:W3:Y:S04]  /*73aa0*/  LDL.LU.64 R50, [R1+0x3a08] ;  /* 0x003a080001327983 */ /* 0x000ee80000300a00 */
[----:B------:R-:W4:Y:S04]  /*73ab0*/  LDL.LU.64 R48, [R1+0x3a00] ;  /* 0x003a000001307983 */ /* 0x000f280000300a00 */
[----:B------:R0:W-:Y:S04]  /*73ac0*/  STL.64 [R1+0x760], R8 ;  /* 0x0007600801007387 */ /* 0x0001e80000100a00 */
[----:B------:R1:W-:Y:S04]  /*73ad0*/  STL.64 [R1+0x768], R10 ;  /* 0x0007680a01007387 */ /* 0x0003e80000100a00 */
[----:B------:R-:W2:Y:S01]  /*73ae0*/  LDL.LU.64 R46, [R1+0x39f8] ;  /* 0x0039f800012e7983 */ /* 0x000ea20000300a00 */
[----:B0-----:R-:W-:-:S02]  /*73af0*/  IMAD.MOV.U32 R9, RZ, RZ, R44 ;  /* 0x000000ffff097224 */ /* 0x001fc400078e002c */
[----:B------:R-:W-:Y:S02]  /*73b00*/  IMAD.MOV.U32 R8, RZ, RZ, R45 ;  /* 0x000000ffff087224 */ /* 0x000fe400078e002d */
[----:B------:R-:W3:Y:S04]  /*73b10*/  LDL.LU.64 R44, [R1+0x39f0] ;  /* 0x0039f000012c7983 */ /* 0x000ee80000300a00 */
[----:B------:R-:W-:Y:S04]  /*73b20*/  STL.64 [R1+0x750], R40 ;  /* 0x0007502801007387 */ /* 0x000fe80000100a00 */
[----:B------:R0:W-:Y:S01]  /*73b30*/  STL.64 [R1+0x758], R42 ;  /* 0x0007582a01007387 */ /* 0x0001e20000100a00 */
[----:B-1----:R-:W-:-:S02]  /*73b40*/  IMAD.MOV.U32 R11, RZ, RZ, R24 ;  /* 0x000000ffff0b7224 */ /* 0x002fc400078e0018 */
[----:B------:R-:W-:Y:S01]  /*73b50*/  IMAD.MOV.U32 R10, RZ, RZ, R25 ;  /* 0x000000ffff0a7224 */ /* 0x000fe200078e0019 */
[----:B0-----:R-:W2:Y:S04]  /*73b60*/  LDL.LU.64 R42, [R1+0x39e8] ;  /* 0x0039e800012a7983 */ /* 0x001ea80000300a00 */
[----:B------:R-:W4:Y:S04]  /*73b70*/  LDL.LU.64 R40, [R1+0x39e0] ;  /* 0x0039e00001287983 */ /* 0x000f280000300a00 */
[----:B------:R-:W3:Y:S04]  /*73b80*/  LDL.LU.64 R26, [R1+0x39d8] ;  /* 0x0039d800011a7983 */ /* 0x000ee80000300a00 */
[----:B------:R-:W2:Y:S02]  /*73b90*/  LDL.LU.64 R24, [R1+0x39d0] ;  /* 0x0039d00001187983 */ /* 0x000ea40000300a00 */
        /* <DEDUP_REMOVED lines=20> */
[----:B0-----:R-:W2:Y:S04]  /*73ce0*/  LDL.LU R28, [R1+0xaa0] ;  /* 0x000aa000011c7983 */ /* 0x001ea80000300800 */
[----:B------:R-:W2:Y:S04]  /*73cf0*/  LDL.LU R29, [R1+0xaa4] ;  /* 0x000aa400011d7983 */ /* 0x000ea80000300800 */
[----:B------:R-:W2:Y:S04]  /*73d00*/  LDL.LU R30, [R1+0xaa8] ;  /* 0x000aa800011e7983 */ /* 0x000ea80000300800 */
[----:B------:R-:W2:Y:S01]  /*73d10*/  LDL.LU R31, [R1+0xaac] ;  /* 0x000aac00011f7983 */ /* 0x000ea20000300800 */
        /* <DEDUP_REMOVED lines=8> */
[----:B0-----:R-:W3:Y:S04]  /*73da0*/  LDL.LU R32, [R1+0xab0] ;  /* 0x000ab00001207983 */ /* 0x001ee80000300800 */
[----:B------:R-:W3:Y:S04]  /*73db0*/  LDL.LU R33, [R1+0xab4] ;  /* 0x000ab40001217983 */ /* 0x000ee80000300800 */
[----:B------:R-:W3:Y:S04]  /*73dc0*/  LDL.LU R34, [R1+0xab8] ;  /* 0x000ab80001227983 */ /* 0x000ee80000300800 */
[----:B------:R-:W3:Y:S01]  /*73dd0*/  LDL.LU R35, [R1+0xabc] ;  /* 0x000abc0001237983 */ /* 0x000ee20000300800 */
[C---:B--2---:R-:W-:Y:S06]  /*73de0*/  HMMA.16816.F32.BF16 R28, R4.reuse, R40, R28 ;  /* 0x00000028041c723c */ /* 0x044fec000004181c */
[C---:B------:R-:W-:Y:S06]  /*73df0*/  HMMA.16816.F32.BF16 R24, R4.reuse, R44, R24 ;  /* 0x0000002c0418723c */ /* 0x040fec0000041818 */
[C---:B------:R-:W-:Y:S06]  /*73e00*/  HMMA.16816.F32.BF16 R12, R4.reuse, R48, R12 ;  /* 0x00000030040c723c */ /* 0x040fec000004180c */
[----:B---3--:R-:W-:Y:S01]  /*73e10*/  HMMA.16816.F32.BF16 R32, R4, R36, R32 ;  /* 0x000000240420723c */ /* 0x008fe20000041820 */
[----:B------:R-:W-:Y:S05]  /*73e20*/  STL.64 [R1+0x38e8], R38 ;  /* 0x0038e82601007387 */ /* 0x000fea0000100a00 */
[----:B------:R-:W-:-:S15]  /*73e30*/  STL.64 [R1+0x38e0], R36 ;  /* 0x0038e02401007387 */ /* 0x000fde0000100a00 */
[----:B------:R-:W-:-:S02]  /*73e40*/  NOP ;  /* 0x0000000000007918 */ /* 0x000fc40000000000 */
        /* <DEDUP_REMOVED lines=9> */
[----:B------:R-:W-:Y:S04]  /*73ee0*/  STL.64 [R1+0x6f8], R26 ;  /* 0x0006f81a01007387 */ /* 0x000fe80000100a00 */
[----:B------:R-:W-:Y:S04]  /*73ef0*/  STL.64 [R1+0x3950], R50 ;  /* 0x0039503201007387 */ /* 0x000fe80000100a00 */
[----:B------:R-:W-:Y:S04]  /*73f00*/  STL.64 [R1+0x3948], R48 ;  /* 0x0039483001007387 */ /* 0x000fe80000100a00 */
[----:B------:R-:W-:Y:S04]  /*73f10*/  STL.64 [R1+0x6e0], R12 ;  /* 0x0006e00c01007387 */ /* 0x000fe80000100a00 */
[----:B------:R-:W-:Y:S01]  /*73f20*/  STL.64 [R1+0x6e8], R14 ;  /* 0x0006e80e01007387 */ /* 0x000fe20000100a00 */
[----:B0-----:R-:W-:-:S02]  /*73f30*/  IMAD.MOV.U32 R24, RZ, RZ, R11 ;  /* 0x000000ffff187224 */ /* 0x001fc400078e000b */
[----:B------:R-:W-:-:S05]  /*73f40*/  IMAD.MOV.U32 R25, RZ, RZ, R10 ;  /* 0x000000ffff197224 */ /* 0x000fca00078e000a */
[----:B------:R0:W-:Y:S04]  /*73f50*/  STL.64 [R1+0x3958], R24 ;  /* 0x0039581801007387 */ /* 0x0001e80000100a00 */
        /* <DEDUP_REMOVED lines=48> */
[----:B------:R-:W-:Y:S03]  /*74260*/  HMMA.16816.F32.BF16 R4, R4, R52, R8 ;  /* 0x000000340404723c */ /* 0x000fe60000041808 */
[----:B------:R-:W4:Y:S04]  /*74270*/  LDL.LU.64 R10, [R1+0x3998] ;  /* 0x00399800010a7983 */ /* 0x000f280000300a00 */
[----:B------:R-:W4:-:S15]  /*74280*/  LDL.LU.64 R8, [R1+0x3990] ;  /* 0x0039900001087983 */ /* 0x000f1e0000300a00 */
[----:B------:R-:W-:-:S01]  /*74290*/  NOP ;  /* 0x0000000000007918 */ /* 0x000fc20000000000 */
[----:B------:R-:W-:Y:S04]  /*742a0*/  STL.64 [R1+0x340], R4 ;  /* 0x0003400401007387 */ /* 0x000fe80000100a00 */
[----:B------:R0:W-:Y:S01]  /*742b0*/  STL.64 [R1+0x348], R6 ;  /* 0x0003480601007387 */ /* 0x0001e20000100a00 */
[C---:B----4-:R-:W-:Y:S06]  /*742c0*/  HMMA.16816.F32.BF16 R36, R8.reuse, R16, R36 ;  /* 0x000000100824723c */ /* 0x050fec0000041824 */
[----:B0-----:R-:W-:Y:S01]  /*742d0*/  HMMA.16816.F32.BF16 R4, R8, R20, R32 ;  /* 0x000000140804723c */ /* 0x001fe20000041820 */
[----:B------:R-:W4:-:S15]  /*742e0*/  LDL.LU R32, [R1+0x620] ;  /* 0x0006200001207983 */ /* 0x000f1e0000300800 */
[----:B------:R-:W-:-:S01]  /*742f0*/  NOP ;  /* 0x0000000000007918 */ /* 0x000fc20000000000 */
[----:B------:R0:W-:Y:S04]  /*74300*/  STL.64 [R1+0x1f0], R36 ;  /* 0x0001f02401007387 */ /* 0x0001e80000100a00 */
[----:B------:R1:W-:Y:S04]  /*74310*/  STL.64 [R1+0x1f8], R38 ;  /* 0x0001f82601007387 */ /* 0x0003e80000100a00 */
[----:B------:R-:W-:Y:S04]  /*74320*/  STL.64 [R1+0x1e0], R4 ;  /* 0x0001e00401007387 */ /* 0x000fe80000100a00 */
[----:B------:R-:W-:Y:S04]  /*74330*/  STL.64 [R1+0x1e8], R6 ;  /* 0x0001e80601007387 */ /* 0x000fe80000100a00 */
[----:B------:R-:W3:Y:S01]  /*74340*/  LDSM.16.MT88.4 R4, [R55+UR4+0x6080] ;  /* 0x006080043704783b */ /* 0x000ee20008004200 */
[C---:B------:R-:W-:Y:S03]  /*74350*/  HMMA.16816.F32.BF16 R12, R8.reuse, R56, R12 ;  /* 0x00000038080c723c */ /* 0x040fe6000004180c */
[----:B------:R-:W4:Y:S04]  /*74360*/  LDL.LU R33, [R1+0x624] ;  /* 0x0006240001217983 */ /* 0x000f280000300800 */
[----:B------:R-:W4:Y:S04]  /*74370*/  LDL.LU R34, [R1+0x628] ;  /* 0x0006280001227983 */ /* 0x000f280000300800 */
[----:B------:R-:W4:Y:S04]  /*74380*/  LDL.LU R35, [R1+0x62c] ;  /* 0x00062c0001237983 */ /* 0x000f280000300800 */
[----:B0-----:R-:W4:Y:S04]  /*74390*/  LDL.LU R36, [R1+0x4f0] ;  /* 0x0004f00001247983 */ /* 0x001f280000300800 */
[----:B------:R-:W4:Y:S04]  /*743a0*/  LDL.LU R37, [R1+0x4f4] ;  /* 0x0004f40001257983 */ /* 0x000f280000300800 */
[----:B-1----:R-:W4:Y:S04]  /*743b0*/  LDL.LU R38, [R1+0x4f8] ;  /* 0x0004f80001267983 */ /* 0x002f280000300800 */
[----:B------:R-:W4:Y:S04]  /*743c0*/  LDL.LU R39, [R1+0x4fc] ;  /* 0x0004fc0001277983 */ /* 0x000f280000300800 */
[----:B---3--:R-:W-:Y:S04]  /*743d0*/  STL.64 [R1+0x3848], R6 ;  /* 0x0038480601007387 */ /* 0x008fe80000100a00 */
[----:B------:R-:W-:Y:S04]  /*743e0*/  STL.64 [R1+0x3840], R4 ;  /* 0x0038400401007387 */ /* 0x000fe80000100a00 */
[----:B------:R0:W-:Y:S04]  /*743f0*/  STL.64 [R1+0x1d0], R12 ;  /* 0x0001d00c01007387 */ /* 0x0001e80000100a00 */
[----:B------:R2:W-:Y:S04]  /*74400*/  STL.64 [R1+0x1d8], R14 ;  /* 0x0001d80e01007387 */ /* 0x0005e80000100a00 */
[----:B0-----:R-:W2:Y:S01]  /*74410*/  LDL.LU.64 R12, [R1+0x3988] ;  /* 0x00398800010c7983 */ /* 0x001ea20000300a00 */
[----:B------:R-:W-:Y:S01]  /*74420*/  HMMA.16816.F32.BF16 R44, R8, R40, R44 ;  /* 0x00000028082c723c */ /* 0x000fe2000004182c */
[----:B------:R-:W-:-:S02]  /*74430*/  IMAD.MOV.U32 R4, RZ, RZ, R19 ;  /* 0x000000ffff047224 */ /* 0x000fc400078e0013 */
[----:B------:R-:W-:-:S03]  /*74440*/  IMAD.MOV.U32 R5, RZ, RZ, R18 ;  /* 0x000000ffff057224 */ /* 0x000fc600078e0012 */
[----:B--2---:R-:W-:Y:S01]  /*74450*/  HMMA.16816.F32.BF16 R12, R8, R12, R24 ;  /* 0x0000000c080c723c */ /* 0x004fe20000041818 */
[----:B------:R-:W2:Y:S04]  /*74460*/  LDL.LU.64 R26, [R1+0x3980] ;  /* 0x00398000011a7983 */ /* 0x000ea80000300a00 */
[----:B------:R-:W2:Y:S01]  /*74470*/  LDL.LU.64 R24, [R1+0x3978] ;  /* 0x0039780001187983 */ /* 0x000ea20000300a00 */
[----:B------:R-:W-:Y:S02]  /*74480*/  IMAD.MOV.U32 R19, RZ, RZ, R40 ;  /* 0x000000ffff137224 */ /* 0x000fe400078e0028 */
[----:B------:R-:W-:-:S15]  /*74490*/  IMAD.MOV.U32 R18, RZ, RZ, R41 ;  /* 0x000000ffff127224 */ /* 0x000fde00078e0029 */
[----:B------:R0:W-:Y:S04]  /*744a0*/  STL.64 [R1+0x1c0], R12 ;  /* 0x0001c00c01007387 */ /* 0x0001e80000100a00 */
[----:B------:R1:W-:Y:S04]  /*744b0*/  STL.64 [R1+0x1c8], R14 ;  /* 0x0001c80e01007387 */ /* 0x0003e80000100a00 */
[----:B0-----:R-:W3:Y:S04]  /*744c0*/  LDL.LU R12, [R1+0x4e0] ;  /* 0x0004e000010c7983 */ /* 0x001ee80000300800 */
[----:B------:R-:W3:Y:S04]  /*744d0*/  LDL.LU R13, [R1+0x4e4] ;  /* 0x0004e400010d7983 */ /* 0x000ee80000300800 */
[----:B-1----:R-:W3:Y:S04]  /*744e0*/  LDL.LU R14, [R1+0x4e8] ;  /* 0x0004e800010e7983 */ /* 0x002ee80000300800 */
[----:B------:R-:W3:Y:S04]  /*744f0*/  LDL.LU R15, [R1+0x4ec] ;  /* 0x0004ec00010f7983 */ /* 0x000ee80000300800 */
[----:B------:R0:W-:Y:S04]  /*74500*/  STL.64 [R1+0x1b0], R44 ;  /* 0x0001b02c01007387 */ /* 0x0001e80000100a00 */
[----:B------:R-:W-:Y:S04]  /*74510*/  STL.64 [R1+0x1b8], R46 ;  /* 0x0001b82e01007387 */ /* 0x000fe80000100a00 */
[----:B0-----:R-:W4:Y:S04]  /*74520*/  LDL.LU.64 R44, [R1+0x3970] ;  /* 0x00397000012c7983 */ /* 0x001f280000300a00 */
[----:B------:R-:W3:Y:S04]  /*74530*/  LDL.LU.64 R42, [R1+0x3968] ;  /* 0x00396800012a7983 */ /* 0x000ee80000300a00 */
[----:B------:R-:W3:Y:S01]  /*74540*/  LDL.LU.64 R40, [R1+0x3960] ;  /* 0x0039600001287983 */ /* 0x000ee20000300a00 */
[----:B--2---:R-:W-:Y:S03]  /*74550*/  HMMA.16816.F32.BF16 R4, R8, R4, R24 ;  /* 0x000000040804723c */ /* 0x004fe60000041818 */
[----:B------:R-:W3:-:S15]  /*74560*/  LDL.LU.64 R24, [R1+0x3958] ;  /* 0x0039580001187983 */ /* 0x000ede0000300a00 */
[----:B------:R-:W-:-:S05]  /*74570*/  NOP ;  /* 0x0000000000007918 */ /* 0x000fca0000000000 */
[----:B------:R0:W-:Y:S04]  /*74580*/  STL.64 [R1+0x1a0], R4 ;  /* 0x0001a00401007387 */ /* 0x0001e80000100a00 */
[----:B------:R1:W-:Y:S04]  /*74590*/  STL.64 [R1+0x1a8], R6 ;  /* 0x0001a80601007387 */ /* 0x0003e80000100a00 */
[----:B0-----:R-:W2:Y:S04]  /*745a0*/  LDL.LU R4, [R1+0x4b0] ;  /* 0x0004b00001047983 */ /* 0x001ea80000300800 */
[----:B------:R-:W2:Y:S04]  /*745b0*/  LDL.LU R5, [R1+0x4b4] ;  /* 0x0004b40001057983 */ /* 0x000ea80000300800 */
[----:B-1----:R-:W2:Y:S04]  /*745c0*/  LDL.LU R6, [R1+0x4b8] ;  /* 0x0004b80001067983 */ /* 0x002ea80000300800 */
[----:B------:R-:W2:Y:S01]  /*745d0*/  LDL.LU R7, [R1+0x4bc] ;  /* 0x0004bc0001077983 */ /* 0x000ea20000300800 */
[----:B----4-:R-:W-:Y:S03]  /*745e0*/  HMMA.16816.F32.BF16 R44, R8, R44, R48 ;  /* 0x0000002c082c723c */ /* 0x010fe60000041830 */
[----:B------:R-:W4:Y:S04]  /*745f0*/  LDL.LU.64 R50, [R1+0x3950] ;  /* 0x0039500001327983 */ /* 0x000f280000300a00 */
[----:B------:R-:W2:-:S15]  /*74600*/  LDL.LU.64 R48, [R1+0x3948] ;  /* 0x0039480001307983 */ /* 0x000e9e0000300a00 */
[----:B------:R-:W-:-:S01]  /*74610*/  NOP ;  /* 0x0000000000007918 */ /* 0x000fc20000000000 */
[----:B------:R-:W-:Y:S04]  /*74620*/  STL.64 [R1+0x190], R44 ;  /* 0x0001902c01007387 */ /* 0x000fe80000100a00 */
[----:B------:R0:W-:Y:S04]  /*74630*/  STL.64 [R1+0x198], R46 ;  /* 0x0001982e01007387 */ /* 0x0001e80000100a00 */
[----:B0-----:R-:W4:Y:S04]  /*74640*/  LDL.LU.64 R46, [R1+0x3940] ;  /* 0x00394000012e7983 */ /* 0x001f280000300a00 */
[----:B------:R-:W2:Y:S01]  /*74650*/  LDL.LU.64 R44, [R1+0x3938] ;  /* 0x00393800012c7983 */ /* 0x000ea20000300a00 */
[----:B---3--:R-:W-:Y:S03]  /*74660*/  HMMA.16816.F32.BF16 R24, R8, R24, R40 ;  /* 0x000000180818723c */ /* 0x008fe60000041828 */
[----:B------:R-:W3:Y:S04]  /*74670*/  LDL.LU.64 R42, [R1+0x3930] ;  /* 0x00393000012a7983 */ /* 0x000ee80000300a00 */
[----:B------:R-:W4:-:S15]  /*74680*/  LDL.LU.64 R40, [R1+0x3928] ;  /* 0x0039280001287983 */ /* 0x000f1e0000300a00 */
[----:B------:R-:W-:-:S01]  /*74690*/  NOP ;  /* 0x0000000000007918 */ /* 0x000fc20000000000 */
        /* <DEDUP_REMOVED lines=26> */
[----:B------:R-:W3:Y:S01]  /*74840*/  LDL.LU R30, [R1+0x268] ;  /* 0x00026800011e7983 */ /* 0x000ee20000300800 */
[----:B------:R-:W-:-:S03]  /*74850*/  IMAD.MOV.U32 R31, RZ, RZ, R61 ;  /* 0x000000ffff1f7224 */ /* 0x000fc600078e003d */
[----:B------:R-:W3:Y:S01]  /*74860*/  LDL.LU R61, [R1+0x38f0] ;  /* 0x0038f000013d7983 */ /* 0x000ee20000300800 */
        /* <DEDUP_REMOVED lines=8> */
[----:B0-----:R-:W4:Y:S04]  /*748f0*/  LDL.LU R32, [R1+0x4d0] ;  /* 0x0004d00001207983 */ /* 0x001f280000300800 */
[----:B------:R-:W4:Y:S04]  /*74900*/  LDL.LU R33, [R1+0x4d4] ;  /* 0x0004d40001217983 */ /* 0x000f280000300800 */
[----:B------:R-:W4:Y:S01]  /*74910*/  LDL.LU R34, [R1+0x4d8] ;  /* 0x0004d80001227983 */ /* 0x000f220000300800 */
[----:B---3--:R-:W-:Y:S01]  /*74920*/  IMAD.MOV.U32 R35, RZ, RZ, R61 ;  /* 0x000000ffff237224 */ /* 0x008fe200078e003d */
[----:B------:R-:W-:-:S15]  /*74930*/  HMMA.16816.F32.BF16 R24, R8, R44, R24 ;  /* 0x0000002c0818723c */ /* 0x000fde0000041818 */
[----:B------:R-:W-:-:S09]  /*74940*/  NOP ;  /* 0x0000000000007918 */ /* 0x000fd20000000000 */
[----:B------:R-:W-:Y:S01]  /*74950*/  IMAD.MOV.U32 R61, RZ, RZ, R27 ;  /* 0x000000ffff3d7224 */ /* 0x000fe200078e001b */
        /* <DEDUP_REMOVED lines=11> */
[----:B------:R-:W-:Y:S04]  /*74a10*/  STL.64 [R1+0x4f0], R32 ;  /* 0x0004f02001007387 */ /* 0x000fe80000100a00 */
[----:B------:R0:W-:Y:S02]  /*74a20*/  STL.64 [R1+0x4f8], R34 ;  /* 0x0004f82201007387 */ /* 0x0001e40000100a00 */
[C---:B0-----:R-:W-:Y:S06]  /*74a30*/  HMMA.16816.F32.BF16 R32, R8.reuse, R48, R4 ;  /* 0x000000300820723c */ /* 0x041fec0000041804 */
[----:B------:R-:W-:Y:S01]  /*74a40*/  HMMA.16816.F32.BF16 R8, R8, R52, R28 ;  /* 0x000000340808723c */ /* 0x000fe2000004181c */
[----:B------:R0:W-:Y:S04]  /*74a50*/  STL.64 [R1+0x4e0], R24 ;  /* 0x0004e01801007387 */ /* 0x0001e80000100a00 */
[----:B------:R1:W-:Y:S04]  /*74a60*/  STL [R1+0x4e8], R26 ;  /* 0x0004e81a01007387 */ /* 0x0003e80000100800 */
[----:B0-----:R-:W2:Y:S04]  /*74a70*/  LDL.LU R24, [R1+0x400] ;  /* 0x0004000001187983 */ /* 0x001ea80000300800 */
[----:B------:R-:W2:Y:S04]  /*74a80*/  LDL.LU R25, [R1+0x404] ;  /* 0x0004040001197983 */ /* 0x000ea80000300800 */
[----:B-1----:R-:W2:Y:S04]  /*74a90*/  LDL.LU R26, [R1+0x408] ;  /* 0x00040800011a7983 */ /* 0x002ea80000300800 */
[----:B------:R-:W2:Y:S04]  /*74aa0*/  LDL.LU R27, [R1+0x40c] ;  /* 0x00040c00011b7983 */ /* 0x000ea80000300800 */
[----:B------:R-:W-:Y:S04]  /*74ab0*/  STL.64 [R1+0x3858], R46 ;  /* 0x0038582e01007387 */ /* 0x000fe80000100a00 */
[----:B------:R-:W-:Y:S04]  /*74ac0*/  STL.64 [R1+0x3850], R44 ;  /* 0x0038502c01007387 */ /* 0x000fe80000100a00 */
[----:B------:R-:W-:Y:S04]  /*74ad0*/  STL [R1+0x3358], R61 ;  /* 0x0033583d01007387 */ /* 0x000fe80000100800 */
[----:B------:R-:W3:Y:S04]  /*74ae0*/  LDL.LU R4, [R1+0x3f0] ;  /* 0x0003f00001047983 */ /* 0x000ee80000300800 */
[----:B------:R0:W-:Y:S04]  /*74af0*/  STL.64 [R1+0x4d0], R32 ;  /* 0x0004d02001007387 */ /* 0x0001e80000100a00 */
[----:B------:R-:W-:Y:S04]  /*74b00*/  STL.64 [R1+0x4d8], R34 ;  /* 0x0004d82201007387 */ /* 0x000fe80000100a00 */
[----:B------:R-:W3:Y:S04]  /*74b10*/  LDL.LU R5, [R1+0x3f4] ;  /* 0x0003f40001057983 */ /* 0x000ee80000300800 */
[----:B------:R-:W3:Y:S04]  /*74b20*/  LDL.LU R6, [R1+0x3f8] ;  /* 0x0003f80001067983 */ /* 0x000ee80000300800 */
[----:B------:R-:W3:Y:S04]  /*74b30*/  LDL.LU R7, [R1+0x3fc] ;  /* 0x0003fc0001077983 */ /* 0x000ee80000300800 */
[----:B------:R-:W-:Y:S04]  /*74b40*/  STL.64 [R1+0x38b8], R50 ;  /* 0x0038b83201007387 */ /* 0x000fe80000100a00 */
[----:B------:R-:W-:Y:S04]  /*74b50*/  STL.64 [R1+0x38b0], R48 ;  /* 0x0038b03001007387 */ /* 0x000fe80000100a00 */
[----:B------:R-:W-:Y:S04]  /*74b60*/  STL.64 [R1+0x180], R8 ;  /* 0x0001800801007387 */ /* 0x000fe80000100a00 */
[----:B------:R-:W-:Y:S01]  /*74b70*/  STL.64 [R1+0x188], R10 ;  /* 0x0001880a01007387 */ /* 0x000fe20000100a00 */
[----:B0-----:R-:W-:-:S02]  /*74b80*/  IMAD.MOV.U32 R32, RZ, RZ, R19 ;  /* 0x000000ffff207224 */ /* 0x001fc400078e0013 */
[----:B------:R-:W-:-:S05]  /*74b90*/  IMAD.MOV.U32 R33, RZ, RZ, R18 ;  /* 0x000000ffff217224 */ /* 0x000fca00078e0012 */
[----:B------:R0:W-:Y:S04]  /*74ba0*/  STL.64 [R1+0x38c0], R32 ;  /* 0x0038c02001007387 */ /* 0x0001e80000100a00 */
[----:B0-----:R-:W4:Y:S01]  /*74bb0*/  LDL.64 R32, [R1+0x60] ;  /* 0x0000600001207983 */ /* 0x001f220000100a00 */
[----:B------:R-:W0:Y:S01]  /*74bc0*/  S2R R55, SR_TID.X ;  /* 0x0000000000377919 */ /* 0x000e220000002100 */
[----:B------:R-:W1:Y:S01]  /*74bd0*/  S2R R23, SR_TID.X ;  /* 0x0000000000177919 */ /* 0x000e620000002100 */
[----:B0-----:R-:W-:Y:S01]  /*74be0*/  LOP3.LUT R55, R55, 0x7, RZ, 0xc0, !PT ;  /* 0x0000000737377812 */ /* 0x001fe200078ec0ff */
[----:B----4-:R0:W-:Y:S04]  /*74bf0*/  STL.64 [R1+0x38c8], R32 ;  /* 0x0038c82001007387 */ /* 0x0101e80000100a00 */
[----:B------:R-:W4:Y:S04]  /*74c00*/  LDL.LU R48, [R1+0xa50] ;  /* 0x000a500001307983 */ /* 0x000f280000300800 */
[----:B------:R-:W4:Y:S04]  /*74c10*/  LDL.LU R49, [R1+0xa54] ;  /* 0x000a540001317983 */ /* 0x000f280000300800 */
[----:B------:R-:W4:Y:S04]  /*74c20*/  LDL.LU R50, [R1+0xa58] ;  /* 0x000a580001327983 */ /* 0x000f280000300800 */
[----:B------:R-:W4:Y:S04]  /*74c30*/  LDL.LU R51, [R1+0xa5c] ;  /* 0x000a5c0001337983 */ /* 0x000f280000300800 */
[----:B0-----:R-:W4:Y:S04]  /*74c40*/  LDL.LU R32, [R1+0xa70] ;  /* 0x000a700001207983 */ /* 0x001f280000300800 */
[----:B------:R-:W4:Y:S04]  /*74c50*/  LDL.LU R33, [R1+0xa74] ;  /* 0x000a740001217983 */ /* 0x000f280000300800 */
[----:B------:R-:W4:Y:S04]  /*74c60*/  LDL.LU R34, [R1+0xa78] ;  /* 0x000a780001227983 */ /* 0x000f280000300800 */
[----:B------:R-:W4:Y:S01]  /*74c70*/  LDL.LU R35, [R1+0xa7c] ;  /* 0x000a7c0001237983 */ /* 0x000f220000300800 */
[----:B--2---:R-:W-:Y:S01]  /*74c80*/  HMMA.16816.F32.BF16 R8, R12, R16, R24 ;  /* 0x000000100c08723c */ /* 0x004fe20000041818 */
[----:B------:R-:W-:-:S02]  /*74c90*/  IMAD R55, R55, 0x110, RZ ;  /* 0x0000011037377824 */ /* 0x000fc400078e02ff */
[C---:B-1----:R-:W-:Y:S02]  /*74ca0*/  IMAD.SHL.U32 R22, R23.reuse, 0x2, RZ ;  /* 0x0000000217167824 */ /* 0x042fe400078e00ff */
[----:B------:R-:W-:Y:S01]  /*74cb0*/  IMAD.SHL.U32 R23, R23, 0x80, RZ ;  /* 0x0000008017177824 */ /* 0x000fe200078e00ff */
[----:B------:R-:W2:Y:S04]  /*74cc0*/  LDL.LU R28, [R1+0xa40] ;  /* 0x000a4000011c7983 */ /* 0x000ea80000300800 */
[----:B------:R-:W2:Y:S04]  /*74cd0*/  LDL.LU R29, [R1+0xa44] ;  /* 0x000a4400011d7983 */ /* 0x000ea80000300800 */
[----:B------:R-:W2:Y:S01]  /*74ce0*/  LDL.LU R30, [R1+0xa48] ;  /* 0x000a4800011e7983 */ /* 0x000ea20000300800 */
[----:B------:R-:W-:-:S03]  /*74cf0*/  LOP3.LUT R55, R55, 0x10, R22, 0x78, !PT ;  /* 0x0000001037377812 */ /* 0x000fc600078e7816 */
[----:B------:R-:W2:Y:S04]  /*74d00*/  LDL.LU R31, [R1+0xa4c] ;  /* 0x000a4c00011f7983 */ /* 0x000ea80000300800 */
[----:B------:R-:W2:Y:S01]  /*74d10*/  LDL.64 R36, [R1+0x40] ;  /* 0x0000400001247983 */ /* 0x000ea20000100a00 */
[----:B------:R-:W-:-:S04]  /*74d20*/  LOP3.LUT R55, R55, 0x800, R23, 0xf8, !PT ;  /* 0x0000080037377812 */ /* 0x000fc800078ef817 */
[----:B------:R-:W-:Y:S01]  /*74d30*/  LOP3.LUT R55, R55, 0x60, RZ, 0x3c, !PT ;  /* 0x0000006037377812 */ /* 0x000fe200078e3cff */
[----:B------:R-:W-:Y:S04]  /*74d40*/  STL.64 [R1+0x330], R8 ;  /* 0x0003300801007387 */ /* 0x000fe80000100a00 */
[----:B------:R-:W-:Y:S04]  /*74d50*/  STL.64 [R1+0x338], R10 ;  /* 0x0003380a01007387 */ /* 0x000fe80000100a00 */
[----:B------:R-:W0:Y:S01]  /*74d60*/  LDSM.16.MT88.4 R8, [R55+UR4+0x6000] ;  /* 0x006000043708783b */ /* 0x000e220008004200 */
[----:B---3--:R-:W-:Y:S01]  /*74d70*/  HMMA.16816.F32.BF16 R4, R12, R20, R4 ;  /* 0x000000140c04723c */ /* 0x008fe20000041804 */
[----:B------:R-:W-:-:S02]  /*74d80*/  IMAD.MOV.U32 R23, RZ, RZ, R16 ;  /* 0x000000ffff177224 */ /* 0x000fc400078e0010 */
[----:B------:R-:W-:Y:S01]  /*74d90*/  IMAD.MOV.U32 R22, RZ, RZ, R17 ;  /* 0x000000ffff167224 */ /* 0x000fe200078e0011 */
[----:B------:R-:W3:Y:S04]  /*74da0*/  LDL.LU R16, [R1+0xa30] ;  /* 0x000a300001107983 */ /* 0x000ee80000300800 */
[----:B------:R-:W3:Y:S04]  /*74db0*/  LDL.LU R17, [R1+0xa34] ;  /* 0x000a340001117983 */ /* 0x000ee80000300800 */
[----:B------:R-:W3:Y:S04]  /*74dc0*/  LDL.LU R18, [R1+0xa38] ;  /* 0x000a380001127983 */ /* 0x000ee80000300800 */
[----:B------:R-:W3:Y:S04]  /*74dd0*/  LDL.LU R19, [R1+0xa3c] ;  /* 0x000a3c0001137983 */ /* 0x000ee80000300800 */
[----:B------:R-:W3:Y:S04]  /*74de0*/  LDL.64 R40, [R1+0x30] ;  /* 0x0000300001287983 */ /* 0x000ee80000100a00 */
[----:B------:R1:W-:Y:S04]  /*74df0*/  STL.64 [R1+0x320], R4 ;  /* 0x0003200401007387 */ /* 0x0003e80000100a00 */
[----:B------:R0:W-:Y:S04]  /*74e00*/  STL [R1+0x328], R6 ;  /* 0x0003280601007387 */ /* 0x0001e80000100800 */
[----:B------:R-:W3:Y:S04]  /*74e10*/  LDL.LU R24, [R1+0xa20] ;  /* 0x000a200001187983 */ /* 0x000ee80000300800 */
[----:B------:R-:W3:Y:S04]  /*74e20*/  LDL.LU R25, [R1+0xa24] ;  /* 0x000a240001197983 */ /* 0x000ee80000300800 */
[----:B------:R-:W3:Y:S04]  /*74e30*/  LDL.LU R26, [R1+0xa28] ;  /* 0x000a2800011a7983 */ /* 0x000ee80000300800 */
[----:B------:R-:W3:Y:S04]  /*74e40*/  LDL.LU R27, [R1+0xa2c] ;  /* 0x000a2c00011b7983 */ /* 0x000ee80000300800 */
[----:B------:R-:W3:Y:S01]  /*74e50*/  LDL.64 R44, [R1+0x20] ;  /* 0x00002000012c7983 */ /* 0x000ee20000100a00 */
[----:B------:R-:W-:-:S03]  /*74e60*/  IMAD.MOV.U32 R61, RZ, RZ, R7 ;  /* 0x000000ffff3d7224 */ /* 0x000fc600078e0007 */
[----:B-1----:R-:W3:Y:S04]  /*74e70*/  LDL.LU R4, [R1+0xa10] ;  /* 0x000a100001047983 */ /* 0x002ee80000300800 */
[----:B------:R-:W3:Y:S04]  /*74e80*/  LDL.LU R5, [R1+0xa14] ;  /* 0x000a140001057983 */ /* 0x000ee80000300800 */
[----:B0-----:R-:W3:Y:S04]  /*74e90*/  LDL.LU R6, [R1+0xa18] ;  /* 0x000a180001067983 */ /* 0x001ee80000300800 */
[----:B------:R-:W3:Y:S04]  /*74ea0*/  LDL.LU R7, [R1+0xa1c] ;  /* 0x000a1c0001077983 */ /* 0x000ee80000300800 */
        /* <DEDUP_REMOVED lines=9> */
[----:B------:R-:W-:Y:S04]  /*74f40*/  STL.64 [R1+0x6d8], R34 ;  /* 0x0006d82201007387 */ /* 0x000fe80000100a00 */
[----:B0-----:R-:W2:Y:S02]  /*74f50*/  LDL.LU.64 R32, [R1+0x38c8] ;  /* 0x0038c80001207983 */ /* 0x001ea40000300a00 */
[----:B--2---:R-:W-:-:S15]  /*74f60*/  HMMA.16816.F32.BF16 R8, R12, R32, R8 ;  /* 0x000000200c08723c */ /* 0x004fde0000041808 */
[----:B------:R-:W-:-:S08]  /*74f70*/  NOP ;  /* 0x0000000000007918 */ /* 0x000fd00000000000 */
[----:B------:R-:W-:Y:S04]  /*74f80*/  STL.64 [R1+0x6c0], R8 ;  /* 0x0006c00801007387 */ /* 0x000fe80000100a00 */
[----:B------:R0:W-:Y:S02]  /*74f90*/  STL.64 [R1+0x6c8], R10 ;  /* 0x0006c80a01007387 */ /* 0x0001e40000100a00 */
[----:B0-----:R-:W-:Y:S02]  /*74fa0*/  IMAD.MOV.U32 R11, RZ, RZ, R32 ;  /* 0x000000ffff0b7224 */ /* 0x001fe400078e0020 */
[----:B------:R-:W-:Y:S02]  /*74fb0*/  IMAD.MOV.U32 R10, RZ, RZ, R33 ;  /* 0x000000ffff0a7224 */ /* 0x000fe400078e0021 */
[----:B------:R-:W2:Y:S01]  /*74fc0*/  LDL.LU.64 R32, [R1+0x38c0] ;  /* 0x0038c00001207983 */ /* 0x000ea20000300a00 */
[C---:B------:R-:W-:Y:S06]  /*74fd0*/  HMMA.16816.F32.BF16 R28, R12.reuse, R36, R28 ;  /* 0x000000240c1c723c */ /* 0x040fec000004181c */
[C---:B---3--:R-:W-:Y:S06]  /*74fe0*/  HMMA.16816.F32.BF16 R16, R12.reuse, R40, R16 ;  /* 0x000000280c10723c */ /* 0x048fec0000041810 */
[----:B------:R-:W-:Y:S01]  /*74ff0*/  HMMA.16816.F32.BF16 R24, R12, R44, R24 ;  /* 0x0000002c0c18723c */ /* 0x000fe20000041818 */
[----:B------:R-:W-:-:S02]  /*75000*/  IMAD.MOV.U32 R9, RZ, RZ, R36 ;  /* 0x000000ffff097224 */ /* 0x000fc400078e0024 */
[----:B------:R-:W-:-:S03]  /*75010*/  IMAD.MOV.U32 R8, RZ, RZ, R37 ;  /* 0x000000ffff087224 */ /* 0x000fc600078e0025 */
[----:B--2---:R-:W-:Y:S01]  /*75020*/  HMMA.16816.F32.BF16 R32, R12, R32, R48 ;  /* 0x000000200c20723c */ /* 0x004fe20000041830 */
[----:B------:R-:W2:Y:S04]  /*75030*/  LDL.LU.64 R50, [R1+0x38b8] ;  /* 0x0038b80001327983 */ /* 0x000ea80000300a00 */
[----:B------:R-:W3:-:S15]  /*75040*/  LDL.LU.64 R48, [R1+0x38b0] ;  /* 0x0038b00001307983 */ /* 0x000ede0000300a00 */
[----:B------:R-:W-:-:S03]  /*75050*/  NOP ;  /* 0x0000000000007918 */ /* 0x000fc60000000000 */
        /* <DEDUP_REMOVED lines=8> */
[----:B0-----:R-:W2:Y:S04]  /*750e0*/  LDL.LU.64 R30, [R1+0x38a8] ;  /* 0x0038a800011e7983 */ /* 0x001ea80000300a00 */
[----:B------:R-:W4:Y:S04]  /*750f0*/  LDL.LU.64 R28, [R1+0x38a0] ;  /* 0x0038a000011c7983 */ /* 0x000f280000300a00 */
[----:B------:R-:W3:Y:S04]  /*75100*/  LDL.LU R36, [R1+0x9f0] ;  /* 0x0009f00001247983 */ /* 0x000ee80000300800 */
[----:B------:R-:W3:Y:S04]  /*75110*/  LDL.LU R37, [R1+0x9f4] ;  /* 0x0009f40001257983 */ /* 0x000ee80000300800 */
[----:B------:R-:W3:Y:S04]  /*75120*/  LDL.LU R38, [R1+0x9f8] ;  /* 0x0009f80001267983 */ /* 0x000ee80000300800 */
[----:B------:R-:W3:Y:S04]  /*75130*/  LDL.LU R39, [R1+0x9fc] ;  /* 0x0009fc0001277983 */ /* 0x000ee80000300800 */
[----:B------:R0:W-:Y:S04]  /*75140*/  STL.64 [R1+0x690], R16 ;  /* 0x0006901001007387 */ /* 0x0001e80000100a00 */
[----:B------:R-:W-:Y:S01]  /*75150*/  STL.64 [R1+0x698], R18 ;  /* 0x0006981201007387 */ /* 0x000fe20000100a00 */
[----:B0-----:R-:W-:-:S02]  /*75160*/  IMAD.MOV.U32 R17, RZ, RZ, R40 ;  /* 0x000000ffff117224 */ /* 0x001fc400078e0028 */
[----:B------:R-:W-:Y:S01]  /*75170*/  IMAD.MOV.U32 R16, RZ, RZ, R41 ;  /* 0x000000ffff107224 */ /* 0x000fe200078e0029 */
[----:B------:R-:W3:Y:S04]  /*75180*/  LDL.LU R40, [R1+0x9e0] ;  /* 0x0009e00001287983 */ /* 0x000ee80000300800 */
[----:B------:R-:W3:Y:S04]  /*75190*/  LDL.LU R41, [R1+0x9e4] ;  /* 0x0009e40001297983 */ /* 0x000ee80000300800 */
[----:B------:R-:W3:Y:S04]  /*751a0*/  LDL.LU R42, [R1+0x9e8] ;  /* 0x0009e800012a7983 */ /* 0x000ee80000300800 */
[----:B------:R-:W3:Y:S04]  /*751b0*/  LDL.LU R43, [R1+0x9ec] ;  /* 0x0009ec00012b7983 */ /* 0x000ee80000300800 */
[----:B------:R-:W-:Y:S04]  /*751c0*/  STL.64 [R1+0x680], R24 ;  /* 0x0006801801007387 */ /* 0x000fe80000100a00 */
[----:B------:R0:W-:Y:S04]  /*751d0*/  STL.64 [R1+0x688], R26 ;  /* 0x0006881a01007387 */ /* 0x0001e80000100a00 */
[----:B0-----:R-:W2:Y:S04]  /*751e0*/  LDL.LU.64 R26, [R1+0x3898] ;  /* 0x00389800011a7983 */ /* 0x001ea80000300a00 */
[----:B------:R-:W3:Y:S01]  /*751f0*/  LDL.LU.64 R24, [R1+0x3890] ;  /* 0x0038900001187983 */ /* 0x000ee20000300a00 */
[----:B------:R-:W-:-:S02]  /*75200*/  IMAD.MOV.U32 R19, RZ, RZ, R44 ;  /* 0x000000ffff137224 */ /* 0x000fc400078e002c */
[----:B------:R-:W-:Y:S01]  /*75210*/  IMAD.MOV.U32 R18, RZ, RZ, R45 ;  /* 0x000000ffff127224 */ /* 0x000fe200078e002d */
[----:B------:R-:W2:Y:S04]  /*75220*/  LDL.LU R44, [R1+0x9d0] ;  /* 0x0009d000012c7983 */ /* 0x000ea80000300800 */
[----:B------:R-:W2:Y:S04]  /*75230*/  LDL.LU R45, [R1+0x9d4] ;  /* 0x0009d400012d7983 */ /* 0x000ea80000300800 */
[----:B------:R-:W2:Y:S04]  /*75240*/  LDL.LU R46, [R1+0x9d8] ;  /* 0x0009d800012e7983 */ /* 0x000ea80000300800 */
[----:B------:R-:W2:Y:S01]  /*75250*/  LDL.LU R47, [R1+0x9dc] ;  /* 0x0009dc00012f7983 */ /* 0x000ea20000300800 */
[C---:B----4-:R-:W-:Y:S06]  /*75260*/  HMMA.16816.F32.BF16 R32, R12.reuse, R28, R32 ;  /* 0x0000001c0c20723c */ /* 0x050fec0000041820 */
[----:B---3--:R-:W-:-:S15]  /*75270*/  HMMA.16816.F32.BF16 R4, R12, R24, R4 ;  /* 0x000000180c04723c */ /* 0x008fde0000041804 */
[----:B------:R-:W-:-:S08]  /*75280*/  NOP ;  /* 0x0000000000007918 */ /* 0x000fd00000000000 */
[----:B------:R0:W-:Y:S04]  /*75290*/  STL.64 [R1+0x670], R4 ;  /* 0x0006700401007387 */ /* 0x0001e80000100a00 */
[----:B------:R1:W-:Y:S04]  /*752a0*/  STL.64 [R1+0x678], R6 ;  /* 0x0006780601007387 */ /* 0x0003e80000100a00 */
[----:B0-----:R-:W3:Y:S04]  /*752b0*/  LDL.LU R4, [R1+0x9c0] ;  /* 0x0009c00001047983 */ /* 0x001ee80000300800 */
[----:B------:R-:W3:Y:S04]  /*752c0*/  LDL.LU R5, [R1+0x9c4] ;  /* 0x0009c40001057983 */ /* 0x000ee80000300800 */
[----:B-1----:R-:W3:Y:S04]  /*752d0*/  LDL.LU R6, [R1+0x9c8] ;  /* 0x0009c80001067983 */ /* 0x002ee80000300800 */
[----:B------:R-:W3:Y:S04]  /*752e0*/  LDL.LU R7, [R1+0x9cc] ;  /* 0x0009cc0001077983 */ /* 0x000ee80000300800 */
        /* <DEDUP_REMOVED lines=10> */
[----:B------:R-:W-:Y:S04]  /*75390*/  STL.64 [R1+0x37a8], R30 ;  /* 0x0037a81e01007387 */ /* 0x000fe80000100a00 */
[----:B------:R-:W-:Y:S01]  /*753a0*/  STL.64 [R1+0x37a0], R28 ;  /* 0x0037a01c01007387 */ /* 0x000fe20000100a00 */
        /* <DEDUP_REMOVED lines=41> */
[----:B------:R-:W3:Y:S01]  /*75640*/  LDL.LU.64 R4, [R1+0x3840] ;  /* 0x0038400001047983 */ /* 0x000ee20000300a00 */
[----:B------:R-:W-:-:S02]  /*75650*/  IMAD.MOV.U32 R28, RZ, RZ, R23 ;  /* 0x000000ffff1c7224 */ /* 0x000fc400078e0017 */
[----:B------:R-:W-:Y:S01]  /*75660*/  IMAD.MOV.U32 R29, RZ, RZ, R22 ;  /* 0x000000ffff1d7224 */ /* 0x000fe200078e0016 */
[C---:B--2---:R-:W-:Y:S06]  /*75670*/  HMMA.16816.F32.BF16 R40, R12.reuse, R48, R40 ;  /* 0x000000300c28723c */ /* 0x044fec0000041828 */
[----:B------:R-:W-:Y:S01]  /*75680*/  HMMA.16816.F32.BF16 R12, R12, R52, R36 ;  /* 0x000000340c0c723c */ /* 0x000fe20000041824 */
[----:B----4-:R-:W-:Y:S04]  /*75690*/  STL.64 [R1+0x37e8], R46 ;  /* 0x0037e82e01007387 */ /* 0x010fe80000100a00 */
[----:B------:R-:W-:Y:S04]  /*756a0*/  STL.64 [R1+0x37e0], R44 ;  /* 0x0037e02c01007387 */ /* 0x000fe80000100a00 */
[----:B------:R-:W-:Y:S04]  /*756b0*/  STL.64 [R1+0x37f8], R50 ;  /* 0x0037f83201007387 */ /* 0x000fe80000100a00 */
[----:B------:R-:W-:Y:S04]  /*756c0*/  STL.64 [R1+0x37f0], R48 ;  /* 0x0037f03001007387 */ /* 0x000fe80000100a00 */
[----:B------:R0:W-:Y:S04]  /*756d0*/  STL.64 [R1+0x890], R40 ;  /* 0x0008902801007387 */ /* 0x0001e80000100a00 */
[----:B------:R-:W-:Y:S04]  /*756e0*/  STL.64 [R1+0x898], R42 ;  /* 0x0008982a01007387 */ /* 0x000fe80000100a00 */
[----:B------:R-:W-:Y:S04]  /*756f0*/  STL [R1+0x3808], R54 ;  /* 0x0038083601007387 */ /* 0x000fe80000100800 */
[----:B------:R-:W-:Y:S04]  /*75700*/  STL.64 [R1+0x3800], R52 ;  /* 0x0038003401007387 */ /* 0x000fe80000100a00 */
[----:B------:R-:W-:Y:S04]  /*75710*/  STL.64 [R1+0x620], R12 ;  /* 0x0006200c01007387 */ /* 0x000fe80000100a00 */
[----:B------:R-:W-:Y:S04]  /*75720*/  STL.64 [R1+0x628], R14 ;  /* 0x0006280e01007387 */ /* 0x000fe80000100a00 */
[----:B------:R-:W1:Y:S01]  /*75730*/  LDSM.16.MT88.4 R12, [R55+UR4+0x6080] ;  /* 0x00608004370c783b */ /* 0x000e620008004200 */
[C---:B---3--:R-:W-:Y:S06]  /*75740*/  HMMA.16816.F32.BF16 R28, R4.reuse, R28, R32 ;  /* 0x0000001c041c723c */ /* 0x048fec0000041820 */
[----:B------:R-:W-:Y:S07]  /*75750*/  HMMA.16816.F32.BF16 R20, R4, R20, R24 ;  /* 0x000000140414723c */ /* 0x000fee0000041818 */
[----:B------:R-:W-:-:S02]  /*75760*/  IMAD.MOV.U32 R24, RZ, RZ, R19 ;  /* 0x000000ffff187224 */ /* 0x000fc400078e0013 */
[----:B------:R-:W-:-:S08]  /*75770*/  IMAD.MOV.U32 R25, RZ, RZ, R18 ;  /* 0x000000ffff197224 */ /* 0x000fd000078e0012 */
[----:B------:R-:W-:Y:S04]  /*75780*/  STL.64 [R1+0x4c0], R28 ;  /* 0x0004c01c01007387 */ /* 0x000fe80000100a00 */
[----:B------:R-:W-:Y:S04]  /*75790*/  STL.64 [R1+0x4c8], R30 ;  /* 0x0004c81e01007387 */ /* 0x000fe80000100a00 */
[----:B------:R-:W-:Y:S04]  /*757a0*/  STL.64 [R1+0x4b0], R20 ;  /* 0x0004b01401007387 */ /* 0x000fe80000100a00 */
[----:B------:R-:W-:Y:S04]  /*757b0*/  STL.64 [R1+0x4b8], R22 ;  /* 0x0004b81601007387 */ /* 0x000fe80000100a00 */
[----:B------:R-:W-:Y:S04]  /*757c0*/  STL.64 [R1+0x3810], R24 ;  /* 0x0038101801007387 */ /* 0x000fe80000100a00 */
        /* <DEDUP_REMOVED lines=8> */
[----:B------:R-:W-:Y:S04]  /*75850*/  STL.64 [R1+0x3828], R40 ;  /* 0x0038282801007387 */ /* 0x000fe80000100a00 */
[----:B------:R-:W2:Y:S04]  /*75860*/  LDL.LU R44, [R1+0x460] ;  /* 0x00046000012c7983 */ /* 0x000ea80000300800 */
[----:B------:R-:W2:Y:S04]  /*75870*/  LDL.LU R45, [R1+0x464] ;  /* 0x00046400012d7983 */ /* 0x000ea80000300800 */
[----:B------:R-:W3:Y:S04]  /*75880*/  LDL.LU R46, [R1+0x468] ;  /* 0x00046800012e7983 */ /* 0x000ee80000300800 */
[----:B------:R-:W3:Y:S01]  /*75890*/  LDL.LU R47, [R1+0x46c] ;  /* 0x00046c00012f7983 */ /* 0x000ee20000300800 */
[----:B------:R-:W-:-:S02]  /*758a0*/  IMAD.MOV.U32 R49, RZ, RZ, R8 ;  /* 0x000000ffff317224 */ /* 0x000fc400078e0008 */
[----:B------:R-:W-:Y:S02]  /*758b0*/  IMAD.MOV.U32 R48, RZ, RZ, R9 ;  /* 0x000000ffff307224 */ /* 0x000fe400078e0009 */
[----:B0-----:R-:W-:Y:S02]  /*758c0*/  IMAD.MOV.U32 R37, RZ, RZ, R10 ;  /* 0x000000ffff257224 */ /* 0x001fe400078e000a */
[----:B------:R-:W-:Y:S01]  /*758d0*/  IMAD.MOV.U32 R36, RZ, RZ, R11 ;  /* 0x000000ffff247224 */ /* 0x000fe200078e000b */
[----:B---3--:R-:W-:Y:S04]  /*758e0*/  STL.64 [R1+0x3838], R46 ;  /* 0x0038382e01007387 */ /* 0x008fe80000100a00 */
[----:B--2---:R0:W-:Y:S04]  /*758f0*/  STL.64 [R1+0x3830], R44 ;  /* 0x0038302c01007387 */ /* 0x0041e80000100a00 */
[----:B------:R-:W2:Y:S04]  /*75900*/  LDL.LU R24, [R1+0x480] ;  /* 0x0004800001187983 */ /* 0x000ea80000300800 */
[----:B------:R-:W2:Y:S04]  /*75910*/  LDL.LU R25, [R1+0x484] ;  /* 0x0004840001197983 */ /* 0x000ea80000300800 */
[----:B------:R-:W2:Y:S04]  /*75920*/  LDL.LU R26, [R1+0x488] ;  /* 0x00048800011a7983 */ /* 0x000ea80000300800 */
[----:B------:R-:W2:Y:S04]  /*75930*/  LDL.LU R27, [R1+0x48c] ;  /* 0x00048c00011b7983 */ /* 0x000ea80000300800 */
        /* <DEDUP_REMOVED lines=32> */
[----:B-1----:R-:W-:Y:S04]  /*75b40*/  STL.64 [R1+0x36d8], R14 ;  /* 0x0036d80e01007387 */ /* 0x002fe80000100a00 */
[----:B------:R0:W-:Y:S04]  /*75b50*/  STL.64 [R1+0x36d0], R12 ;  /* 0x0036d00c01007387 */ /* 0x0001e80000100a00 */
[----:B0-----:R-:W2:Y:S01]  /*75b60*/  LDL.LU.64 R12, [R1+0x50] ;  /* 0x00005000010c7983 */ /* 0x001ea20000300a00 */
[C---:B---3--:R-:W-:Y:S06]  /*75b70*/  HMMA.16816.F32.BF16 R44, R4.reuse, R56, R44 ;  /* 0x00000038042c723c */ /* 0x048fec000004182c */
[----:B----4-:R-:W-:-:S15]  /*75b80*/  HMMA.16816.F32.BF16 R36, R4, R36, R40 ;  /* 0x000000240424723c */ /* 0x010fde0000041828 */
[----:B------:R-:W-:-:S02]  /*75b90*/  NOP ;  /* 0x0000000000007918 */ /* 0x000fc40000000000 */
[----:B------:R-:W-:Y:S04]  /*75ba0*/  STL.64 [R1+0x4a0], R44 ;  /* 0x0004a02c01007387 */ /* 0x000fe80000100a00 */
[----:B------:R0:W-:Y:S04]  /*75bb0*/  STL.64 [R1+0x4a8], R46 ;  /* 0x0004a82e01007387 */ /* 0x0001e80000100a00 */
[----:B0-----:R-:W3:Y:S04]  /*75bc0*/  LDL.LU.64 R46, [R1+0x3838] ;  /* 0x00383800012e7983 */ /* 0x001ee80000300a00 */
[----:B------:R-:W3:Y:S04]  /*75bd0*/  LDL.LU.64 R44, [R1+0x3830] ;  /* 0x00383000012c7983 */ /* 0x000ee80000300a00 */
[----:B------:R-:W3:Y:S01]  /*75be0*/  LDL.LU.64 R40, [R1+0x3828] ;  /* 0x0038280001287983 */ /* 0x000ee20000300a00 */
[C---:B--2---:R-:W-:Y:S03]  /*75bf0*/  HMMA.16816.F32.BF16 R24, R4.reuse, R12, R24 ;  /* 0x0000000c0418723c */ /* 0x044fe60000041818 */
[----:B------:R-:W-:Y:S04]  /*75c00*/  STL.64 [R1+0x490], R36 ;  /* 0x0004902401007387 */ /* 0x000fe80000100a00 */
[----:B------:R0:W-:Y:S04]  /*75c10*/  STL.64 [R1+0x498], R38 ;  /* 0x0004982601007387 */ /* 0x0001e80000100a00 */
[----:B0-----:R-:W2:Y:S04]  /*75c20*/  LDL.LU.64 R38, [R1+0x3820] ;  /* 0x0038200001267983 */ /* 0x001ea80000300a00 */
[----:B------:R-:W2:Y:S08]  /*75c30*/  LDL.LU.64 R36, [R1+0x3818] ;  /* 0x0038180001247983 */ /* 0x000eb00000300a00 */
[----:B------:R0:W-:Y:S04]  /*75c40*/  STL.64 [R1+0x480], R24 ;  /* 0x0004801801007387 */ /* 0x0001e80000100a00 */
[----:B------:R-:W-:Y:S04]  /*75c50*/  STL.64 [R1+0x488], R26 ;  /* 0x0004881a01007387 */ /* 0x000fe80000100a00 */
[----:B0-----:R-:W2:Y:S01]  /*75c60*/  LDL.LU.64 R24, [R1+0x3810] ;  /* 0x0038100001187983 */ /* 0x001ea20000300a00 */
[C---:B------:R-:W-:Y:S03]  /*75c70*/  HMMA.16816.F32.BF16 R48, R4.reuse, R48, R52 ;  /* 0x000000300430723c */ /* 0x040fe60000041834 */
[----:B------:R0:W-:Y:S04]  /*75c80*/  STL.64 [R1+0x3758], R12 ;  /* 0x0037580c01007387 */ /* 0x0001e80000100a00 */
[----:B0-----:R-:W4:Y:S04]  /*75c90*/  LDL.LU R12, [R1+0x300] ;  /* 0x00030000010c7983 */ /* 0x001f280000300800 */
[----:B------:R-:W4:Y:S04]  /*75ca0*/  LDL.LU R13, [R1+0x304] ;  /* 0x00030400010d7983 */ /* 0x000f280000300800 */
[----:B------:R-:W4:Y:S04]  /*75cb0*/  LDL.LU R14, [R1+0x308] ;  /* 0x00030800010e7983 */ /* 0x000f280000300800 */
[----:B------:R-:W4:Y:S04]  /*75cc0*/  LDL.LU R15, [R1+0x30c] ;  /* 0x00030c00010f7983 */ /* 0x000f280000300800 */
[----:B------:R-:W4:Y:S04]  /*75cd0*/  LDL.LU R54, [R1+0x3808] ;  /* 0x0038080001367983 */ /* 0x000f280000300800 */
[----:B------:R-:W4:Y:S04]  /*75ce0*/  LDL.LU.64 R52, [R1+0x3800] ;  /* 0x0038000001347983 */ /* 0x000f280000300a00 */
[----:B------:R-:W-:Y:S04]  /*75cf0*/  STL.64 [R1+0x470], R48 ;  /* 0x0004703001007387 */ /* 0x000fe80000100a00 */
[----:B------:R0:W-:Y:S04]  /*75d00*/  STL.64 [R1+0x478], R50 ;  /* 0x0004783201007387 */ /* 0x0001e80000100a00 */
[----:B0-----:R-:W4:Y:S04]  /*75d10*/  LDL.LU.64 R50, [R1+0x37f8] ;  /* 0x0037f80001327983 */ /* 0x001f280000300a00 */
[----:B------:R-:W4:Y:S01]  /*75d20*/  LDL.LU.64 R48, [R1+0x37f0] ;  /* 0x0037f00001307983 */ /* 0x000f220000300a00 */
[C---:B---3--:R-:W-:Y:S03]  /*75d30*/  HMMA.16816.F32.BF16 R40, R4.reuse, R40, R44 ;  /* 0x000000280428723c */ /* 0x048fe6000004182c */
[----:B------:R-:W3:Y:S04]  /*75d40*/  LDL.LU.64 R46, [R1+0x37e8] ;  /* 0x0037e800012e7983 */ /* 0x000ee80000300a00 */
[----:B------:R-:W4:Y:S01]  /*75d50*/  LDL.LU.64 R44, [R1+0x37e0] ;  /* 0x0037e000012c7983 */ /* 0x000f220000300a00 */
[----:B--2---:R-:W-:-:S15]  /*75d60*/  HMMA.16816.F32.BF16 R24, R4, R24, R36 ;  /* 0x000000180418723c */ /* 0x004fde0000041824 */
[----:B------:R-:W-:Y:S04]  /*75d70*/  STL.64 [R1+0x460], R40 ;  /* 0x0004602801007387 */ /* 0x000fe80000100a00 */
[----:B------:R0:W-:Y:S04]  /*75d80*/  STL.64 [R1+0x468], R42 ;  /* 0x0004682a01007387 */ /* 0x0001e80000100a00 */
[----:B0-----:R-:W2:Y:S04]  /*75d90*/  LDL.LU.64 R42, [R1+0x37d8] ;  /* 0x0037d800012a7983 */ /* 0x001ea80000300a00 */
[----:B------:R-:W3:Y:S04]  /*75da0*/  LDL.LU.64 R40, [R1+0x37d0] ;  /* 0x0037d00001287983 */ /* 0x000ee80000300a00 */
[----:B------:R-:W2:Y:S04]  /*75db0*/  LDL.LU.64 R38, [R1+0x37c8] ;  /* 0x0037c80001267983 */ /* 0x000ea80000300a00 */
[----:B------:R-:W2:Y:S04]  /*75dc0*/  LDL.LU.64 R36, [R1+0x37c0] ;  /* 0x0037c00001247983 */ /* 0x000ea80000300a00 */
        /* <DEDUP_REMOVED lines=21> */
[----:B------:R-:W2:Y:S04]  /*75f20*/  LDL.LU.64 R32, [R1+0x3790] ;  /* 0x0037900001207983 */ /* 0x000ea80000300a00 */
[----:B---3--:R-:W-:Y:S04]  /*75f30*/  STL.64 [R1+0x3740], R30 ;  /* 0x0037401e01007387 */ /* 0x008fe80000100a00 */
[----:B------:R0:W-:Y:S04]  /*75f40*/  STL.64 [R1+0x3738], R28 ;  /* 0x0037381c01007387 */ /* 0x0001e80000100a00 */
[----:B0-----:R-:W3:Y:S04]  /*75f50*/  LDL.LU R28, [R1+0x410] ;  /* 0x00041000011c7983 */ /* 0x001ee80000300800 */
[----:B------:R-:W3:Y:S04]  /*75f60*/  LDL.LU R29, [R1+0x414] ;  /* 0x00041400011d7983 */ /* 0x000ee80000300800 */
[----:B------:R-:W3:Y:S04]  /*75f70*/  LDL.LU R30, [R1+0x418] ;  /* 0x00041800011e7983 */ /* 0x000ee80000300800 */
[----:B------:R-:W3:Y:S01]  /*75f80*/  LDL.LU R31, [R1+0x41c] ;  /* 0x00041c00011f7983 */ /* 0x000ee20000300800 */
[C---:B----4-:R-:W-:Y:S06]  /*75f90*/  HMMA.16816.F32.BF16 R24, R4.reuse, R40, R24 ;  /* 0x000000280418723c */ /* 0x050fec0000041818 */
        /* <DEDUP_REMOVED lines=25> */
[----:B------:R-:W-:-:S12]  /*76130*/  STL.64 [R1+0x36e0], R48 ;  /* 0x0036e03001007387 */ /* 0x000fd80000100a00 */
[----:B------:R-:W-:Y:S04]  /*76140*/  STL.64 [R1+0x3e0], R12 ;  /* 0x0003e00c01007387 */ /* 0x000fe80000100a00 */
[----:B------:R-:W-:Y:S04]  /*76150*/  STL.64 [R1+0x3e8], R14 ;  /* 0x0003e80e01007387 */ /* 0x000fe80000100a00 */
[----:B------:R-:W2:Y:S04]  /*76160*/  LDL.LU R44, [R1+0x2e0] ;  /* 0x0002e000012c7983 */ /* 0x000ea80000300800 */
[----:B------:R0:W-:Y:S04]  /*76170*/  STL.64 [R1+0x170], R4 ;  /* 0x0001700401007387 */ /* 0x0001e80000100a00 */
[----:B------:R1:W-:Y:S04]  /*76180*/  STL.64 [R1+0x178], R6 ;  /* 0x0001780601007387 */ /* 0x0003e80000100a00 */
[----:B------:R-:W2:Y:S04]  /*76190*/  LDL.LU R45, [R1+0x2e4] ;  /* 0x0002e400012d7983 */ /* 0x000ea80000300800 */
[----:B------:R-:W2:Y:S04]  /*761a0*/  LDL.LU R46, [R1+0x2e8] ;  /* 0x0002e800012e7983 */ /* 0x000ea80000300800 */
[----:B------:R-:W2:Y:S04]  /*761b0*/  LDL.LU R47, [R1+0x2ec] ;  /* 0x0002ec00012f7983 */ /* 0x000ea80000300800 */
[----:B------:R-:W2:Y:S04]  /*761c0*/  LDL.LU.64 R40, [R1+0x90] ;  /* 0x0000900001287983 */ /* 0x000ea80000300a00 */
[----:B------:R-:W-:Y:S04]  /*761d0*/  STL [R1+0x3778], R54 ;  /* 0x0037783601007387 */ /* 0x000fe80000100800 */
[----:B------:R3:W-:Y:S04]  /*761e0*/  STL.64 [R1+0x3770], R52 ;  /* 0x0037703401007387 */ /* 0x0007e80000100a00 */
[----:B0-----:R-:W4:Y:S04]  /*761f0*/  LDL.LU R4, [R1+0x2c0] ;  /* 0x0002c00001047983 */ /* 0x001f280000300800 */
[----:B------:R-:W4:Y:S04]  /*76200*/  LDL.LU R5, [R1+0x2c4] ;  /* 0x0002c40001057983 */ /* 0x000f280000300800 */
[----:B-1----:R-:W2:Y:S04]  /*76210*/  LDL.LU R6, [R1+0x2c8] ;  /* 0x0002c80001067983 */ /* 0x002ea80000300800 */
[----:B------:R-:W2:Y:S01]  /*76220*/  LDL.LU R7, [R1+0x2cc] ;  /* 0x0002cc0001077983 */ /* 0x000ea20000300800 */
[----:B------:R-:W0:Y:S03]  /*76230*/  S2R R55, SR_TID.X ;  /* 0x0000000000377919 */ /* 0x000e260000002100 */
[----:B---3--:R-:W3:Y:S04]  /*76240*/  LDL.LU R52, [R1+0x2d0] ;  /* 0x0002d00001347983 */ /* 0x008ee80000300800 */
[----:B------:R-:W3:Y:S04]  /*76250*/  LDL.LU R53, [R1+0x2d4] ;  /* 0x0002d40001357983 */ /* 0x000ee80000300800 */
[----:B------:R-:W3:Y:S01]  /*76260*/  LDL.LU R54, [R1+0x2d8] ;  /* 0x0002d80001367983 */ /* 0x000ee20000300800 */
[C---:B0-----:R-:W-:Y:S01]  /*76270*/  LOP3.LUT R19, R55.reuse, 0x7, RZ, 0xc0, !PT ;  /* 0x0000000737137812 */ /* 0x041fe200078ec0ff */
[----:B------:R-:W-:-:S04]  /*76280*/  IMAD.SHL.U32 R18, R55, 0x2, RZ ;  /* 0x0000000237127824 */ /* 0x000fc800078e00ff */
[----:B------:R-:W-:Y:S02]  /*76290*/  IMAD R19, R19, 0x110, RZ ;  /* 0x0000011013137824 */ /* 0x000fe400078e02ff */
[----:B------:R-:W-:-:S03]  /*762a0*/  IMAD.SHL.U32 R55, R55, 0x80, RZ ;  /* 0x0000008037377824 */ /* 0x000fc600078e00ff */
[----:B------:R-:W-:-:S04]  /*762b0*/  LOP3.LUT R23, R19, 0x10, R18, 0x78, !PT ;  /* 0x0000001013177812 */ /* 0x000fc800078e7812 */
[----:B------:R-:W-:Y:S02]  /*762c0*/  LOP3.LUT R23, R23, 0x800, R55, 0xf8, !PT ;  /* 0x0000080017177812 */ /* 0x000fe400078ef837 */
[----:B------:R-:W3:Y:S04]  /*762d0*/  LDL.LU R55, [R1+0x2dc] ;  /* 0x0002dc0001377983 */ /* 0x000ee80000300800 */
[----:B--2---:R-:W-:Y:S04]  /*762e0*/  STL.64 [R1+0x3768], R6 ;  /* 0x0037680601007387 */ /* 0x004fe80000100a00 */
[----:B----4-:R0:W-:Y:S04]  /*762f0*/  STL.64 [R1+0x3760], R4 ;  /* 0x0037600401007387 */ /* 0x0101e80000100a00 */
[----:B0-----:R-:W3:Y:S01]  /*76300*/  LDL.LU.64 R4, [R1+0x80] ;  /* 0x0000800001047983 */ /* 0x001ee20000300a00 */
[----:B------:R-:W-:Y:S03]  /*76310*/  HMMA.16816.F32.BF16 R44, R8, R40, R44 ;  /* 0x00000028082c723c */ /* 0x000fe6000004182c */
[----:B------:R-:W2:Y:S04]  /*76320*/  LDL.LU.64 R12, [R1+0x60] ;  /* 0x00006000010c7983 */ /* 0x000ea80000300a00 */
        /* <DEDUP_REMOVED lines=13> */
[----:B------:R-:W4:Y:S01]  /*76400*/  LDL.LU.64 R36, [R1+0x30] ;  /* 0x0000300001247983 */ /* 0x000f220000300a00 */
[----:B------:R-:W-:-:S03]  /*76410*/  IMAD.MOV.U32 R58, RZ, RZ, R40 ;  /* 0x000000ffff3a7224 */ /* 0x000fc600078e0028 */
[----:B------:R0:W-:Y:S04]  /*76420*/  STL.64 [R1+0x310], R44 ;  /* 0x0003102c01007387 */ /* 0x0001e80000100a00 */
[----:B------:R-:W-:Y:S04]  /*76430*/  STL.64 [R1+0x318], R46 ;  /* 0x0003182e01007387 */ /* 0x000fe80000100a00 */
[----:B------:R-:W4:Y:S04]  /*76440*/  LDL.LU R48, [R1+0x960] ;  /* 0x0009600001307983 */ /* 0x000f280000300800 */
[----:B------:R-:W4:Y:S04]  /*76450*/  LDL.LU R49, [R1+0x964] ;  /* 0x0009640001317983 */ /* 0x000f280000300800 */
[----:B------:R-:W4:Y:S04]  /*76460*/  LDL.LU R50, [R1+0x968] ;  /* 0x0009680001327983 */ /* 0x000f280000300800 */
[----:B------:R-:W4:Y:S01]  /*76470*/  LDL.LU R51, [R1+0x96c] ;  /* 0x00096c0001337983 */ /* 0x000f220000300800 */
[----:B------:R-:W-:-:S03]  /*76480*/  IMAD.MOV.U32 R22, RZ, RZ, R41 ;  /* 0x000000ffff167224 */ /* 0x000fc600078e0029 */
[----:B0-----:R-:W4:Y:S04]  /*76490*/  LDL.LU.64 R44, [R1+0x20] ;  /* 0x00002000012c7983 */ /* 0x001f280000300a00 */
[----:B------:R-:W4:Y:S04]  /*764a0*/  LDL.LU R40, [R1+0x950] ;  /* 0x0009500001287983 */ /* 0x000f280000300800 */
[----:B------:R-:W4:Y:S04]  /*764b0*/  LDL.LU R41, [R1+0x954] ;  /* 0x0009540001297983 */ /* 0x000f280000300800 */
[----:B------:R-:W4:Y:S04]  /*764c0*/  LDL.LU R42, [R1+0x958] ;  /* 0x00095800012a7983 */ /* 0x000f280000300800 */
[----:B------:R-:W4:Y:S01]  /*764d0*/  LDL.LU R43, [R1+0x95c] ;  /* 0x00095c00012b7983 */ /* 0x000f220000300800 */
[----:B---3--:R-:W-:Y:S06]  /*764e0*/  HMMA.16816.F32.BF16 R52, R8, R4, R52 ;  /* 0x000000040834723c */ /* 0x008fec0000041834 */
[----:B------:R-:W-:-:S15]  /*764f0*/  IMAD.MOV.U32 R59, RZ, RZ, R5 ;  /* 0x000000ffff3b7224 */ /* 0x000fde00078e0005 */
[----:B------:R-:W-:-:S02]  /*76500*/  NOP ;  /* 0x0000000000007918 */ /* 0x000fc40000000000 */
[----:B------:R-:W-:Y:S04]  /*76510*/  STL.64 [R1+0x300], R52 ;  /* 0x0003003401007387 */ /* 0x000fe80000100a00 */
[----:B------:R0:W-:Y:S04]  /*76520*/  STL.64 [R1+0x308], R54 ;  /* 0x0003083601007387 */ /* 0x0001e80000100a00 */
[----:B0-----:R-:W3:Y:S04]  /*76530*/  LDL.LU R54, [R1+0x3778] ;  /* 0x0037780001367983 */ /* 0x001ee80000300800 */
[----:B------:R-:W3:Y:S01]  /*76540*/  LDL.LU.64 R52, [R1+0x3770] ;  /* 0x0037700001347983 */ /* 0x000ee20000300a00 */
[----:B------:R-:W-:-:S03]  /*76550*/  IMAD.MOV.U32 R55, RZ, RZ, R4 ;  /* 0x000000ffff377224 */ /* 0x000fc600078e0004 */
[----:B------:R-:W2:Y:S04]  /*76560*/  LDL.LU.64 R6, [R1+0x3768] ;  /* 0x0037680001067983 */ /* 0x000ea80000300a00 */
[----:B------:R-:W2:Y:S02]  /*76570*/  LDL.LU.64 R4, [R1+0x3760] ;  /* 0x0037600001047983 */ /* 0x000ea40000300a00 */
[----:B--2---:R-:W-:-:S15]  /*76580*/  HMMA.16816.F32.BF16 R4, R8, R56, R4 ;  /* 0x000000380804723c */ /* 0x004fde0000041804 */
[----:B------:R-:W-:-:S08]  /*76590*/  NOP ;  /* 0x0000000000007918 */ /* 0x000fd00000000000 */
[----:B------:R-:W-:Y:S04]  /*765a0*/  STL.64 [R1+0x2f0], R4 ;  /* 0x0002f00401007387 */ /* 0x000fe80000100a00 */
[----:B------:R-:W-:Y:S04]  /*765b0*/  STL.64 [R1+0x2f8], R6 ;  /* 0x0002f80601007387 */ /* 0x000fe80000100a00 */
[----:B------:R-:W0:Y:S04]  /*765c0*/  LDSM.16.MT88.4 R4, [R23+UR4+0x7000] ;  /* 0x007000041704783b */ /* 0x000e280008004200 */
[----:B0-----:R-:W-:Y:S04]  /*765d0*/  STL.64 [R1+0x3608], R6 ;  /* 0x0036080601007387 */ /* 0x001fe80000100a00 */
[----:B------:R0:W-:Y:S04]  /*765e0*/  STL.64 [R1+0x3600], R4 ;  /* 0x0036000401007387 */ /* 0x0001e80000100a00 */
[----:B0-----:R-:W2:Y:S04]  /*765f0*/  LDL.LU R4, [R1+0x9a0] ;  /* 0x0009a00001047983 */ /* 0x001ea80000300800 */
[----:B------:R-:W2:Y:S04]  /*76600*/  LDL.LU R5, [R1+0x9a4] ;  /* 0x0009a40001057983 */ /* 0x000ea80000300800 */
[----:B------:R-:W2:Y:S04]  /*76610*/  LDL.LU R6, [R1+0x9a8] ;  /* 0x0009a80001067983 */ /* 0x000ea80000300800 */
[----:B------:R-:W2:Y:S02]  /*76620*/  LDL.LU R7, [R1+0x9ac] ;  /* 0x0009ac0001077983 */ /* 0x000ea40000300800 */
[----:B--2---:R-:W-:-:S15]  /*76630*/  HMMA.16816.F32.BF16 R4, R8, R12, R4 ;  /* 0x0000000c0804723c */ /* 0x004fde0000041804 */
[----:B------:R-:W-:-:S08]  /*76640*/  NOP ;  /* 0x0000000000007918 */ /* 0x000fd00000000000 */
[----:B------:R0:W-:Y:S04]  /*76650*/  STL.64 [R1+0x2e0], R4 ;  /* 0x0002e00401007387 */ /* 0x0001e80000100a00 */
[----:B------:R1:W-:Y:S01]  /*76660*/  STL.64 [R1+0x2e8], R6 ;  /* 0x0002e80601007387 */ /* 0x0003e20000100a00 */
[----:B0-----:R-:W-:Y:S02]  /*76670*/  IMAD.MOV.U32 R5, RZ, RZ, R12 ;  /* 0x000000ffff057224 */ /* 0x001fe400078e000c */
[----:B------:R-:W-:Y:S02]  /*76680*/  IMAD.MOV.U32 R4, RZ, RZ, R13 ;  /* 0x000000ffff047224 */ /* 0x000fe400078e000d */
[----:B------:R-:W2:Y:S01]  /*76690*/  LDL.LU.64 R12, [R1+0x3758] ;  /* 0x00375800010c7983 */ /* 0x000ea20000300a00 */
[C---:B----4-:R-:W-:Y:S06]  /*766a0*/  HMMA.16816.F32.BF16 R16, R8.reuse, R28, R16 ;  /* 0x0000001c0810723c */ /* 0x050fec0000041810 */
[C---:B------:R-:W-:Y:S06]  /*766b0*/  HMMA.16816.F32.BF16 R24, R8.reuse, R36, R24 ;  /* 0x000000240818723c */ /* 0x040fec0000041818 */
[----:B--2---:R-:W-:Y:S06]  /*766c0*/  HMMA.16816.F32.BF16 R32, R8, R12, R32 ;  /* 0x0000000c0820723c */ /* 0x004fec0000041820 */
[----:B-1----:R-:W-:-:S02]  /*766d0*/  IMAD.MOV.U32 R7, RZ, RZ, R12 ;  /* 0x000000ffff077224 */ /* 0x002fc400078e000c */
[----:B------:R-:W-:-:S15]  /*766e0*/  IMAD.MOV.U32 R6, RZ, RZ, R13 ;  /* 0x000000ffff067224 */ /* 0x000fde00078e000d */
        /* <DEDUP_REMOVED lines=9> */
[----:B------:R-:W-:Y:S04]  /*76780*/  STL.64 [R1+0x2c8], R18 ;  /* 0x0002c81201007387 */ /* 0x000fe80000100a00 */
[----:B------:R-:W2:Y:S01]  /*76790*/  LDL.LU.64 R30, [R1+0x3740] ;  /* 0x00374000011e7983 */ /* 0x000ea20000300a00 */
[----:B0-----:R-:W-:-:S02]  /*767a0*/  IMAD.MOV.U32 R17, RZ, RZ, R28 ;  /* 0x000000ffff117224 */ /* 0x001fc400078e001c */
[----:B------:R-:W-:Y:S02]  /*767b0*/  IMAD.MOV.U32 R16, RZ, RZ, R29 ;  /* 0x000000ffff107224 */ /* 0x000fe400078e001d */
[----:B------:R-:W3:Y:S04]  /*767c0*/  LDL.LU.64 R28, [R1+0x3738] ;  /* 0x00373800011c7983 */ /* 0x000ee80000300a00 */
[----:B------:R-:W-:Y:S04]  /*767d0*/  STL.64 [R1+0x2b0], R24 ;  /* 0x0002b01801007387 */ /* 0x000fe80000100a00 */
[----:B------:R0:W-:Y:S04]  /*767e0*/  STL.64 [R1+0x2b8], R26 ;  /* 0x0002b81a01007387 */ /* 0x0001e80000100a00 */
[----:B0-----:R-:W2:Y:S04]  /*767f0*/  LDL.LU.64 R26, [R1+0x3730] ;  /* 0x00373000011a7983 */ /* 0x001ea80000300a00 */
[----:B------:R-:W4:Y:S01]  /*76800*/  LDL.LU.64 R24, [R1+0x3728] ;  /* 0x0037280001187983 */ /* 0x000f220000300a00 */
[----:B------:R-:W-:-:S02]  /*76810*/  IMAD.MOV.U32 R19, RZ, RZ, R36 ;  /* 0x000000ffff137224 */ /* 0x000fc400078e0024 */
[----:B------:R-:W-:Y:S01]  /*76820*/  IMAD.MOV.U32 R18, RZ, RZ, R37 ;  /* 0x000000ffff127224 */ /* 0x000fe200078e0025 */
[----:B------:R-:W2:Y:S04]  /*76830*/  LDL.LU R36, [R1+0x930] ;  /* 0x0009300001247983 */ /* 0x000ea80000300800 */
[----:B------:R-:W2:Y:S04]  /*76840*/  LDL.LU R37, [R1+0x934] ;  /* 0x0009340001257983 */ /* 0x000ea80000300800 */
[----:B------:R-:W2:Y:S04]  /*76850*/  LDL.LU R38, [R1+0x938] ;  /* 0x0009380001267983 */ /* 0x000ea80000300800 */
[----:B------:R-:W2:Y:S01]  /*76860*/  LDL.LU R39, [R1+0x93c] ;  /* 0x00093c0001277983 */ /* 0x000ea20000300800 */
[----:B------:R-:W-:Y:S06]  /*76870*/  HMMA.16816.F32.BF16 R48, R8, R44, R48 ;  /* 0x0000002c0830723c */ /* 0x000fec0000041830 */
[----:B------:R-:W-:-:S02]  /*76880*/  IMAD.MOV.U32 R21, RZ, RZ, R44 ;  /* 0x000000ffff157224 */ /* 0x000fc400078e002c */
[----:B------:R-:W-:-:S15]  /*76890*/  IMAD.MOV.U32 R20, RZ, RZ, R45 ;  /* 0x000000ffff147224 */ /* 0x000fde00078e002d */
[----:B------:R-:W-:Y:S04]  /*768a0*/  STL.64 [R1+0x2a0], R48 ;  /* 0x0002a03001007387 */ /* 0x000fe80000100a00 */
[----:B------:R-:W-:Y:S01]  /*768b0*/  STL.64 [R1+0x2a8], R50 ;  /* 0x0002a83201007387 */ /* 0x000fe20000100a00 */
[C---:B----4-:R-:W-:Y:S06]  /*768c0*/  HMMA.16816.F32.BF16 R44, R8.reuse, R24, R40 ;  /* 0x00000018082c723c */ /* 0x050fec0000041828 */
[C---:B---3--:R-:W-:Y:S01]  /*768d0*/  HMMA.16816.F32.BF16 R12, R8.reuse, R28, R12 ;  /* 0x0000001c080c723c */ /* 0x048fe2000004180c */
[----:B------:R-:W3:Y:S05]  /*768e0*/  LDL.LU R40, [R1+0x920] ;  /* 0x0009200001287983 */ /* 0x000eea0000300800 */
[----:B--2---:R-:W-:Y:S11]  /*768f0*/  HMMA.16816.F32.BF16 R36, R8, R32, R36 ;  /* 0x000000200824723c */ /* 0x004ff60000041824 */
        /* <DEDUP_REMOVED lines=26> */
[----:B------:R0:W-:Y:S02]  /*76aa0*/  STL.64 [R1+0x3630], R28 ;  /* 0x0036301c01007387 */ /* 0x0001e40000100a00 */
[----:B0-----:R-:W-:-:S02]  /*76ab0*/  IMAD.MOV.U32 R28, RZ, RZ, R55 ;  /* 0x000000ffff1c7224 */ /* 0x001fc400078e0037 */
[----:B------:R-:W4:Y:S04]  /*76ac0*/  LDL.LU R55, [R1+0x3720] ;  /* 0x0037200001377983 */ /* 0x000f280000300800 */
[----:B------:R-:W-:Y:S04]  /*76ad0*/  STL.64 [R1+0x270], R36 ;  /* 0x0002702401007387 */ /* 0x000fe80000100a00 */
[----:B------:R0:W-:Y:S04]  /*76ae0*/  STL.64 [R1+0x278], R38 ;  /* 0x0002782601007387 */ /* 0x0001e80000100a00 */
[----:B0-----:R-:W2:Y:S04]  /*76af0*/  LDL.LU.64 R38, [R1+0x3718] ;  /* 0x0037180001267983 */ /* 0x001ea80000300a00 */
[----:B------:R-:W3:Y:S04]  /*76b00*/  LDL.LU.64 R36, [R1+0x3710] ;  /* 0x0037100001247983 */ /* 0x000ee80000300a00 */
[----:B------:R-:W-:Y:S04]  /*76b10*/  STL.64 [R1+0x3658], R34 ;  /* 0x0036582201007387 */ /* 0x000fe80000100a00 */
        /* <DEDUP_REMOVED lines=12> */
[----:B------:R-:W-:Y:S01]  /*76be0*/  STL.64 [R1+0x3610], R36 ;  /* 0x0036102401007387 */ /* 0x000fe20000100a00 */
[----:B----4-:R-:W-:-:S15]  /*76bf0*/  HMMA.16816.F32.BF16 R44, R8, R40, R44 ;  /* 0x00000028082c723c */ /* 0x010fde000004182c */
        /* <DEDUP_REMOVED lines=29> */
[----:B--2---:R-:W-:Y:S01]  /*76dd0*/  HMMA.16816.F32.BF16 R8, R8, R52, R44 ;  /* 0x000000340808723c */ /* 0x004fe2000004182c */
[----:B------:R-:W-:-:S02]  /*76de0*/  IMAD.MOV.U32 R36, RZ, RZ, R58 ;  /* 0x000000ffff247224 */ /* 0x000fc400078e003a */
[----:B------:R-:W-:Y:S02]  /*76df0*/  IMAD.MOV.U32 R37, RZ, RZ, R22 ;  /* 0x000000ffff257224 */ /* 0x000fe400078e0016 */
[----:B------:R-:W-:Y:S01]  /*76e00*/  IMAD.MOV.U32 R29, RZ, RZ, R59 ;  /* 0x000000ffff1d7224 */ /* 0x000fe200078e003b */
[----:B----4-:R-:W-:Y:S04]  /*76e10*/  STL.64 [R1+0x3688], R50 ;  /* 0x0036883201007387 */ /* 0x010fe80000100a00 */
[----:B------:R-:W-:Y:S04]  /*76e20*/  STL.64 [R1+0x3680], R48 ;  /* 0x0036803001007387 */ /* 0x000fe80000100a00 */
[----:B------:R-:W-:Y:S04]  /*76e30*/  STL.64 [R1+0x3698], R54 ;  /* 0x0036983601007387 */ /* 0x000fe80000100a00 */
[----:B------:R-:W-:Y:S05]  /*76e40*/  STL.64 [R1+0x3690], R52 ;  /* 0x0036903401007387 */ /* 0x000fea0000100a00 */
[----:B------:R-:W-:Y:S04]  /*76e50*/  STL.64 [R1+0x160], R8 ;  /* 0x0001600801007387 */ /* 0x000fe80000100a00 */
[----:B------:R0:W-:Y:S01]  /*76e60*/  STL.64 [R1+0x168], R10 ;  /* 0x0001680a01007387 */ /* 0x0001e20000100a00 */
[C---:B---3--:R-:W-:Y:S06]  /*76e70*/  HMMA.16816.F32.BF16 R36, R12.reuse, R36, R40 ;  /* 0x000000240c24723c */ /* 0x048fec0000041828 */
[C---:B------:R-:W-:Y:S06]  /*76e80*/  HMMA.16816.F32.BF16 R32, R12.reuse, R28, R32 ;  /* 0x0000001c0c20723c */ /* 0x040fec0000041820 */
[----:B0-----:R-:W-:Y:S11]  /*76e90*/  HMMA.16816.F32.BF16 R8, R12, R56, R24 ;  /* 0x000000380c08723c */ /* 0x001ff60000041818 */
[----:B------:R-:W-:Y:S04]  /*76ea0*/  STL.64 [R1+0x150], R36 ;  /* 0x0001502401007387 */ /* 0x000fe80000100a00 */
[----:B------:R-:W-:Y:S04]  /*76eb0*/  STL.64 [R1+0x158], R38 ;  /* 0x0001582601007387 */ /* 0x000fe80000100a00 */
[----:B------:R-:W2:Y:S04]  /*76ec0*/  LDL.LU R28, [R1+0xd0] ;  /* 0x0000d000011c7983 */ /* 0x000ea80000300800 */
[----:B------:R0:W-:Y:S04]  /*76ed0*/  STL.64 [R1+0x140], R32 ;  /* 0x0001402001007387 */ /* 0x0001e80000100a00 */
[----:B------:R1:W-:Y:S04]  /*76ee0*/  STL.64 [R1+0x148], R34 ;  /* 0x0001482201007387 */ /* 0x0003e80000100a00 */
[----:B------:R-:W-:Y:S04]  /*76ef0*/  STL.64 [R1+0x130], R8 ;  /* 0x0001300801007387 */ /* 0x000fe80000100a00 */
[----:B------:R-:W-:Y:S04]  /*76f00*/  STL.64 [R1+0x138], R10 ;  /* 0x0001380a01007387 */ /* 0x000fe80000100a00 */
[----:B------:R-:W2:Y:S04]  /*76f10*/  LDL.LU R29, [R1+0xd4] ;  /* 0x0000d400011d7983 */ /* 0x000ea80000300800 */
[----:B------:R-:W3:Y:S04]  /*76f20*/  LDL.LU R30, [R1+0xd8] ;  /* 0x0000d800011e7983 */ /* 0x000ee80000300800 */
[----:B------:R-:W3:Y:S01]  /*76f30*/  LDL.LU R31, [R1+0xdc] ;  /* 0x0000dc00011f7983 */ /* 0x000ee20000300800 */
[----:B------:R-:W-:-:S02]  /*76f40*/  IMAD.MOV.U32 R24, RZ, RZ, R21 ;  /* 0x000000ffff187224 */ /* 0x000fc400078e0015 */
[----:B------:R-:W-:Y:S02]  /*76f50*/  IMAD.MOV.U32 R25, RZ, RZ, R20 ;  /* 0x000000ffff197224 */ /* 0x000fe400078e0014 */
[----:B------:R-:W-:Y:S02]  /*76f60*/  IMAD.MOV.U32 R40, RZ, RZ, R19 ;  /* 0x000000ffff287224 */ /* 0x000fe400078e0013 */
[----:B------:R-:W-:Y:S01]  /*76f70*/  IMAD.MOV.U32 R41, RZ, RZ, R18 ;  /* 0x000000ffff297224 */ /* 0x000fe200078e0012 */
[----:B------:R-:W4:Y:S04]  /*76f80*/  LDSM.16.MT88.4 R8, [R23+UR4+0x7080] ;  /* 0x007080041708783b */ /* 0x000f280008004200 */
[----:B---3--:R-:W-:Y:S04]  /*76f90*/  STL.64 [R1+0x36a8], R30 ;  /* 0x0036a81e01007387 */ /* 0x008fe80000100a00 */
[----:B--2---:R-:W-:Y:S04]  /*76fa0*/  STL.64 [R1+0x36a0], R28 ;  /* 0x0036a01c01007387 */ /* 0x004fe80000100a00 */
[----:B------:R2:W-:Y:S04]  /*76fb0*/  STL.64 [R1+0x36b0], R24 ;  /* 0x0036b01801007387 */ /* 0x0005e80000100a00 */
[----:B0-----:R-:W3:Y:S04]  /*76fc0*/  LDL.LU R32, [R1+0xe0] ;  /* 0x0000e00001207983 */ /* 0x001ee80000300800 */
[----:B------:R-:W3:Y:S04]  /*76fd0*/  LDL.LU R33, [R1+0xe4] ;  /* 0x0000e40001217983 */ /* 0x000ee80000300800 */
[----:B-1----:R-:W4:Y:S04]  /*76fe0*/  LDL.LU R34, [R1+0xe8] ;  /* 0x0000e80001227983 */ /* 0x002f280000300800 */
[----:B------:R-:W4:Y:S04]  /*76ff0*/  LDL.LU R35, [R1+0xec] ;  /* 0x0000ec0001237983 */ /* 0x000f280000300800 */
[----:B----4-:R-:W-:Y:S04]  /*77000*/  STL.64 [R1+0x36c0], R34 ;  /* 0x0036c02201007387 */ /* 0x010fe80000100a00 */
[----:B---3--:R-:W-:Y:S04]  /*77010*/  STL.64 [R1+0x36b8], R32 ;  /* 0x0036b82001007387 */ /* 0x008fe80000100a00 */
[----:B------:R0:W-:Y:S04]  /*77020*/  STL.64 [R1+0x36c8], R40 ;  /* 0x0036c82801007387 */ /* 0x0001e80000100a00 */
[----:B------:R-:W3:Y:S04]  /*77030*/  LDL.LU R52, [R1+0x100] ;  /* 0x0001000001347983 */ /* 0x000ee80000300800 */
[----:B------:R-:W3:Y:S04]  /*77040*/  LDL.LU R53, [R1+0x104] ;  /* 0x0001040001357983 */ /* 0x000ee80000300800 */
[----:B------:R-:W3:Y:S04]  /*77050*/  LDL.LU R54, [R1+0x108] ;  /* 0x0001080001367983 */ /* 0x000ee80000300800 */
[----:B------:R-:W3:Y:S04]  /*77060*/  LDL.LU R55, [R1+0x10c] ;  /* 0x00010c0001377983 */ /* 0x000ee80000300800 */
[----:B--2---:R-:W2:Y:S04]  /*77070*/  LDL.LU R24, [R1+0x110] ;  /* 0x0001100001187983 */ /* 0x004ea80000300800 */
[----:B------:R-:W2:Y:S04]  /*77080*/  LDL.LU R25, [R1+0x114] ;  /* 0x0001140001197983 */ /* 0x000ea80000300800 */
[----:B------:R-:W2:Y:S04]  /*77090*/  LDL.LU R26, [R1+0x118] ;  /* 0x00011800011a7983 */ /* 0x000ea80000300800 */
[----:B------:R-:W2:Y:S04]  /*770a0*/  LDL.LU R27, [R1+0x11c] ;  /* 0x00011c00011b7983 */ /* 0x000ea80000300800 */
[----:B0-----:R-:W4:Y:S04]  /*770b0*/  LDL.LU R40, [R1+0x3d0] ;  /* 0x0003d00001287983 */ /* 0x001f280000300800 */
[----:B------:R-:W4:Y:S04]  /*770c0*/  LDL.LU R41, [R1+0x3d4] ;  /* 0x0003d40001297983 */ /* 0x000f280000300800 */
[----:B------:R-:W4:Y:S04]  /*770d0*/  LDL.LU R42, [R1+0x3d8] ;  /* 0x0003d800012a7983 */ /* 0x000f280000300800 */
[----:B------:R-:W4:Y:S04]  /*770e0*/  LDL.LU R43, [R1+0x3dc] ;  /* 0x0003dc00012b7983 */ /* 0x000f280000300800 */
[----:B------:R-:W3:Y:S04]  /*770f0*/  LDL.LU R44, [R1+0xf0] ;  /* 0x0000f000012c7983 */ /* 0x000ee80000300800 */
[----:B------:R-:W3:Y:S01]  /*77100*/  LDL.LU R45, [R1+0xf4] ;  /* 0x0000f400012d7983 */ /* 0x000ee20000300800 */
[----:B------:R-:W-:-:S02]  /*77110*/  IMAD.MOV.U32 R32, RZ, RZ, R5 ;  /* 0x000000ffff207224 */ /* 0x000fc400078e0005 */
[----:B------:R-:W-:Y:S01]  /*77120*/  IMAD.MOV.U32 R33, RZ, RZ, R4 ;  /* 0x000000ffff217224 */ /* 0x000fe200078e0004 */
        /* <DEDUP_REMOVED lines=18> */
[----:B------:R-:W3:Y:S04]  /*77250*/  LDL.LU R56, [R1] ;  /* 0x0000000001387983 */ /* 0x000ee80000300800 */
[----:B------:R-:W3:Y:S04]  /*77260*/  LDL.LU R57, [R1+0x4] ;  /* 0x0000040001397983 */ /* 0x000ee80000300800 */
[----:B------:R-:W3:Y:S04]  /*77270*/  LDL.LU R58, [R1+0x8] ;  /* 0x00000800013a7983 */ /* 0x000ee80000300800 */
[----:B------:R-:W3:Y:S04]  /*77280*/  LDL.LU R59, [R1+0xc] ;  /* 0x00000c00013b7983 */ /* 0x000ee80000300800 */
[----:B------:R-:W3:Y:S04]  /*77290*/  LDL.LU R20, [R1+0x3a0] ;  /* 0x0003a00001147983 */ /* 0x000ee80000300800 */
[----:B------:R-:W3:Y:S04]  /*772a0*/  LDL.LU R21, [R1+0x3a4] ;  /* 0x0003a40001157983 */ /* 0x000ee80000300800 */
[----:B------:R-:W3:Y:S04]  /*772b0*/  LDL.LU R22, [R1+0x3a8] ;  /* 0x0003a80001167983 */ /* 0x000ee80000300800 */
[----:B------:R-:W3:Y:S04]  /*772c0*/  LDL.LU R23, [R1+0x3ac] ;  /* 0x0003ac0001177983 */ /* 0x000ee80000300800 */
[----:B------:R-:W-:Y:S04]  /*772d0*/  STL.64 [R1+0x3530], R10 ;  /* 0x0035300a01007387 */ /* 0x000fe80000100a00 */
[----:B------:R0:W-:Y:S04]  /*772e0*/  STL.64 [R1+0x3528], R8 ;  /* 0x0035280801007387 */ /* 0x0001e80000100a00 */
[----:B0-----:R-:W3:Y:S04]  /*772f0*/  LDL.LU R8, [R1+0xc0] ;  /* 0x0000c00001087983 */ /* 0x001ee80000300800 */
[----:B------:R-:W3:Y:S04]  /*77300*/  LDL.LU R9, [R1+0xc4] ;  /* 0x0000c40001097983 */ /* 0x000ee80000300800 */
[----:B------:R-:W3:Y:S04]  /*77310*/  LDL.LU R10, [R1+0xc8] ;  /* 0x0000c800010a7983 */ /* 0x000ee80000300800 */
[----:B------:R-:W3:Y:S01]  /*77320*/  LDL.LU R11, [R1+0xcc] ;  /* 0x0000cc00010b7983 */ /* 0x000ee20000300800 */
[C---:B----4-:R-:W-:Y:S03]  /*77330*/  HMMA.16816.F32.BF16 R32, R12.reuse, R32, R40 ;  /* 0x000000200c20723c */ /* 0x050fe60000041828 */
[----:B------:R-:W4:Y:S03]  /*77340*/  LDL.LU.64 R40, [R1+0x36c8] ;  /* 0x0036c80001287983 */ /* 0x000f260000300a00 */
[----:B--2---:R-:W-:-:S15]  /*77350*/  HMMA.16816.F32.BF16 R28, R12, R28, R24 ;  /* 0x0000001c0c1c723c */ /* 0x004fde0000041818 */
[----:B------:R-:W-:-:S02]  /*77360*/  NOP ;  /* 0x0000000000007918 */ /* 0x000fc40000000000 */
[----:B------:R-:W-:Y:S04]  /*77370*/  STL.64 [R1+0x120], R32 ;  /* 0x0001202001007387 */ /* 0x000fe80000100a00 */
[----:B------:R0:W-:Y:S04]  /*77380*/  STL.64 [R1+0x128], R34 ;  /* 0x0001282201007387 */ /* 0x0001e80000100a00 */
[----:B0-----:R-:W2:Y:S04]  /*77390*/  LDL.LU.64 R34, [R1+0x36c0] ;  /* 0x0036c00001227983 */ /* 0x001ea80000300a00 */
[----:B------:R-:W2:Y:S04]  /*773a0*/  LDL.LU.64 R32, [R1+0x36b8] ;  /* 0x0036b80001207983 */ /* 0x000ea80000300a00 */
[----:B------:R-:W2:Y:S01]  /*773b0*/  LDL.LU.64 R24, [R1+0x36b0] ;  /* 0x0036b00001187983 */ /* 0x000ea20000300a00 */
[C---:B---3--:R-:W-:Y:S03]  /*773c0*/  HMMA.16816.F32.BF16 R48, R12.reuse, R48, R52 ;  /* 0x000000300c30723c */ /* 0x048fe60000041834 */
        /* <DEDUP_REMOVED lines=9> */
[----:B------:R-:W3:Y:S01]  /*77460*/  LDL.LU.64 R48, [R1+0x3680] ;  /* 0x0036800001307983 */ /* 0x000ee20000300a00 */
[C---:B----4-:R-:W-:Y:S03]  /*77470*/  HMMA.16816.F32.BF16 R40, R12.reuse, R40, R44 ;  /* 0x000000280c28723c */ /* 0x050fe6000004182c */
[----:B------:R-:W4:Y:S04]  /*77480*/  LDL.LU.64 R46, [R1+0x3678] ;  /* 0x00367800012e7983 */ /* 0x000f280000300a00 */
[----:B------:R-:W4:Y:S01]  /*77490*/  LDL.LU.64 R44, [R1+0x3670] ;  /* 0x00367000012c7983 */ /* 0x000f220000300a00 */
[----:B--2---:R-:W-:-:S15]  /*774a0*/  HMMA.16816.F32.BF16 R24, R12, R24, R32 ;  /* 0x000000180c18723c */ /* 0x004fde0000041820 */
[----:B------:R-:W-:Y:S04]  /*774b0*/  STL.64 [R1+0xf0], R40 ;  /* 0x0000f02801007387 */ /* 0x000fe80000100a00 */
[----:B------:R0:W-:Y:S04]  /*774c0*/  STL.64 [R1+0xf8], R42 ;  /* 0x0000f82a01007387 */ /* 0x0001e80000100a00 */
[----:B0-----:R-:W2:Y:S04]  /*774d0*/  LDL.LU.64 R42, [R1+0x3668] ;  /* 0x00366800012a7983 */ /* 0x001ea80000300a00 */
[----:B------:R-:W2:Y:S04]  /*774e0*/  LDL.LU.64 R40, [R1+0x3660] ;  /* 0x0036600001287983 */ /* 0x000ea80000300a00 */
[----:B------:R-:W2:Y:S04]  /*774f0*/  LDL.LU.64 R34, [R1+0x3658] ;  /* 0x0036580001227983 */ /* 0x000ea80000300a00 */
        /* <DEDUP_REMOVED lines=10> */
[----:B------:R-:W3:Y:S01]  /*775a0*/  LDL.LU.64 R28, [R1+0x3630] ;  /* 0x00363000011c7983 */ /* 0x000ee20000300a00 */
[----:B----4-:R-:W-:Y:S03]  /*775b0*/  HMMA.16816.F32.BF16 R36, R12, R32, R36 ;  /* 0x000000200c24723c */ /* 0x010fe60000041824 */
[----:B--2---:R0:W-:Y:S01]  /*775c0*/  STL.64 [R1+0x3578], R26 ;  /* 0x0035781a01007387 */ /* 0x0041e20000100a00 */
[----:B------:R-:W-:-:S03]  /*775d0*/  IMAD.MOV.U32 R24, RZ, RZ, R46 ;  /* 0x000000ffff187224 */ /* 0x000fc600078e002e */
[----:B------:R-:W2:Y:S01]  /*775e0*/  LDL.LU R46, [R1+0x362c] ;  /* 0x00362c00012e7983 */ /* 0x000ea20000300800 */
[----:B------:R-:W-:Y:S02]  /*775f0*/  IMAD.MOV.U32 R25, RZ, RZ, R47 ;  /* 0x000000ffff197224 */ /* 0x000fe400078e002f */
[----:B0-----:R-:W-:Y:S02]  /*77600*/  IMAD.MOV.U32 R26, RZ, RZ, R42 ;  /* 0x000000ffff1a7224 */ /* 0x001fe400078e002a */
[----:B------:R-:W-:Y:S01]  /*77610*/  IMAD.MOV.U32 R27, RZ, RZ, R43 ;  /* 0x000000ffff1b7224 */ /* 0x000fe200078e002b */
[----:B---3--:R-:W-:-:S15]  /*77620*/  HMMA.16816.F32.BF16 R8, R12, R28, R8 ;  /* 0x0000001c0c08723c */ /* 0x008fde0000041808 */
[----:B------:R-:W-:-:S08]  /*77630*/  NOP ;  /* 0x0000000000007918 */ /* 0x000fd00000000000 */
[----:B------:R-:W-:Y:S04]  /*77640*/  STL.64 [R1+0xc0], R8 ;  /* 0x0000c00801007387 */ /* 0x000fe80000100a00 */
[----:B------:R0:W-:Y:S04]  /*77650*/  STL.64 [R1+0xc8], R10 ;  /* 0x0000c80a01007387 */ /* 0x0001e80000100a00 */
[----:B------:R-:W2:Y:S04]  /*77660*/  LDL.LU R47, [R1+0x3628] ;  /* 0x00362800012f7983 */ /* 0x000ea80000300800 */
[----:B------:R-:W3:Y:S04]  /*77670*/  LDL.LU R42, [R1+0x3624] ;  /* 0x00362400012a7983 */ /* 0x000ee80000300800 */
[----:B------:R-:W3:Y:S04]  /*77680*/  LDL.LU R43, [R1+0x3620] ;  /* 0x00362000012b7983 */ /* 0x000ee80000300800 */
[----:B0-----:R-:W4:Y:S04]  /*77690*/  LDL.64 R10, [R1+0x88] ;  /* 0x00008800010a7983 */ /* 0x001f280000100a00 */
[----:B------:R0:W-:Y:S04]  /*776a0*/  STL.64 [R1+0x3570], R30 ;  /* 0x0035701e01007387 */ /* 0x0001e80000100a00 */
[----:B0-----:R-:W3:Y:S04]  /*776b0*/  LDL.64 R30, [R1+0x98] ;  /* 0x00009800011e7983 */ /* 0x001ee80000100a00 */
        /* <DEDUP_REMOVED lines=9> */
[----:B0-----:R-:W3:Y:S04]  /*77750*/  LDL.LU.64 R6, [R1+0x3608] ;  /* 0x0036080001067983 */ /* 0x001ee80000300a00 */
[----:B------:R-:W3:Y:S04]  /*77760*/  LDL.LU.64 R4, [R1+0x3600] ;  /* 0x0036000001047983 */ /* 0x000ee80000300a00 */
[----:B--2---:R-:W-:Y:S04]  /*77770*/  STL.64 [R1+0x3550], R38 ;  /* 0x0035502601007387 */ /* 0x004fe80000100a00 */
[----:B------:R-:W-:Y:S04]  /*77780*/  STL.64 [R1+0x10], R16 ;  /* 0x0000101001007387 */ /* 0x000fe80000100a00 */
[----:B------:R0:W-:Y:S04]  /*77790*/  STL.64 [R1+0x18], R18 ;  /* 0x0000181201007387 */ /* 0x0001e80000100a00 */
[----:B0-----:R-:W2:Y:S04]  /*777a0*/  LDL.LU.64 R18, [R1+0x35f8] ;  /* 0x0035f80001127983 */ /* 0x001ea80000300a00 */
[----:B------:R-:W2:Y:S01]  /*777b0*/  LDL.LU.64 R16, [R1+0x35f0] ;  /* 0x0035f00001107983 */ /* 0x000ea20000300a00 */
[----:B------:R-:W-:Y:S01]  /*777c0*/  HMMA.16816.F32.BF16 R56, R12, R44, R56 ;  /* 0x0000002c0c38723c */ /* 0x000fe20000041838 */
[----:B------:R-:W-:-:S02]  /*777d0*/  IMAD.MOV.U32 R37, RZ, RZ, R3 ;  /* 0x000000ffff257224 */ /* 0x000fc400078e0003 */
[----:B------:R-:W-:Y:S02]  /*777e0*/  IMAD.MOV.U32 R38, RZ, RZ, R2 ;  /* 0x000000ffff267224 */ /* 0x000fe400078e0002 */
[----:B------:R-:W-:-:S15]  /*777f0*/  IMAD.MOV.U32 R39, RZ, RZ, R0 ;  /* 0x000000ffff277224 */ /* 0x000fde00078e0000 */
[----:B------:R-:W-:-:S03]  /*77800*/  NOP ;  /* 0x0000000000007918 */ /* 0x000fc60000000000 */
[----:B------:R0:W-:Y:S01]  /*77810*/  STL [R1], R56 ;  /* 0x0000003801007387 */ /* 0x0001e20000100800 */
[----:B------:R-:W-:Y:S02]  /*77820*/  IMAD.MOV.U32 R2, RZ, RZ, R57 ;  /* 0x000000ffff027224 */ /* 0x000fe400078e0039 */
[----:B------:R-:W-:Y:S02]  /*77830*/  IMAD.MOV.U32 R0, RZ, RZ, R58 ;  /* 0x000000ffff007224 */ /* 0x000fe400078e003a */
[----:B------:R-:W-:Y:S02]  /*77840*/  IMAD.MOV.U32 R3, RZ, RZ, R59 ;  /* 0x000000ffff037224 */ /* 0x000fe400078e003b */
[----:B0-----:R-:W-:Y:S01]  /*77850*/  HMMA.16816.F32.BF16 R56, R12, R48, R20 ;  /* 0x000000300c38723c */ /* 0x001fe20000041814 */
[----:B------:R-:W-:Y:S04]  /*77860*/  STL.64 [R1+0x3540], R46 ;  /* 0x0035402e01007387 */ /* 0x000fe80000100a00 */
[----:B------:R-:W-:-:S15]  /*77870*/  STL.64 [R1+0x3538], R50 ;  /* 0x0035383201007387 */ /* 0x000fde0000100a00 */
[----:B------:R-:W-:-:S03]  /*77880*/  NOP ;  /* 0x0000000000007918 */ /* 0x000fc60000000000 */
[----:B------:R0:W-:Y:S04]  /*77890*/  STL.64 [R1+0x2f88], R58 ;  /* 0x002f883a01007387 */ /* 0x0001e80000100a00 */
[----:B------:R-:W-:Y:S04]  /*778a0*/  STL.64 [R1+0x2f80], R56 ;  /* 0x002f803801007387 */ /* 0x000fe80000100a00 */
[----:B0-----:R-:W4:Y:S04]  /*778b0*/  LDL.64 R58, [R1+0x78] ;  /* 0x00007800013a7983 */ /* 0x001f280000100a00 */
[----:B------:R-:W-:Y:S01]  /*778c0*/  STL.64 [R1+0x3548], R54 ;  /* 0x0035483601007387 */ /* 0x000fe20000100a00 */
[----:B--2---:R-:W-:-:S15]  /*778d0*/  HMMA.16816.F32.BF16 R20, R12, R52, R16 ;  /* 0x000000340c14723c */ /* 0x004fde0000041810 */
[----:B------:R-:W-:-:S08]  /*778e0*/  NOP ;  /* 0x0000000000007918 */ /* 0x000fd00000000000 */
[----:B------:R0:W-:Y:S04]  /*778f0*/  STL.64 [R1+0x2f98], R22 ;  /* 0x002f981601007387 */ /* 0x0001e80000100a00 */
[----:B------:R-:W-:Y:S04]  /*77900*/  STL.64 [R1+0x2f90], R20 ;  /* 0x002f901401007387 */ /* 0x000fe80000100a00 */
[----:B0-----:R-:W2:Y:S04]  /*77910*/  LDL R22, [R1+0x28] ;  /* 0x0000280001167983 */ /* 0x001ea80000100800 */
[----:B------:R-:W2:Y:S01]  /*77920*/  LDL R23, [R1+0x2c] ;  /* 0x00002c0001177983 */ /* 0x000ea20000100800 */
[----:B------:R-:W-:-:S02]  /*77930*/  IMAD.MOV.U32 R36, RZ, RZ, R60 ;  /* 0x000000ffff247224 */ /* 0x000fc400078e003c */
[----:B------:R-:W0:Y:S05]  /*77940*/  S2R R60, SR_TID.X ;  /* 0x00000000003c7919 */ /* 0x000e2a0000002100 */
[----:B---3--:R-:W-:Y:S01]  /*77950*/  HMMA.16816.F32.BF16 R12, R4, R30, R36 ;  /* 0x0000001e040c723c */ /* 0x008fe20000041824 */
[C---:B0-----:R-:W-:Y:S01]  /*77960*/  LOP3.LUT R9, R60.reuse, 0x7, RZ, 0xc0, !PT ;  /* 0x000000073c097812 */ /* 0x041fe200078ec0ff */
[----:B------:R-:W-:-:S04]  /*77970*/  IMAD.SHL.U32 R8, R60, 0x2, RZ ;  /* 0x000000023c087824 */ /* 0x000fc800078e00ff */
[----:B------:R-:W-:Y:S02]  /*77980*/  IMAD R9, R9, 0x110, RZ ;  /* 0x0000011009097824 */ /* 0x000fe400078e02ff */
[----:B------:R-:W-:-:S03]  /*77990*/  IMAD.SHL.U32 R60, R60, 0x80, RZ ;  /* 0x000000803c3c7824 */ /* 0x000fc600078e00ff */
[----:B------:R-:W-:-:S12]  /*779a0*/  LOP3.LUT R33, R9, 0x10, R8, 0x78, !PT ;  /* 0x0000001009217812 */ /* 0x000fd800078e7808 */
[----:B------:R-:W-:Y:S04]  /*779b0*/  STL.64 [R1+0xe20], R12 ;  /* 0x000e200c01007387 */ /* 0x000fe80000100a00 */
[----:B------:R0:W-:Y:S01]  /*779c0*/  STL.64 [R1+0xe28], R14 ;  /* 0x000e280e01007387 */ /* 0x0001e20000100a00 */
[----:B------:R-:W-:Y:S01]  /*779d0*/  LOP3.LUT R33, R33, 0x800, R60, 0xf8, !PT ;  /* 0x0000080021217812 */ /* 0x000fe200078ef83c */
[----:B------:R-:W-:Y:S02]  /*779e0*/  IMAD.MOV.U32 R60, RZ, RZ, R12 ;  /* 0x000000ffff3c7224 */ /* 0x000fe400078e000c */
[----:B0-----:R-:W-:Y:S01]  /*779f0*/  HMMA.16816.F32.BF16 R12, R4, R10, R24 ;  /* 0x0000000a040c723c */ /* 0x001fe20000041818 */
[----:B------:R-:W-:Y:S02]  /*77a00*/  IMAD.MOV.U32 R21, RZ, RZ, R30 ;  /* 0x000000ffff157224 */ /* 0x000fe400078e001e */
[----:B------:R-:W-:-:S03]  /*77a10*/  IMAD.MOV.U32 R20, RZ, RZ, R31 ;  /* 0x000000ffff147224 */ /* 0x000fc600078e001f */
[----:B------:R-:W-:Y:S02]  /*77a20*/  IMAD.MOV.U32 R40, RZ, RZ, R10 ;  /* 0x000000ffff287224 */ /* 0x000fe400078e000a */
[----:B------:R-:W-:Y:S01]  /*77a30*/  IMAD.MOV.U32 R32, RZ, RZ, R11 ;  /* 0x000000ffff207224 */ /* 0x000fe200078e000b */
[----:B--2---:R-:W-:Y:S04]  /*77a40*/  STL.64 [R1+0x3588], R22 ;  /* 0x0035881601007387 */ /* 0x004fe80000100a00 */
[----:B------:R-:W-:Y:S10]  /*77a50*/  STL.64 [R1+0x3580], R20 ;  /* 0x0035801401007387 */ /* 0x000ff40000100a00 */
[----:B------:R-:W-:Y:S04]  /*77a60*/  STL.64 [R1+0xda0], R12 ;  /* 0x000da00c01007387 */ /* 0x000fe80000100a00 */
[----:B------:R-:W-:Y:S04]  /*77a70*/  STL.64 [R1+0xda8], R14 ;  /* 0x000da80e01007387 */ /* 0x000fe80000100a00 */
[----:B------:R-:W-:Y:S04]  /*77a80*/  STL.64 [R1+0x3560], R42 ;  /* 0x0035602a01007387 */ /* 0x000fe80000100a00 */
[----:B------:R-:W-:Y:S04]  /*77a90*/  STL [R1+0x3558], R40 ;  /* 0x0035582801007387 */ /* 0x000fe80000100800 */
        /* <DEDUP_REMOVED lines=18> */
[----:B0-----:R-:W2:Y:S04]  /*77bc0*/  LDL.LU R8, [R1+0x830] ;  /* 0x0008300001087983 */ /* 0x001ea80000300800 */
[----:B------:R-:W2:Y:S04]  /*77bd0*/  LDL.LU R9, [R1+0x834] ;  /* 0x0008340001097983 */ /* 0x000ea80000300800 */
[----:B------:R-:W3:Y:S04]  /*77be0*/  LDL.LU R10, [R1+0x838] ;  /* 0x00083800010a7983 */ /* 0x000ee80000300800 */
[----:B------:R-:W3:Y:S04]  /*77bf0*/  LDL.LU R11, [R1+0x83c] ;  /* 0x00083c00010b7983 */ /* 0x000ee80000300800 */
[----:B------:R-:W4:Y:S04]  /*77c00*/  LDL.LU R16, [R1+0x850] ;  /* 0x0008500001107983 */ /* 0x000f280000300800 */
[----:B------:R-:W4:Y:S04]  /*77c10*/  LDL.LU R17, [R1+0x854] ;  /* 0x0008540001117983 */ /* 0x000f280000300800 */
[----:B------:R-:W2:Y:S04]  /*77c20*/  LDL.LU R18, [R1+0x858] ;  /* 0x0008580001127983 */ /* 0x000ea80000300800 */
[----:B------:R-:W2:Y:S04]  /*77c30*/  LDL.LU R19, [R1+0x85c] ;  /* 0x00085c0001137983 */ /* 0x000ea80000300800 */
[----:B--2---:R0:W-:Y:S04]  /*77c40*/  STL.64 [R1+0x35d8], R18 ;  /* 0x0035d81201007387 */ /* 0x0041e80000100a00 */
[----:B----4-:R1:W-:Y:S04]  /*77c50*/  STL.64 [R1+0x35d0], R16 ;  /* 0x0035d01001007387 */ /* 0x0103e80000100a00 */
[----:B0-----:R-:W2:Y:S01]  /*77c60*/  LDL.64 R18, [R1+0x68] ;  /* 0x0000680001127983 */ /* 0x001ea20000100a00 */
[----:B------:R-:W-:Y:S01]  /*77c70*/  IMAD.MOV.U32 R50, RZ, RZ, R34 ;  /* 0x000000ffff327224 */ /* 0x000fe200078e0022 */
[----:B------:R-:W-:-:S05]  /*77c80*/  LOP3.LUT R33, R33, 0x20, RZ, 0x3c, !PT ;  /* 0x0000002021217812 */ /* 0x000fca00078e3cff */
[----:B------:R-:W0:Y:S04]  /*77c90*/  LDSM.16.MT88.4 R12, [R33+UR4+0x7000] ;  /* 0x00700004210c783b */ /* 0x000e280008004200 */
[----:B--2---:R2:W-:Y:S04]  /*77ca0*/  STL.64 [R1+0x35e0], R18 ;  /* 0x0035e01201007387 */ /* 0x0045e80000100a00 */
[----:B-1----:R-:W4:Y:S04]  /*77cb0*/  LDL.LU R16, [R1+0x870] ;  /* 0x0008700001107983 */ /* 0x002f280000300800 */
[----:B------:R-:W4:Y:S04]  /*77cc0*/  LDL.LU R17, [R1+0x874] ;  /* 0x0008740001117983 */ /* 0x000f280000300800 */
[----:B--2---:R-:W4:Y:S04]  /*77cd0*/  LDL.LU R18, [R1+0x878] ;  /* 0x0008780001127983 */ /* 0x004f280000300800 */
[----:B------:R-:W4:Y:S04]  /*77ce0*/  LDL.LU R19, [R1+0x87c] ;  /* 0x00087c0001137983 */ /* 0x000f280000300800 */
[----:B---3--:R1:W-:Y:S04]  /*77cf0*/  STL.64 [R1+0x35c8], R10 ;  /* 0x0035c80a01007387 */ /* 0x0083e80000100a00 */
[----:B------:R-:W-:Y:S04]  /*77d00*/  STL.64 [R1+0x35c0], R8 ;  /* 0x0035c00801007387 */ /* 0x000fe80000100a00 */
[----:B-1----:R-:W2:Y:S04]  /*77d10*/  LDL.64 R10, [R1+0x58] ;  /* 0x00005800010a7983 */ /* 0x002ea80000100a00 */
[----:B------:R-:W3:Y:S04]  /*77d20*/  LDL.LU R36, [R1+0x840] ;  /* 0x0008400001247983 */ /* 0x000ee80000300800 */
[----:B------:R-:W3:Y:S04]  /*77d30*/  LDL.LU R37, [R1+0x844] ;  /* 0x0008440001257983 */ /* 0x000ee80000300800 */
[----:B------:R-:W3:Y:S04]  /*77d40*/  LDL.LU R38, [R1+0x848] ;  /* 0x0008480001267983 */ /* 0x000ee80000300800 */
[----:B------:R-:W3:Y:S04]  /*77d50*/  LDL.LU R39, [R1+0x84c] ;  /* 0x00084c0001277983 */ /* 0x000ee80000300800 */
[----:B------:R-:W3:Y:S04]  /*77d60*/  LDL.64 R46, [R1+0x48] ;  /* 0x00004800012e7983 */ /* 0x000ee80000100a00 */
        /* <DEDUP_REMOVED lines=19> */
[----:B------:R-:W2:Y:S04]  /*77ea0*/  LDL.LU R34, [R1+0x35ec] ;  /* 0x0035ec0001227983 */ /* 0x000ea80000300800 */
[----:B------:R-:W3:Y:S04]  /*77eb0*/  LDL.LU R51, [R1+0x7cc] ;  /* 0x0007cc0001337983 */ /* 0x000ee80000300800 */
[----:B0-----:R-:W-:Y:S04]  /*77ec0*/  STL.64 [R1+0x34a0], R14 ;  /* 0x0034a00e01007387 */ /* 0x001fe80000100a00 */
[----:B------:R0:W-:Y:S04]  /*77ed0*/  STL.64 [R1+0x3498], R12 ;  /* 0x0034980c01007387 */ /* 0x0001e80000100a00 */
[----:B0-----:R-:W3:Y:S04]  /*77ee0*/  LDL.LU R12, [R1+0x860] ;  /* 0x00086000010c7983 */ /* 0x001ee80000300800 */
[----:B------:R-:W3:Y:S04]  /*77ef0*/  LDL.LU R13, [R1+0x864] ;  /* 0x00086400010d7983 */ /* 0x000ee80000300800 */
[----:B------:R-:W3:Y:S01]  /*77f00*/  LDL.LU R14, [R1+0x868] ;  /* 0x00086800010e7983 */ /* 0x000ee20000300800 */
[----:B----4-:R-:W-:Y:S01]  /*77f10*/  HMMA.16816.F32.BF16 R16, R4, R58, R16 ;  /* 0x0000003a0410723c */ /* 0x010fe20000041810 */
[----:B--2---:R-:W-:-:S02]  /*77f20*/  IMAD.MOV.U32 R15, RZ, RZ, R34 ;  /* 0x000000ffff0f7224 */ /* 0x004fc400078e0022 */
[----:B------:R-:W2:-:S15]  /*77f30*/  LDL.LU R34, [R1+0x35e8] ;  /* 0x0035e80001227983 */ /* 0x000e9e0000300800 */
[----:B------:R-:W-:-:S05]  /*77f40*/  NOP ;  /* 0x0000000000007918 */ /* 0x000fca0000000000 */
[----:B------:R-:W-:Y:S04]  /*77f50*/  STL.64 [R1+0xd30], R16 ;  /* 0x000d301001007387 */ /* 0x000fe80000100a00 */
[----:B------:R0:W-:Y:S04]  /*77f60*/  STL.64 [R1+0xd38], R18 ;  /* 0x000d381201007387 */ /* 0x0001e80000100a00 */
[----:B0-----:R-:W3:Y:S02]  /*77f70*/  LDL.LU.64 R18, [R1+0x35e0] ;  /* 0x0035e00001127983 */ /* 0x001ee40000300a00 */
[----:B---3--:R-:W-:-:S15]  /*77f80*/  HMMA.16816.F32.BF16 R12, R4, R18, R12 ;  /* 0x00000012040c723c */ /* 0x008fde000004180c */
[----:B------:R-:W-:-:S08]  /*77f90*/  NOP ;  /* 0x0000000000007918 */ /* 0x000fd00000000000 */
[----:B------:R0:W-:Y:S04]  /*77fa0*/  STL.64 [R1+0xcb0], R12 ;  /* 0x000cb00c01007387 */ /* 0x0001e80000100a00 */
[----:B------:R-:W-:Y:S01]  /*77fb0*/  STL.64 [R1+0xcb8], R14 ;  /* 0x000cb80e01007387 */ /* 0x000fe20000100a00 */
[----:B0-----:R-:W-:Y:S02]  /*77fc0*/  IMAD.MOV.U32 R13, RZ, RZ, R18 ;  /* 0x000000ffff0d7224 */ /* 0x001fe400078e0012 */
[----:B------:R-:W-:Y:S02]  /*77fd0*/  IMAD.MOV.U32 R12, RZ, RZ, R19 ;  /* 0x000000ffff0c7224 */ /* 0x000fe400078e0013 */
[----:B------:R-:W3:Y:S04]  /*77fe0*/  LDL.LU.64 R18, [R1+0x35d8] ;  /* 0x0035d80001127983 */ /* 0x000ee80000300a00 */
[----:B------:R-:W3:Y:S02]  /*77ff0*/  LDL.LU.64 R16, [R1+0x35d0] ;  /* 0x0035d00001107983 */ /* 0x000ee40000300a00 */
[----:B---3--:R-:W-:-:S15]  /*78000*/  HMMA.16816.F32.BF16 R16, R4, R10, R16 ;  /* 0x0000000a0410723c */ /* 0x008fde0000041810 */
[----:B------:R-:W-:-:S08]  /*78010*/  NOP ;  /* 0x0000000000007918 */ /* 0x000fd00000000000 */
[----:B------:R0:W-:Y:S04]  /*78020*/  STL.64 [R1+0xbf0], R16 ;  /* 0x000bf01001007387 */ /* 0x0001e80000100a00 */
[----:B------:R1:W-:Y:S01]  /*78030*/  STL.64 [R1+0xbf8], R18 ;  /* 0x000bf81201007387 */ /* 0x0003e20000100a00 */
[----:B0-----:R-:W-:Y:S02]  /*78040*/  IMAD.MOV.U32 R17, RZ, RZ, R10 ;  /* 0x000000ffff117224 */ /* 0x001fe400078e000a */
[----:B------:R-:W-:Y:S02]  /*78050*/  IMAD.MOV.U32 R16, RZ, RZ, R11 ;  /* 0x000000ffff107224 */ /* 0x000fe400078e000b */
[----:B------:R-:W3:Y:S04]  /*78060*/  LDL.LU.64 R10, [R1+0x35c8] ;  /* 0x0035c800010a7983 */ /* 0x000ee80000300a00 */
[----:B------:R-:W3:Y:S01]  /*78070*/  LDL.LU.64 R8, [R1+0x35c0] ;  /* 0x0035c00001087983 */ /* 0x000ee20000300a00 */
[----:B------:R-:W-:Y:S06]  /*78080*/  HMMA.16816.F32.BF16 R36, R4, R46, R36 ;  /* 0x0000002e0424723c */ /* 0x000fec0000041824 */
[----:B-1----:R-:W-:-:S02]  /*78090*/  IMAD.MOV.U32 R19, RZ, RZ, R46 ;  /* 0x000000ffff137224 */ /* 0x002fc400078e002e */
[----:B------:R-:W-:Y:S02]  /*780a0*/  IMAD.MOV.U32 R18, RZ, RZ, R47 ;  /* 0x000000ffff127224 */ /* 0x000fe400078e002f */
[----:B------:R-:W-:Y:S02]  /*780b0*/  IMAD.MOV.U32 R15, RZ, RZ, R22 ;  /* 0x000000ffff0f7224 */ /* 0x000fe400078e0016 */
[----:B------:R-:W-:-:S11]  /*780c0*/  IMAD.MOV.U32 R14, RZ, RZ, R23 ;  /* 0x000000ffff0e7224 */ /* 0x000fd600078e0017 */
[----:B------:R-:W-:Y:S04]  /*780d0*/  STL.64 [R1+0xb70], R36 ;  /* 0x000b702401007387 */ /* 0x000fe80000100a00 */
[----:B------:R0:W-:Y:S04]  /*780e0*/  STL.64 [R1+0xb78], R38 ;  /* 0x000b782601007387 */ /* 0x0001e80000100a00 */
[----:B0-----:R-:W2:Y:S04]  /*780f0*/  LDL.LU.64 R38, [R1+0x35b8] ;  /* 0x0035b80001267983 */ /* 0x001ea80000300a00 */
[----:B------:R-:W2:Y:S04]  /*78100*/  LDL.LU.64 R36, [R1+0x35b0] ;  /* 0x0035b00001247983 */ /* 0x000ea80000300a00 */
[----:B------:R-:W4:Y:S04]  /*78110*/  LDL.LU.64 R46, [R1+0x35a8] ;  /* 0x0035a800012e7983 */ /* 0x000f280000300a00 */
[----:B------:R-:W4:Y:S01]  /*78120*/  LDL.LU.64 R44, [R1+0x35a0] ;  /* 0x0035a000012c7983 */ /* 0x000f220000300a00 */
[----:B---3--:R-:W-:-:S15]  /*78130*/  HMMA.16816.F32.BF16 R8, R4, R22, R8 ;  /* 0x000000160408723c */ /* 0x008fde0000041808 */
[----:B------:R-:W-:-:S08]  /*78140*/  NOP ;  /* 0x0000000000007918 */ /* 0x000fd00000000000 */
[----:B------:R-:W-:Y:S04]  /*78150*/  STL.64 [R1+0xaf0], R8 ;  /* 0x000af00801007387 */ /* 0x000fe80000100a00 */
[----:B------:R0:W-:Y:S04]  /*78160*/  STL.64 [R1+0xaf8], R10 ;  /* 0x000af80a01007387 */ /* 0x0001e80000100a00 */
[----:B0-----:R-:W3:Y:S04]  /*78170*/  LDL.LU.64 R10, [R1+0x3598] ;  /* 0x00359800010a7983 */ /* 0x001ee80000300a00 */
[----:B------:R-:W3:Y:S04]  /*78180*/  LDL.LU.64 R8, [R1+0x3590] ;  /* 0x0035900001087983 */ /* 0x000ee80000300a00 */
[----:B------:R-:W2:Y:S04]  /*78190*/  LDL.LU.64 R22, [R1+0x3588] ;  /* 0x0035880001167983 */ /* 0x000ea80000300a00 */
[----:B------:R-:W3:Y:S01]  /*781a0*/  LDL.LU.64 R20, [R1+0x3580] ;  /* 0x0035800001147983 */ /* 0x000ee20000300a00 */
[----:B--2---:R-:W-:-:S15]  /*781b0*/  HMMA.16816.F32.BF16 R24, R4, R22, R24 ;  /* 0x000000160418723c */ /* 0x004fde0000041818 */
[----:B------:R-:W-:-:S08]  /*781c0*/  NOP ;  /* 0x0000000000007918 */ /* 0x000fd00000000000 */
[----:B------:R-:W-:Y:S04]  /*781d0*/  STL.64 [R1+0xa80], R24 ;  /* 0x000a801801007387 */ /* 0x000fe80000100a00 */
[----:B------:R0:W-:Y:S04]  /*781e0*/  STL.64 [R1+0xa88], R26 ;  /* 0x000a881a01007387 */ /* 0x0001e80000100a00 */
[----:B0-----:R-:W2:Y:S04]  /*781f0*/  LDL.LU.64 R26, [R1+0x3578] ;  /* 0x00357800011a7983 */ /* 0x001ea80000300a00 */
[----:B------:R-:W-:Y:S01]  /*78200*/  STL.64 [R1+0x34c0], R22 ;  /* 0x0034c01601007387 */ /* 0x000fe20000100a00 */
[----:B------:R-:W-:Y:S01]  /*78210*/  IMAD.MOV.U32 R24, RZ, RZ, R35 ;  /* 0x000000ffff187224 */ /* 0x000fe200078e0023 */
[----:B--2---:R-:W-:-:S15]  /*78220*/  HMMA.16816.F32.BF16 R28, R4, R26, R28 ;  /* 0x0000001a041c723c */ /* 0x004fde000004181c */
[----:B------:R-:W-:-:S08]  /*78230*/  NOP ;  /* 0x0000000000007918 */ /* 0x000fd00000000000 */
[----:B------:R-:W-:Y:S04]  /*78240*/  STL.64 [R1+0xa00], R28 ;  /* 0x000a001c01007387 */ /* 0x000fe80000100a00 */
[----:B------:R0:W-:Y:S04]  /*78250*/  STL.64 [R1+0xa08], R30 ;  /* 0x000a081e01007387 */ /* 0x0001e80000100a00 */
[----:B0-----:R-:W2:Y:S04]  /*78260*/  LDL.LU.64 R30, [R1+0x3570] ;  /* 0x00357000011e7983 */ /* 0x001ea80000300a00 */
[----:B------:R0:W-:Y:S04]  /*78270*/  STL.64 [R1+0x34c8], R26 ;  /* 0x0034c81a01007387 */ /* 0x0001e80000100a00 */
[----:B------:R-:W4:Y:S04]  /*78280*/  LDL.LU R35, [R1+0x3568] ;  /* 0x0035680001237983 */ /* 0x000f280000300800 */
[----:B------:R-:W3:Y:S04]  /*78290*/  LDL.LU R25, [R1+0x374] ;  /* 0x0003740001197983 */ /* 0x000ee80000300800 */
[----:B0-----:R-:W3:Y:S04]  /*782a0*/  LDL.LU R26, [R1+0x378] ;  /* 0x00037800011a7983 */ /* 0x001ee80000300800 */
[----:B------:R-:W3:Y:S01]  /*782b0*/  LDL.LU R27, [R1+0x37c] ;  /* 0x00037c00011b7983 */ /* 0x000ee20000300800 */
[C---:B--2---:R-:W-:Y:S06]  /*782c0*/  HMMA.16816.F32.BF16 R40, R4.reuse, R30, R40 ;  /* 0x0000001e0428723c */ /* 0x044fec0000041828 */
[----:B----4-:R-:W-:-:S15]  /*782d0*/  HMMA.16816.F32.BF16 R36, R4, R34, R36 ;  /* 0x000000220424723c */ /* 0x010fde0000041824 */
[----:B------:R-:W-:-:S02]  /*782e0*/  NOP ;  /* 0x0000000000007918 */ /* 0x000fc40000000000 */
[----:B------:R-:W-:Y:S04]  /*782f0*/  STL.64 [R1+0x990], R40 ;  /* 0x0009902801007387 */ /* 0x000fe80000100a00 */
[----:B------:R0:W-:Y:S04]  /*78300*/  STL.64 [R1+0x998], R42 ;  /* 0x0009982a01007387 */ /* 0x0001e80000100a00 */
[----:B0-----:R-:W2:Y:S04]  /*78310*/  LDL.LU.64 R42, [R1+0x3560] ;  /* 0x00356000012a7983 */ /* 0x001ea80000300a00 */
[----:B------:R-:W4:Y:S04]  /*78320*/  LDL.LU R40, [R1+0x3558] ;  /* 0x0035580001287983 */ /* 0x000f280000300800 */
[----:B------:R-:W-:Y:S04]  /*78330*/  STL.64 [R1+0x930], R36 ;  /* 0x0009302401007387 */ /* 0x000fe80000100a00 */
[----:B------:R0:W-:Y:S04]  /*78340*/  STL.64 [R1+0x938], R38 ;  /* 0x0009382601007387 */ /* 0x0001e80000100a00 */
[----:B0-----:R-:W3:Y:S04]  /*78350*/  LDL.LU.64 R38, [R1+0x3550] ;  /* 0x0035500001267983 */ /* 0x001ee80000300a00 */
[----:B------:R-:W-:Y:S01]  /*78360*/  STL.64 [R1+0x34b0], R34 ;  /* 0x0034b02201007387 */ /* 0x000fe20000100a00 */
[C---:B--2---:R-:W-:Y:S06]  /*78370*/  HMMA.16816.F32.BF16 R44, R4.reuse, R42, R44 ;  /* 0x0000002a042c723c */ /* 0x044fec000004182c */
[----:B---3--:R-:W-:-:S15]  /*78380*/  HMMA.16816.F32.BF16 R52, R4, R38, R52 ;  /* 0x000000260434723c */ /* 0x008fde0000041834 */
[----:B------:R-:W-:-:S08]  /*78390*/  NOP ;  /* 0x0000000000007918 */ /* 0x000fd00000000000 */
[----:B------:R-:W-:Y:S04]  /*783a0*/  STL.64 [R1+0x8e0], R52 ;  /* 0x0008e03401007387 */ /* 0x000fe80000100a00 */
[----:B------:R0:W-:Y:S04]  /*783b0*/  STL.64 [R1+0x8e8], R54 ;  /* 0x0008e83601007387 */ /* 0x0001e80000100a00 */
[----:B0-----:R-:W2:Y:S04]  /*783c0*/  LDL.LU.64 R54, [R1+0x3548] ;  /* 0x0035480001367983 */ /* 0x001ea80000300a00 */
        /* <DEDUP_REMOVED lines=8> */
[----:B0-----:R-:W3:Y:S01]  /*78450*/  LDL.LU.64 R50, [R1+0x3538] ;  /* 0x0035380001327983 */ /* 0x001ee20000300a00 */
[----:B------:R-:W-:Y:S02]  /*78460*/  IMAD.MOV.U32 R22, RZ, RZ, R15 ;  /* 0x000000ffff167224 */ /* 0x000fe400078e000f */
[----:B------:R-:W-:Y:S01]  /*78470*/  IMAD.MOV.U32 R23, RZ, RZ, R14 ;  /* 0x000000ffff177224 */ /* 0x000fe200078e000e */
[C---:B---3--:R-:W-:Y:S06]  /*78480*/  HMMA.16816.F32.BF16 R8, R4.reuse, R50, R8 ;  /* 0x000000320408723c */ /* 0x048fec0000041808 */
[----:B--2---:R-:W-:-:S15]  /*78490*/  HMMA.16816.F32.BF16 R4, R4, R54, R24 ;  /* 0x000000360404723c */ /* 0x004fde0000041818 */
[----:B------:R-:W-:-:S02]  /*784a0*/  NOP ;  /* 0x0000000000007918 */ /* 0x000fc40000000000 */
[----:B------:R-:W-:Y:S01]  /*784b0*/  STL.64 [R1+0x7c0], R8 ;  /* 0x0007c00801007387 */ /* 0x000fe20000100a00 */
[----:B------:R-:W-:Y:S02]  /*784c0*/  IMAD.MOV.U32 R29, RZ, RZ, R10 ;  /* 0x000000ffff1d7224 */ /* 0x000fe400078e000a */
[----:B------:R-:W-:Y:S02]  /*784d0*/  IMAD.MOV.U32 R28, RZ, RZ, R8 ;  /* 0x000000ffff1c7224 */ /* 0x000fe400078e0008 */
[----:B------:R-:W-:Y:S01]  /*784e0*/  IMAD.MOV.U32 R37, RZ, RZ, R11 ;  /* 0x000000ffff257224 */ /* 0x000fe200078e000b */
[----:B------:R0:W-:Y:S01]  /*784f0*/  STL.64 [R1+0x7c8], R10 ;  /* 0x0007c80a01007387 */ /* 0x0001e20000100a00 */
[----:B------:R-:W-:Y:S02]  /*78500*/  IMAD.MOV.U32 R36, RZ, RZ, R9 ;  /* 0x000000ffff247224 */ /* 0x000fe400078e0009 */
[----:B------:R-:W-:Y:S02]  /*78510*/  IMAD.MOV.U32 R45, RZ, RZ, R6 ;  /* 0x000000ffff2d7224 */ /* 0x000fe400078e0006 */
[----:B------:R-:W-:-:S02]  /*78520*/  IMAD.MOV.U32 R44, RZ, RZ, R4 ;  /* 0x000000ffff2c7224 */ /* 0x000fc400078e0004 */
[----:B------:R-:W-:Y:S02]  /*78530*/  IMAD.MOV.U32 R53, RZ, RZ, R7 ;  /* 0x000000ffff357224 */ /* 0x000fe400078e0007 */
[----:B------:R-:W-:Y:S01]  /*78540*/  IMAD.MOV.U32 R52, RZ, RZ, R5 ;  /* 0x000000ffff347224 */ /* 0x000fe200078e0005 */
[----:B0-----:R-:W2:Y:S04]  /*78550*/  LDL.LU.64 R10, [R1+0x3530] ;  /* 0x00353000010a7983 */ /* 0x001ea80000300a00 */
[----:B------:R-:W2:Y:S04]  /*78560*/  LDL.LU.64 R8, [R1+0x3528] ;  /* 0x0035280001087983 */ /* 0x000ea80000300a00 */
[----:B------:R-:W-:Y:S04]  /*78570*/  STL.64 [R1+0x34d8], R30 ;  /* 0x0034d81e01007387 */ /* 0x000fe80000100a00 */
[----:B------:R-:W-:Y:S04]  /*78580*/  STL.64 [R1+0x34d0], R28 ;  /* 0x0034d01c01007387 */ /* 0x000fe80000100a00 */
[----:B------:R-:W-:Y:S04]  /*78590*/  STL.64 [R1+0x34b8], R50 ;  /* 0x0034b83201007387 */ /* 0x000fe80000100a00 */
[----:B------:R-:W-:Y:S04]  /*785a0*/  STL.64 [R1+0x2f78], R36 ;  /* 0x002f782401007387 */ /* 0x000fe80000100a00 */
[----:B------:R-:W-:Y:S04]  /*785b0*/  STL.64 [R1+0x34e0], R38 ;  /* 0x0034e02601007387 */ /* 0x000fe80000100a00 */
[----:B------:R0:W-:Y:S04]  /*785c0*/  STL.64 [R1+0x3d0], R4 ;  /* 0x0003d00401007387 */ /* 0x0001e80000100a00 */
[----:B------:R1:W-:Y:S04]  /*785d0*/  STL.64 [R1+0x3d8], R6 ;  /* 0x0003d80601007387 */ /* 0x0003e80000100a00 */
[----:B------:R-:W-:Y:S04]  /*785e0*/  STL.64 [R1+0x3500], R46 ;  /* 0x0035002e01007387 */ /* 0x000fe80000100a00 */
[----:B------:R3:W-:Y:S04]  /*785f0*/  STL.64 [R1+0x34f8], R44 ;  /* 0x0034f82c01007387 */ /* 0x0007e80000100a00 */
[----:B------:R-:W-:Y:S04]  /*78600*/  STL.64 [R1+0x34f0], R54 ;  /* 0x0034f03601007387 */ /* 0x000fe80000100a00 */
[----:B------:R-:W-:Y:S04]  /*78610*/  STL.64 [R1+0x34e8], R52 ;  /* 0x0034e83401007387 */ /* 0x000fe80000100a00 */
[----:B------:R-:W-:Y:S04]  /*78620*/  STL.64 [R1+0x3508], R22 ;  /* 0x0035081601007387 */ /* 0x000fe80000100a00 */
[----:B------:R-:W3:Y:S04]  /*78630*/  LDL.LU R24, [R1+0x5d0] ;  /* 0x0005d00001187983 */ /* 0x000ee80000300800 */
[----:B------:R-:W3:Y:S04]  /*78640*/  LDL.LU R25, [R1+0x5d4] ;  /* 0x0005d40001197983 */ /* 0x000ee80000300800 */
[----:B------:R-:W2:Y:S04]  /*78650*/  LDL.LU R26, [R1+0x5d8] ;  /* 0x0005d800011a7983 */ /* 0x000ea80000300800 */
[----:B------:R-:W2:Y:S04]  /*78660*/  LDL.LU R27, [R1+0x5dc] ;  /* 0x0005dc00011b7983 */ /* 0x000ea80000300800 */
[----:B0-----:R-:W3:Y:S04]  /*78670*/  LDL.LU R4, [R1+0x220] ;  /* 0x0002200001047983 */ /* 0x001ee80000300800 */
[----:B------:R-:W3:Y:S04]  /*78680*/  LDL.LU R5, [R1+0x224] ;  /* 0x0002240001057983 */ /* 0x000ee80000300800 */
[----:B-1----:R-:W3:Y:S01]  /*78690*/  LDL.LU R6, [R1+0x228] ;  /* 0x0002280001067983 */ /* 0x002ee20000300800 */
[----:B----4-:R-:W-:-:S03]  /*786a0*/  IMAD.MOV.U32 R14, RZ, RZ, R40 ;  /* 0x000000ffff0e7224 */ /* 0x010fc600078e0028 */
[----:B------:R-:W4:Y:S04]  /*786b0*/  LDL.LU R7, [R1+0x22c] ;  /* 0x00022c0001077983 */ /* 0x000f280000300800 */
[----:B------:R-:W4:Y:S04]  /*786c0*/  LDL.LU R40, [R1+0x210] ;  /* 0x0002100001287983 */ /* 0x000f280000300800 */
[----:B------:R-:W4:Y:S04]  /*786d0*/  LDL.LU R41, [R1+0x214] ;  /* 0x0002140001297983 */ /* 0x000f280000300800 */
[----:B------:R-:W4:Y:S04]  /*786e0*/  LDL.LU R42, [R1+0x218] ;  /* 0x00021800012a7983 */ /* 0x000f280000300800 */
[----:B------:R-:W4:Y:S01]  /*786f0*/  LDL.LU R43, [R1+0x21c] ;  /* 0x00021c00012b7983 */ /* 0x000f220000300800 */
[----:B------:R-:W-:-:S02]  /*78700*/  IMAD.MOV.U32 R30, RZ, RZ, R19 ;  /* 0x000000ffff1e7224 */ /* 0x000fc400078e0013 */
[----:B------:R-:W-:Y:S02]  /*78710*/  IMAD.MOV.U32 R31, RZ, RZ, R18 ;  /* 0x000000ffff1f7224 */ /* 0x000fe400078e0012 */
[----:B------:R-:W-:Y:S02]  /*78720*/  IMAD.MOV.U32 R50, RZ, RZ, R21 ;  /* 0x000000ffff327224 */ /* 0x000fe400078e0015 */
[----:B------:R-:W-:Y:S02]  /*78730*/  IMAD.MOV.U32 R51, RZ, RZ, R20 ;  /* 0x000000ffff337224 */ /* 0x000fe400078e0014 */
[----:B------:R-:W-:Y:S01]  /*78740*/  IMAD.MOV.U32 R15, RZ, RZ, R32 ;  /* 0x000000ffff0f7224 */ /* 0x000fe200078e0020 */
[----:B--2---:R-:W-:Y:S04]  /*78750*/  STL.64 [R1+0x3518], R26 ;  /* 0x0035181a01007387 */ /* 0x004fe80000100a00 */
[----:B---3--:R-:W-:Y:S04]  /*78760*/  STL.64 [R1+0x3510], R24 ;  /* 0x0035101801007387 */ /* 0x008fe80000100a00 */
[----:B------:R0:W-:Y:S04]  /*78770*/  STL.64 [R1+0x3520], R30 ;  /* 0x0035201e01007387 */ /* 0x0001e80000100a00 */
        /* <DEDUP_REMOVED lines=10> */
[----:B0-----:R-:W2:Y:S04]  /*78820*/  LDL.LU R30, [R1+0x618] ;  /* 0x00061800011e7983 */ /* 0x001ea80000300800 */
[----:B------:R-:W2:Y:S04]  /*78830*/  LDL.LU R31, [R1+0x61c] ;  /* 0x00061c00011f7983 */ /* 0x000ea80000300800 */
[----:B------:R-:W3:Y:S04]  /*78840*/  LDL.LU R24, [R1+0x600] ;  /* 0x0006000001187983 */ /* 0x000ee80000300800 */
[----:B------:R-:W3:Y:S04]  /*78850*/  LDL.LU R25, [R1+0x604] ;  /* 0x0006040001197983 */ /* 0x000ee80000300800 */
[----:B------:R-:W3:Y:S04]  /*78860*/  LDL.LU R26, [R1+0x608] ;  /* 0x00060800011a7983 */ /* 0x000ee80000300800 */
[----:B------:R-:W3:Y:S01]  /*78870*/  LDL.LU R27, [R1+0x60c] ;  /* 0x00060c00011b7983 */ /* 0x000ee20000300800 */
[----:B----4-:R-:W-:Y:S01]  /*78880*/  HMMA.16816.F32.BF16 R48, R8, R50, R4 ;  /* 0x000000320830723c */ /* 0x010fe20000041804 */
[----:B------:R-:W-:-:S02]  /*78890*/  IMAD.MOV.U32 R22, RZ, RZ, R13 ;  /* 0x000000ffff167224 */ /* 0x000fc400078e000d */
[----:B------:R-:W-:-:S03]  /*788a0*/  IMAD.MOV.U32 R23, RZ, RZ, R12 ;  /* 0x000000ffff177224 */ /* 0x000fc600078e000c */
[C---:B------:R-:W-:Y:S01]  /*788b0*/  HMMA.16816.F32.BF16 R12, R8.reuse, R14, R40 ;  /* 0x0000000e080c723c */ /* 0x040fe20000041828 */
[----:B------:R-:W0:Y:S01]  /*788c0*/  LDSM.16.MT88.4 R4, [R33+UR4+0x7080] ;  /* 0x007080042104783b */ /* 0x000e220008004200 */
[----:B------:R-:W-:Y:S02]  /*788d0*/  IMAD.MOV.U32 R55, RZ, RZ, R16 ;  /* 0x000000ffff377224 */ /* 0x000fe400078e0010 */
[----:B------:R-:W-:Y:S01]  /*788e0*/  IMAD.MOV.U32 R54, RZ, RZ, R17 ;  /* 0x000000ffff367224 */ /* 0x000fe200078e0011 */
[----:B------:R-:W4:Y:S04]  /*788f0*/  LDL.LU R16, [R1+0x5c0] ;  /* 0x0005c00001107983 */ /* 0x000f280000300800 */
[----:B------:R-:W4:Y:S04]  /*78900*/  LDL.LU R17, [R1+0x5c4] ;  /* 0x0005c40001117983 */ /* 0x000f280000300800 */
[----:B------:R-:W4:Y:S04]  /*78910*/  LDL.LU R18, [R1+0x5c8] ;  /* 0x0005c80001127983 */ /* 0x000f280000300800 */
[----:B------:R-:W4:Y:S04]  /*78920*/  LDL.LU R19, [R1+0x5cc] ;  /* 0x0005cc0001137983 */ /* 0x000f280000300800 */
[----:B------:R1:W-:Y:S04]  /*78930*/  STL.64 [R1+0xde0], R48 ;  /* 0x000de03001007387 */ /* 0x0003e80000100a00 */
[----:B------:R0:W-:Y:S04]  /*78940*/  STL.64 [R1+0xde8], R50 ;  /* 0x000de83201007387 */ /* 0x0001e80000100a00 */
[----:B-1----:R-:W4:Y:S04]  /*78950*/  LDL.LU R48, [R1+0x5b0] ;  /* 0x0005b00001307983 */ /* 0x002f280000300800 */
[----:B------:R1:W-:Y:S04]  /*78960*/  STL.64 [R1+0xd60], R12 ;  /* 0x000d600c01007387 */ /* 0x0003e80000100a00 */
[----:B------:R1:W-:Y:S04]  /*78970*/  STL.64 [R1+0xd68], R14 ;  /* 0x000d680e01007387 */ /* 0x0003e80000100a00 */
        /* <DEDUP_REMOVED lines=33> */
[----:B------:R-:W4:Y:S04]  /*78b90*/  LDL.LU.64 R46, [R1+0x3500] ;  /* 0x00350000012e7983 */ /* 0x000f280000300a00 */
[----:B------:R-:W4:-:S15]  /*78ba0*/  LDL.LU.64 R44, [R1+0x34f8] ;  /* 0x0034f800012c7983 */ /* 0x000f1e0000300a00 */
[----:B------:R-:W-:-:S01]  /*78bb0*/  NOP ;  /* 0x0000000000007918 */ /* 0x000fc20000000000 */
        /* <DEDUP_REMOVED lines=11> */
[----:B------:R-:W2:Y:S04]  /*78c70*/  LDL.LU.64 R28, [R1+0x34d0] ;  /* 0x0034d000011c7983 */ /* 0x000ea80000300a00 */
[----:B------:R-:W4:Y:S04]  /*78c80*/  LDL.LU.64 R26, [R1+0x34c8] ;  /* 0x0034c800011a7983 */ /* 0x000f280000300a00 */
[----:B------:R-:W-:Y:S04]  /*78c90*/  STL.64 [R1+0xab0], R20 ;  /* 0x000ab01401007387 */ /* 0x000fe80000100a00 */
[----:B------:R0:W-:Y:S04]  /*78ca0*/  STL.64 [R1+0xab8], R22 ;  /* 0x000ab81601007387 */ /* 0x0001e80000100a00 */
[----:B0-----:R-:W3:Y:S01]  /*78cb0*/  LDL.LU.64 R22, [R1+0x34c0] ;  /* 0x0034c00001167983 */ /* 0x001ee20000300a00 */
[C---:B----4-:R-:W-:Y:S06]  /*78cc0*/  HMMA.16816.F32.BF16 R48, R8.reuse, R26, R48 ;  /* 0x0000001a0830723c */ /* 0x050fec0000041830 */
[C---:B---3--:R-:W-:Y:S06]  /*78cd0*/  HMMA.16816.F32.BF16 R16, R8.reuse, R22, R16 ;  /* 0x000000160810723c */ /* 0x048fec0000041810 */
[----:B------:R-:W-:-:S15]  /*78ce0*/  HMMA.16816.F32.BF16 R32, R8, R30, R32 ;  /* 0x0000001e0820723c */ /* 0x000fde0000041820 */
[----:B------:R-:W-:-:S02]  /*78cf0*/  NOP ;  /* 0x0000000000007918 */ /* 0x000fc40000000000 */
[----:B------:R0:W-:Y:S04]  /*78d00*/  STL.64 [R1+0xa30], R16 ;  /* 0x000a301001007387 */ /* 0x0001e80000100a00 */
[----:B------:R1:W-:Y:S04]  /*78d10*/  STL.64 [R1+0xa38], R18 ;  /* 0x000a381201007387 */ /* 0x0003e80000100a00 */
[----:B0-----:R-:W3:Y:S04]  /*78d20*/  LDL.LU R16, [R1+0x200] ;  /* 0x0002000001107983 */ /* 0x001ee80000300800 */
[----:B------:R-:W3:Y:S04]  /*78d30*/  LDL.LU R17, [R1+0x204] ;  /* 0x0002040001117983 */ /* 0x000ee80000300800 */
[----:B-1----:R-:W3:Y:S04]  /*78d40*/  LDL.LU R18, [R1+0x208] ;  /* 0x0002080001127983 */ /* 0x002ee80000300800 */
[----:B------:R-:W3:Y:S04]  /*78d50*/  LDL.LU R19, [R1+0x20c] ;  /* 0x00020c0001137983 */ /* 0x000ee80000300800 */
[----:B------:R0:W-:Y:S04]  /*78d60*/  STL.64 [R1+0x3438], R22 ;  /* 0x0034381601007387 */ /* 0x0001e80000100a00 */
[----:B------:R-:W4:Y:S04]  /*78d70*/  LDL.LU R20, [R1+0x560] ;  /* 0x0005600001147983 */ /* 0x000f280000300800 */
[----:B------:R-:W4:Y:S04]  /*78d80*/  LDL.LU R21, [R1+0x564] ;  /* 0x0005640001157983 */ /* 0x000f280000300800 */
[----:B0-----:R-:W4:Y:S04]  /*78d90*/  LDL.LU R22, [R1+0x568] ;  /* 0x0005680001167983 */ /* 0x001f280000300800 */
[----:B------:R-:W4:Y:S04]  /*78da0*/  LDL.LU R23, [R1+0x56c] ;  /* 0x00056c0001177983 */ /* 0x000f280000300800 */
[----:B------:R-:W-:Y:S04]  /*78db0*/  STL.64 [R1+0x610], R48 ;  /* 0x0006103001007387 */ /* 0x000fe80000100a00 */
[----:B------:R0:W-:Y:S04]  /*78dc0*/  STL.64 [R1+0x618], R50 ;  /* 0x0006183201007387 */ /* 0x0001e80000100a00 */
[----:B0-----:R-:W3:Y:S04]  /*78dd0*/  LDL.LU.64 R50, [R1+0x34b8] ;  /* 0x0034b80001327983 */ /* 0x001ee80000300a00 */
        /* <DEDUP_REMOVED lines=13> */
[----:B0-----:R-:W2:Y:S01]  /*78eb0*/  LDL.LU.64 R42, [R1+0x34a8] ;  /* 0x0034a800012a7983 */ /* 0x001ea20000300a00 */
[C---:B------:R-:W-:Y:S06]  /*78ec0*/  HMMA.16816.F32.BF16 R12, R8.reuse, R38, R12 ;  /* 0x00000026080c723c */ /* 0x040fec000004180c */
[C---:B------:R-:W-:Y:S01]  /*78ed0*/  HMMA.16816.F32.BF16 R20, R8.reuse, R46, R20 ;  /* 0x0000002e0814723c */ /* 0x040fe20000041814 */
[----:B------:R-:W0:Y:S05]  /*78ee0*/  S2R R49, SR_TID.X ;  /* 0x0000000000317919 */ /* 0x000e2a0000002100 */
[----:B---3--:R-:W-:Y:S11]  /*78ef0*/  HMMA.16816.F32.BF16 R4, R8, R50, R4 ;  /* 0x000000320804723c */ /* 0x008ff60000041804 */
[----:B------:R-:W-:Y:S04]  /*78f00*/  STL.64 [R1+0x5b0], R12 ;  /* 0x0005b00c01007387 */ /* 0x000fe80000100a00 */
[----:B------:R1:W-:Y:S03]  /*78f10*/  STL.64 [R1+0x5b8], R14 ;  /* 0x0005b80e01007387 */ /* 0x0003e60000100a00 */
[----:B------:R-:W-:-:S02]  /*78f20*/  IMAD.MOV.U32 R25, RZ, RZ, R23 ;  /* 0x000000ffff197224 */ /* 0x000fc400078e0017 */
[----:B------:R-:W-:Y:S01]  /*78f30*/  IMAD.MOV.U32 R24, RZ, RZ, R21 ;  /* 0x000000ffff187224 */ /* 0x000fe200078e0015 */
[----:B-1----:R-:W3:Y:S04]  /*78f40*/  LDL.LU.64 R14, [R1+0x34a0] ;  /* 0x0034a000010e7983 */ /* 0x002ee80000300a00 */
[----:B------:R-:W3:Y:S04]  /*78f50*/  LDL.LU.64 R12, [R1+0x3498] ;  /* 0x00349800010c7983 */ /* 0x000ee80000300a00 */
[----:B------:R-:W-:Y:S01]  /*78f60*/  STL.64 [R1+0x3450], R38 ;  /* 0x0034502601007387 */ /* 0x000fe20000100a00 */
[----:B------:R-:W-:-:S02]  /*78f70*/  IMAD.MOV.U32 R41, RZ, RZ, R7 ;  /* 0x000000ffff297224 */ /* 0x000fc400078e0007 */
[----:B------:R-:W-:Y:S02]  /*78f80*/  IMAD.MOV.U32 R40, RZ, RZ, R5 ;  /* 0x000000ffff287224 */ /* 0x000fe400078e0005 */
[----:B------:R-:W-:Y:S02]  /*78f90*/  IMAD.MOV.U32 R33, RZ, RZ, R6 ;  /* 0x000000ffff217224 */ /* 0x000fe400078e0006 */
[----:B------:R-:W-:Y:S01]  /*78fa0*/  IMAD.MOV.U32 R32, RZ, RZ, R4 ;  /* 0x000000ffff207224 */ /* 0x000fe200078e0004 */
[C---:B0-----:R-:W-:Y:S01]  /*78fb0*/  LOP3.LUT R48, R49.reuse, 0x7, RZ, 0xc0, !PT ;  /* 0x0000000731307812 */ /* 0x041fe200078ec0ff */
[----:B------:R-:W-:-:S04]  /*78fc0*/  IMAD.SHL.U32 R57, R49, 0x2, RZ ;  /* 0x0000000231397824 */ /* 0x000fc800078e00ff */
[----:B------:R-:W-:Y:S02]  /*78fd0*/  IMAD R48, R48, 0x110, RZ ;  /* 0x0000011030307824 */ /* 0x000fe400078e02ff */
[----:B------:R-:W-:-:S03]  /*78fe0*/  IMAD.SHL.U32 R49, R49, 0x80, RZ ;  /* 0x0000008031317824 */ /* 0x000fc600078e00ff */
[----:B------:R-:W-:-:S04]  /*78ff0*/  LOP3.LUT R57, R48, 0x10, R57, 0x78, !PT ;  /* 0x0000001030397812 */ /* 0x000fc800078e7839 */
[----:B------:R-:W-:-:S04]  /*79000*/  LOP3.LUT R57, R57, 0x800, R49, 0xf8, !PT ;  /* 0x0000080039397812 */ /* 0x000fc800078ef831 */
[----:B------:R-:W-:Y:S01]  /*79010*/  LOP3.LUT R57, R57, 0x40, RZ, 0x3c, !PT ;  /* 0x0000004039397812 */ /* 0x000fe200078e3cff */
        /* <DEDUP_REMOVED lines=16> */
[----:B------:R-:W-:Y:S04]  /*79120*/  STL.64 [R1+0x3418], R40 ;  /* 0x0034182801007387 */ /* 0x000fe80000100a00 */
[----:B------:R-:W-:Y:S04]  /*79130*/  STL.64 [R1+0x3480], R58 ;  /* 0x0034803a01007387 */ /* 0x000fe80000100a00 */
[----:B------:R-:W-:Y:S04]  /*79140*/  STL [R1+0x3478], R57 ;  /* 0x0034783901007387 */ /* 0x000fe80000100800 */
[----:B------:R0:W-:Y:S04]  /*79150*/  STL.64 [R1+0x3b0], R4 ;  /* 0x0003b00401007387 */ /* 0x0001e80000100a00 */
[----:B------:R1:W-:Y:S04]  /*79160*/  STL.64 [R1+0x3b8], R6 ;  /* 0x0003b80601007387 */ /* 0x0003e80000100a00 */
[----:B------:R-:W2:Y:S04]  /*79170*/  LDL.LU R44, [R1+0x730] ;  /* 0x00073000012c7983 */ /* 0x000ea80000300800 */
[----:B------:R-:W2:Y:S04]  /*79180*/  LDL.LU R45, [R1+0x734] ;  /* 0x00073400012d7983 */ /* 0x000ea80000300800 */
[----:B------:R-:W4:Y:S04]  /*79190*/  LDL.LU R46, [R1+0x738] ;  /* 0x00073800012e7983 */ /* 0x000f280000300800 */
[----:B------:R-:W4:Y:S01]  /*791a0*/  LDL.LU R47, [R1+0x73c] ;  /* 0x00073c00012f7983 */ /* 0x000f220000300800 */
[----:B------:R-:W-:-:S02]  /*791b0*/  IMAD.MOV.U32 R48, RZ, RZ, R4 ;  /* 0x000000ffff307224 */ /* 0x000fc400078e0004 */
[----:B------:R-:W-:Y:S01]  /*791c0*/  IMAD.MOV.U32 R49, RZ, RZ, R6 ;  /* 0x000000ffff317224 */ /* 0x000fe200078e0006 */
[----:B0-----:R-:W3:Y:S04]  /*791d0*/  LDL.LU R4, [R1+0x360] ;  /* 0x0003600001047983 */ /* 0x001ee80000300800 */
[----:B------:R-:W3:Y:S04]  /*791e0*/  LDL.LU R5, [R1+0x364] ;  /* 0x0003640001057983 */ /* 0x000ee80000300800 */
[----:B-1----:R-:W3:Y:S04]  /*791f0*/  LDL.LU R6, [R1+0x368] ;  /* 0x0003680001067983 */ /* 0x002ee80000300800 */
[----:B------:R-:W3:Y:S04]  /*79200*/  LDL.LU R7, [R1+0x36c] ;  /* 0x00036c0001077983 */ /* 0x000ee80000300800 */
[----:B----4-:R0:W-:Y:S04]  /*79210*/  STL.64 [R1+0x3490], R46 ;  /* 0x0034902e01007387 */ /* 0x0101e80000100a00 */
[----:B--2---:R-:W-:Y:S04]  /*79220*/  STL.64 [R1+0x3488], R44 ;  /* 0x0034882c01007387 */ /* 0x004fe80000100a00 */
[----:B0-----:R-:W3:Y:S04]  /*79230*/  LDL.64 R46, [R1+0x98] ;  /* 0x00009800012e7983 */ /* 0x001ee80000100a00 */
[----:B------:R-:W2:Y:S04]  /*79240*/  LDL.LU R56, [R1+0x350] ;  /* 0x0003500001387983 */ /* 0x000ea80000300800 */
[----:B------:R-:W2:Y:S04]  /*79250*/  LDL.LU R57, [R1+0x354] ;  /* 0x0003540001397983 */ /* 0x000ea80000300800 */
[----:B------:R-:W2:Y:S04]  /*79260*/  LDL.LU R58, [R1+0x358] ;  /* 0x00035800013a7983 */ /* 0x000ea80000300800 */
[----:B------:R-:W2:Y:S04]  /*79270*/  LDL.LU R59, [R1+0x35c] ;  /* 0x00035c00013b7983 */ /* 0x000ea80000300800 */
        /* <DEDUP_REMOVED lines=18> */
[----:B------:R-:W4:Y:S04]  /*793a0*/  LDL.64 R30, [R1+0x58] ;  /* 0x00005800011e7983 */ /* 0x000f280000100a00 */
[----:B------:R-:W4:Y:S04]  /*793b0*/  LDL.64 R22, [R1+0x48] ;  /* 0x0000480001167983 */ /* 0x000f280000100a00 */
[----:B------:R-:W-:Y:S04]  /*793c0*/  STL.64 [R1+0x3400], R50 ;  /* 0x0034003201007387 */ /* 0x000fe80000100a00 */
[----:B------:R0:W-:Y:S04]  /*793d0*/  STL.64 [R1+0x33f8], R48 ;  /* 0x0033f83001007387 */ /* 0x0001e80000100a00 */
[----:B0-----:R-:W4:Y:S04]  /*793e0*/  LDL.LU R48, [R1+0x750] ;  /* 0x0007500001307983 */ /* 0x001f280000300800 */
[----:B------:R-:W4:Y:S04]  /*793f0*/  LDL.LU R49, [R1+0x754] ;  /* 0x0007540001317983 */ /* 0x000f280000300800 */
[----:B------:R-:W4:Y:S04]  /*79400*/  LDL.LU R50, [R1+0x758] ;  /* 0x0007580001327983 */ /* 0x000f280000300800 */
[----:B------:R-:W4:Y:S04]  /*79410*/  LDL.LU R51, [R1+0x75c] ;  /* 0x00075c0001337983 */ /* 0x000f280000300800 */
[----:B------:R0:W-:Y:S04]  /*79420*/  STL.64 [R1+0x33f0], R54 ;  /* 0x0033f03601007387 */ /* 0x0001e80000100a00 */
[----:B------:R-:W-:Y:S04]  /*79430*/  STL.64 [R1+0x33e8], R52 ;  /* 0x0033e83401007387 */ /* 0x000fe80000100a00 */
[----:B0-----:R-:W4:Y:S01]  /*79440*/  LDL.64 R54, [R1+0x38] ;  /* 0x0000380001367983 */ /* 0x001f220000100a00 */
[C---:B---3--:R-:W-:Y:S06]  /*79450*/  HMMA.16816.F32.BF16 R4, R12.reuse, R46, R4 ;  /* 0x0000002e0c04723c */ /* 0x048fec0000041804 */
        /* <DEDUP_REMOVED lines=10> */
[----:B0-----:R-:W4:Y:S04]  /*79500*/  LDL.LU.64 R58, [R1+0x3480] ;  /* 0x00348000013a7983 */ /* 0x001f280000300a00 */
[----:B------:R-:W3:Y:S01]  /*79510*/  LDL.LU R57, [R1+0x3478] ;  /* 0x0034780001397983 */ /* 0x000ee20000300800 */
[----:B------:R-:W-:-:S02]  /*79520*/  IMAD.MOV.U32 R7, RZ, RZ, R10 ;  /* 0x000000ffff077224 */ /* 0x000fc400078e000a */
[----:B------:R-:W-:Y:S02]  /*79530*/  IMAD.MOV.U32 R6, RZ, RZ, R11 ;  /* 0x000000ffff067224 */ /* 0x000fe400078e000b */
[----:B---3--:R-:W0:Y:S01]  /*79540*/  LDSM.16.MT88.4 R8, [R57+UR4+0x7000] ;  /* 0x007000043908783b */ /* 0x008e220008004200 */
[C---:B----4-:R-:W-:Y:S03]  /*79550*/  HMMA.16816.F32.BF16 R32, R12.reuse, R58, R32 ;  /* 0x0000003a0c20723c */ /* 0x050fe60000041820 */
[----:B0-----:R-:W-:Y:S04]  /*79560*/  STL.64 [R1+0x3328], R10 ;  /* 0x0033280a01007387 */ /* 0x001fe80000100a00 */
[----:B------:R0:W-:Y:S04]  /*79570*/  STL.64 [R1+0x3320], R8 ;  /* 0x0033200801007387 */ /* 0x0001e80000100a00 */
[----:B0-----:R-:W3:Y:S04]  /*79580*/  LDL.LU R8, [R1+0x760] ;  /* 0x0007600001087983 */ /* 0x001ee80000300800 */
[----:B------:R-:W3:Y:S04]  /*79590*/  LDL.LU R9, [R1+0x764] ;  /* 0x0007640001097983 */ /* 0x000ee80000300800 */
[----:B------:R-:W3:Y:S04]  /*795a0*/  LDL.LU R10, [R1+0x768] ;  /* 0x00076800010a7983 */ /* 0x000ee80000300800 */
[----:B------:R-:W3:Y:S04]  /*795b0*/  LDL.LU R11, [R1+0x76c] ;  /* 0x00076c00010b7983 */ /* 0x000ee80000300800 */
[----:B------:R-:W-:Y:S04]  /*795c0*/  STL.64 [R1+0xd10], R32 ;  /* 0x000d102001007387 */ /* 0x000fe80000100a00 */
[----:B------:R0:W-:Y:S04]  /*795d0*/  STL.64 [R1+0xd18], R34 ;  /* 0x000d182201007387 */ /* 0x0001e80000100a00 */
[----:B0-----:R-:W4:Y:S04]  /*795e0*/  LDL.LU.64 R34, [R1+0x3470] ;  /* 0x0034700001227983 */ /* 0x001f280000300a00 */
[----:B------:R-:W4:Y:S04]  /*795f0*/  LDL.LU.64 R32, [R1+0x3468] ;  /* 0x0034680001207983 */ /* 0x000f280000300a00 */
[----:B------:R-:W-:Y:S04]  /*79600*/  STL.64 [R1+0x33a8], R58 ;  /* 0x0033a83a01007387 */ /* 0x000fe80000100a00 */
[----:B------:R0:W-:Y:S04]  /*79610*/  STL [R1+0x33a0], R57 ;  /* 0x0033a03901007387 */ /* 0x0001e80000100800 */
[----:B------:R-:W2:Y:S04]  /*79620*/  LDL.LU R56, [R1+0x770] ;  /* 0x0007700001387983 */ /* 0x000ea80000300800 */
[----:B0-----:R-:W2:Y:S04]  /*79630*/  LDL.LU R57, [R1+0x774] ;  /* 0x0007740001397983 */ /* 0x001ea80000300800 */
[----:B------:R-:W2:Y:S04]  /*79640*/  LDL.LU R58, [R1+0x778] ;  /* 0x00077800013a7983 */ /* 0x000ea80000300800 */
[----:B------:R-:W2:Y:S01]  /*79650*/  LDL.LU R59, [R1+0x77c] ;  /* 0x00077c00013b7983 */ /* 0x000ea20000300800 */
[C---:B------:R-:W-:Y:S06]  /*79660*/  HMMA.16816.F32.BF16 R16, R12.reuse, R26, R16 ;  /* 0x0000001a0c10723c */ /* 0x040fec0000041810 */
[----:B------:R-:W-:-:S15]  /*79670*/  HMMA.16816.F32.BF16 R36, R12, R30, R36 ;  /* 0x0000001e0c24723c */ /* 0x000fde0000041824 */
[----:B------:R-:W-:-:S02]  /*79680*/  NOP ;  /* 0x0000000000007918 */ /* 0x000fc40000000000 */
[----:B------:R0:W-:Y:S04]  /*79690*/  STL.64 [R1+0xc90], R16 ;  /* 0x000c901001007387 */ /* 0x0001e80000100a00 */
[----:B------:R1:W-:Y:S01]  /*796a0*/  STL.64 [R1+0xc98], R18 ;  /* 0x000c981201007387 */ /* 0x0003e20000100a00 */
[----:B0-----:R-:W-:Y:S02]  /*796b0*/  IMAD.MOV.U32 R17, RZ, RZ, R26 ;  /* 0x000000ffff117224 */ /* 0x001fe400078e001a */
[----:B------:R-:W-:Y:S02]  /*796c0*/  IMAD.MOV.U32 R16, RZ, RZ, R27 ;  /* 0x000000ffff107224 */ /* 0x000fe400078e001b */
[----:B------:R-:W4:Y:S04]  /*796d0*/  LDL.LU.64 R26, [R1+0x3460] ;  /* 0x00346000011a7983 */ /* 0x000f280000300a00 */
[----:B------:R-:W4:Y:S04]  /*796e0*/  LDL.LU.64 R24, [R1+0x3458] ;  /* 0x0034580001187983 */ /* 0x000f280000300a00 */
[----:B------:R-:W-:Y:S04]  /*796f0*/  STL.64 [R1+0xbd0], R36 ;  /* 0x000bd02401007387 */ /* 0x000fe80000100a00 */
[----:B------:R0:W-:Y:S01]  /*79700*/  STL.64 [R1+0xbd8], R38 ;  /* 0x000bd82601007387 */ /* 0x0001e20000100a00 */
[----:B-1----:R-:W-:-:S02]  /*79710*/  IMAD.MOV.U32 R19, RZ, RZ, R30 ;  /* 0x000000ffff137224 */ /* 0x002fc400078e001e */
[----:B------:R-:W-:Y:S01]  /*79720*/  IMAD.MOV.U32 R18, RZ, RZ, R31 ;  /* 0x000000ffff127224 */ /* 0x000fe200078e001f */
[----:B0-----:R-:W4:Y:S04]  /*79730*/  LDL.LU.64 R38, [R1+0x3450] ;  /* 0x0034500001267983 */ /* 0x001f280000300a00 */
[----:B------:R-:W4:Y:S04]  /*79740*/  LDL.LU.64 R30, [R1+0x3448] ;  /* 0x00344800011e7983 */ /* 0x000f280000300a00 */
[----:B------:R-:W4:Y:S01]  /*79750*/  LDL.LU.64 R28, [R1+0x3440] ;  /* 0x00344000011c7983 */ /* 0x000f220000300a00 */
[----:B--2---:R-:W-:-:S15]  /*79760*/  HMMA.16816.F32.BF16 R56, R12, R22, R56 ;  /* 0x000000160c38723c */ /* 0x004fde0000041838 */
[----:B------:R-:W-:-:S08]  /*79770*/  NOP ;  /* 0x0000000000007918 */ /* 0x000fd00000000000 */
[----:B------:R0:W-:Y:S04]  /*79780*/  STL.64 [R1+0xb50], R56 ;  /* 0x000b503801007387 */ /* 0x0001e80000100a00 */
[----:B------:R-:W-:Y:S01]  /*79790*/  STL.64 [R1+0xb58], R58 ;  /* 0x000b583a01007387 */ /* 0x000fe20000100a00 */
[----:B0-----:R-:W-:Y:S02]  /*797a0*/  IMAD.MOV.U32 R57, RZ, RZ, R22 ;  /* 0x000000ffff397224 */ /* 0x001fe400078e0016 */
[----:B------:R-:W-:Y:S02]  /*797b0*/  IMAD.MOV.U32 R56, RZ, RZ, R23 ;  /* 0x000000ffff387224 */ /* 0x000fe400078e0017 */
[----:B------:R-:W2:Y:S01]  /*797c0*/  LDL.LU.64 R22, [R1+0x3438] ;  /* 0x0034380001167983 */ /* 0x000ea20000300a00 */
[----:B---3--:R-:W-:Y:S06]  /*797d0*/  HMMA.16816.F32.BF16 R8, R12, R54, R8 ;  /* 0x000000360c08723c */ /* 0x008fec0000041808 */
[----:B------:R-:W-:-:S02]  /*797e0*/  IMAD.MOV.U32 R37, RZ, RZ, R54 ;  /* 0x000000ffff257224 */ /* 0x000fc400078e0036 */
[----:B------:R-:W-:-:S15]  /*797f0*/  IMAD.MOV.U32 R36, RZ, RZ, R55 ;  /* 0x000000ffff247224 */ /* 0x000fde00078e0037 */
[----:B------:R-:W-:Y:S04]  /*79800*/  STL.64 [R1+0xad0], R8 ;  /* 0x000ad00801007387 */ /* 0x000fe80000100a00 */
[----:B------:R0:W-:Y:S04]  /*79810*/  STL.64 [R1+0xad8], R10 ;  /* 0x000ad80a01007387 */ /* 0x0001e80000100a00 */
[----:B----4-:R-:W-:Y:S04]  /*79820*/  STL.64 [R1+0x3430], R38 ;  /* 0x0034302601007387 */ /* 0x010fe80000100a00 */
[----:B------:R2:W-:Y:S01]  /*79830*/  STL.64 [R1+0x3428], R36 ;  /* 0x0034282401007387 */ /* 0x0005e20000100a00 */
[C---:B0-----:R-:W-:Y:S06]  /*79840*/  HMMA.16816.F32.BF16 R8, R12.reuse, R26, R40 ;  /* 0x0000001a0c08723c */ /* 0x041fec0000041828 */
[----:B--2---:R-:W-:Y:S06]  /*79850*/  HMMA.16816.F32.BF16 R36, R12, R22, R48 ;  /* 0x000000160c24723c */ /* 0x004fec0000041830 */
[----:B------:R-:W-:-:S15]  /*79860*/  STL.64 [R1+0x3360], R22 ;  /* 0x0033601601007387 */ /* 0x000fde0000100a00 */
[----:B------:R-:W-:-:S02]  /*79870*/  NOP ;  /* 0x0000000000007918 */ /* 0x000fc40000000000 */
[----:B------:R-:W-:Y:S04]  /*79880*/  STL.64 [R1+0xa50], R36 ;  /* 0x000a502401007387 */ /* 0x000fe80000100a00 */
[----:B------:R-:W-:Y:S04]  /*79890*/  STL.64 [R1+0xa58], R38 ;  /* 0x000a582601007387 */ /* 0x000fe80000100a00 */
[----:B------:R-:W-:Y:S04]  /*798a0*/  STL.64 [R1+0x3370], R26 ;  /* 0x0033701a01007387 */ /* 0x000fe80000100a00 */
[----:B------:R-:W-:Y:S04]  /*798b0*/  STL.64 [R1+0x3368], R24 ;  /* 0x0033681801007387 */ /* 0x000fe80000100a00 */
        /* <DEDUP_REMOVED lines=25> */
[----:B------:R-:W3:Y:S04]  /*79a50*/  LDL.LU R20, [R1+0x1d0] ;  /* 0x0001d00001147983 */ /* 0x000ee80000300800 */
[----:B------:R-:W3:Y:S04]  /*79a60*/  LDL.LU R21, [R1+0x1d4] ;  /* 0x0001d40001157983 */ /* 0x000ee80000300800 */
[----:B0-----:R-:W4:Y:S04]  /*79a70*/  LDL.LU R22, [R1+0x1d8] ;  /* 0x0001d80001167983 */ /* 0x001f280000300800 */
[----:B------:R-:W4:Y:S04]  /*79a80*/  LDL.LU R23, [R1+0x1dc] ;  /* 0x0001dc0001177983 */ /* 0x000f280000300800 */
[----:B----4-:R-:W-:Y:S04]  /*79a90*/  STL.64 [R1+0x33d0], R22 ;  /* 0x0033d01601007387 */ /* 0x010fe80000100a00 */
[----:B---3--:R0:W-:Y:S04]  /*79aa0*/  STL.64 [R1+0x33c8], R20 ;  /* 0x0033c81401007387 */ /* 0x0081e80000100a00 */
        /* <DEDUP_REMOVED lines=23> */
[----:B--2---:R-:W-:-:S03]  /*79c20*/  IMAD.MOV.U32 R31, RZ, RZ, R4 ;  /* 0x000000ffff1f7224 */ /* 0x004fc600078e0004 */
[----:B------:R-:W2:Y:S01]  /*79c30*/  LDL.LU R51, [R1+0x6fc] ;  /* 0x0006fc0001337983 */ /* 0x000ea20000300800 */
[----:B------:R-:W-:-:S03]  /*79c40*/  IMAD.MOV.U32 R30, RZ, RZ, R5 ;  /* 0x000000ffff1e7224 */ /* 0x000fc600078e0005 */
[----:B------:R-:W2:Y:S01]  /*79c50*/  LDL.LU R4, [R1+0x340] ;  /* 0x0003400001047983 */ /* 0x000ea20000300800 */
[----:B------:R-:W-:-:S03]  /*79c60*/  IMAD.MOV.U32 R59, RZ, RZ, R6 ;  /* 0x000000ffff3b7224 */ /* 0x000fc600078e0006 */
[----:B------:R-:W2:Y:S01]  /*79c70*/  LDL.LU R5, [R1+0x344] ;  /* 0x0003440001057983 */ /* 0x000ea20000300800 */
[----:B------:R-:W-:-:S03]  /*79c80*/  IMAD.MOV.U32 R58, RZ, RZ, R7 ;  /* 0x000000ffff3a7224 */ /* 0x000fc600078e0007 */
        /* <DEDUP_REMOVED lines=21> */
[----:B------:R-:W-:Y:S01]  /*79de0*/  STL.64 [R1+0x3348], R32 ;  /* 0x0033482001007387 */ /* 0x000fe20000100a00 */
[----:B---3--:R-:W-:-:S15]  /*79df0*/  HMMA.16816.F32.BF16 R40, R12, R38, R40 ;  /* 0x000000260c28723c */ /* 0x008fde0000041828 */
[----:B------:R-:W-:-:S08]  /*79e00*/  NOP ;  /* 0x0000000000007918 */ /* 0x000fd00000000000 */
[----:B------:R-:W-:Y:S04]  /*79e10*/  STL.64 [R1+0x5c0], R40 ;  /* 0x0005c02801007387 */ /* 0x000fe80000100a00 */
[----:B------:R0:W-:Y:S04]  /*79e20*/  STL.64 [R1+0x5c8], R42 ;  /* 0x0005c82a01007387 */ /* 0x0001e80000100a00 */
[----:B0-----:R-:W3:Y:S04]  /*79e30*/  LDL.LU.64 R42, [R1+0x3420] ;  /* 0x00342000012a7983 */ /* 0x001ee80000300a00 */
[----:B------:R-:W2:Y:S01]  /*79e40*/  LDL.LU.64 R40, [R1+0x3418] ;  /* 0x0034180001287983 */ /* 0x000ea20000300a00 */
[----:B----4-:R-:W-:-:S03]  /*79e50*/  IMAD.MOV.U32 R35, RZ, RZ, R36 ;  /* 0x000000ffff237224 */ /* 0x010fc600078e0024 */
[----:B------:R0:W-:Y:S01]  /*79e60*/  STL.64 [R1+0x3340], R38 ;  /* 0x0033402601007387 */ /* 0x0001e20000100a00 */
[----:B------:R-:W-:-:S03]  /*79e70*/  IMAD.MOV.U32 R34, RZ, RZ, R37 ;  /* 0x000000ffff227224 */ /* 0x000fc600078e0025 */
        /* <DEDUP_REMOVED lines=9> */
[----:B------:R-:W4:Y:S04]  /*79f10*/  LDL.LU.64 R44, [R1+0x3408] ;  /* 0x00340800012c7983 */ /* 0x000f280000300a00 */
[----:B------:R-:W-:Y:S04]  /*79f20*/  STL.64 [R1+0x3338], R42 ;  /* 0x0033382a01007387 */ /* 0x000fe80000100a00 */
[----:B--2---:R-:W-:Y:S01]  /*79f30*/  STL.64 [R1+0x3330], R40 ;  /* 0x0033302801007387 */ /* 0x004fe20000100a00 */
[----:B---3--:R-:W-:-:S15]  /*79f40*/  HMMA.16816.F32.BF16 R48, R12, R46, R48 ;  /* 0x0000002e0c30723c */ /* 0x008fde0000041830 */
[----:B------:R-:W-:-:S08]  /*79f50*/  NOP ;  /* 0x0000000000007918 */ /* 0x000fd00000000000 */
[----:B------:R-:W-:Y:S04]  /*79f60*/  STL.64 [R1+0x580], R48 ;  /* 0x0005803001007387 */ /* 0x000fe80000100a00 */
[----:B------:R0:W-:Y:S04]  /*79f70*/  STL.64 [R1+0x588], R50 ;  /* 0x0005883201007387 */ /* 0x0001e80000100a00 */
[----:B0-----:R-:W2:Y:S04]  /*79f80*/  LDL.LU.64 R50, [R1+0x3400] ;  /* 0x0034000001327983 */ /* 0x001ea80000300a00 */
[----:B------:R-:W3:Y:S01]  /*79f90*/  LDL.LU.64 R48, [R1+0x33f8] ;  /* 0x0033f80001307983 */ /* 0x000ee20000300a00 */
[----:B--2---:R-:W-:-:S15]  /*79fa0*/  HMMA.16816.F32.BF16 R52, R12, R50, R52 ;  /* 0x000000320c34723c */ /* 0x004fde0000041834 */
[----:B------:R-:W-:-:S08]  /*79fb0*/  NOP ;  /* 0x0000000000007918 */ /* 0x000fd00000000000 */
[----:B------:R-:W-:Y:S04]  /*79fc0*/  STL.64 [R1+0x560], R52 ;  /* 0x0005603401007387 */ /* 0x000fe80000100a00 */
[----:B------:R0:W-:Y:S04]  /*79fd0*/  STL.64 [R1+0x568], R54 ;  /* 0x0005683601007387 */ /* 0x0001e80000100a00 */
[----:B0-----:R-:W2:Y:S04]  /*79fe0*/  LDL.LU.64 R54, [R1+0x33f0] ;  /* 0x0033f00001367983 */ /* 0x001ea80000300a00 */
[----:B------:R-:W3:Y:S01]  /*79ff0*/  LDL.LU.64 R52, [R1+0x33e8] ;  /* 0x0033e80001347983 */ /* 0x000ee20000300a00 */
[----:B--2---:R-:W-:Y:S03]  /*7a000*/  HMMA.16816.F32.BF16 R12, R12, R54, R4 ;  /* 0x000000360c0c723c */ /* 0x004fe60000041804 */
[----:B------:R-:W2:Y:S04]  /*7a010*/  LDL.LU.64 R6, [R1+0x33e0] ;  /* 0x0033e00001067983 */ /* 0x000ea80000300a00 */
[----:B------:R-:W2:Y:S01]  /*7a020*/  LDL.LU.64 R4, [R1+0x33d8] ;  /* 0x0033d80001047983 */ /* 0x000ea20000300a00 */
[----:B------:R-:W-:-:S02]  /*7a030*/  IMAD.MOV.U32 R42, RZ, RZ, R57 ;  /* 0x000000ffff2a7224 */ /* 0x000fc400078e0039 */
[----:B------:R-:W-:-:S13]  /*7a040*/  IMAD.MOV.U32 R43, RZ, RZ, R56 ;  /* 0x000000ffff2b7224 */ /* 0x000fda00078e0038 */
[----:B------:R0:W-:Y:S04]  /*7a050*/  STL.64 [R1+0x3c0], R12 ;  /* 0x0003c00c01007387 */ /* 0x0001e80000100a00 */
[----:B------:R1:W-:Y:S04]  /*7a060*/  STL.64 [R1+0x3c8], R14 ;  /* 0x0003c80e01007387 */ /* 0x0003e80000100a00 */
[----:B0-----:R-:W4:Y:S04]  /*7a070*/  LDL.LU R12, [R1+0x1a0] ;  /* 0x0001a000010c7983 */ /* 0x001f280000300800 */
[----:B------:R-:W4:Y:S04]  /*7a080*/  LDL.LU R13, [R1+0x1a4] ;  /* 0x0001a400010d7983 */ /* 0x000f280000300800 */
[----:B-1----:R-:W4:Y:S04]  /*7a090*/  LDL.LU R14, [R1+0x1a8] ;  /* 0x0001a800010e7983 */ /* 0x002f280000300800 */
[----:B------:R-:W4:Y:S01]  /*7a0a0*/  LDL.LU R15, [R1+0x1ac] ;  /* 0x0001ac00010f7983 */ /* 0x000f220000300800 */
[C---:B--2---:R-:W-:Y:S06]  /*7a0b0*/  HMMA.16816.F32.BF16 R28, R4.reuse, R30, R20 ;  /* 0x0000001e041c723c */ /* 0x044fec0000041814 */
[----:B------:R-:W-:Y:S01]  /*7a0c0*/  HMMA.16816.F32.BF16 R56, R4, R58, R24 ;  /* 0x0000003a0438723c */ /* 0x000fe20000041818 */
[----:B------:R-:W2:Y:S04]  /*7a0d0*/  LDL.LU.64 R22, [R1+0x33d0] ;  /* 0x0033d00001167983 */ /* 0x000ea80000300a00 */
[----:B------:R-:W2:-:S12]  /*7a0e0*/  LDL.LU.64 R20, [R1+0x33c8] ;  /* 0x0033c80001147983 */ /* 0x000e980000300a00 */
[----:B------:R-:W-:Y:S04]  /*7a0f0*/  STL.64 [R1+0xdc0], R28 ;  /* 0x000dc01c01007387 */ /* 0x000fe80000100a00 */
[----:B------:R0:W-:Y:S04]  /*7a100*/  STL.64 [R1+0xdc8], R30 ;  /* 0x000dc81e01007387 */ /* 0x0001e80000100a00 */
[----:B0-----:R-:W3:Y:S04]  /*7a110*/  LDL.LU.64 R30, [R1+0x33c0] ;  /* 0x0033c000011e7983 */ /* 0x001ee80000300a00 */
[----:B------:R-:W4:Y:S04]  /*7a120*/  LDL.LU.64 R26, [R1+0x33b8] ;  /* 0x0033b800011a7983 */ /* 0x000f280000300a00 */
[----:B------:R-:W4:Y:S04]  /*7a130*/  LDL.LU.64 R24, [R1+0x33b0] ;  /* 0x0033b00001187983 */ /* 0x000f280000300a00 */
        /* <DEDUP_REMOVED lines=8> */
[----:B0-----:R-:W2:Y:S01]  /*7a1c0*/  LDL.LU.64 R22, [R1+0x3398] ;  /* 0x0033980001167983 */ /* 0x001ea20000300a00 */
[C---:B---3--:R-:W-:Y:S03]  /*7a1d0*/  HMMA.16816.F32.BF16 R28, R4.reuse, R30, R8 ;  /* 0x0000001e041c723c */ /* 0x048fe60000041808 */
[----:B------:R-:W3:Y:S04]  /*7a1e0*/  LDL.LU.64 R10, [R1+0x3390] ;  /* 0x00339000010a7983 */ /* 0x000ee80000300a00 */
[----:B------:R-:W3:Y:S01]  /*7a1f0*/  LDL.LU.64 R8, [R1+0x3388] ;  /* 0x0033880001087983 */ /* 0x000ee20000300a00 */
[C---:B----4-:R-:W-:Y:S06]  /*7a200*/  HMMA.16816.F32.BF16 R40, R4.reuse, R42, R12 ;  /* 0x0000002a0428723c */ /* 0x050fec000004180c */
[C---:B------:R-:W-:Y:S01]  /*7a210*/  HMMA.16816.F32.BF16 R36, R4.reuse, R34, R36 ;  /* 0x000000220424723c */ /* 0x040fe20000041824 */
[----:B------:R-:W0:Y:S08]  /*7a220*/  LDSM.16.MT88.4 R12, [R57+UR4+0x7080] ;  /* 0x00708004390c783b */ /* 0x000e300008004200 */
[----:B------:R-:W-:Y:S04]  /*7a230*/  STL.64 [R1+0xc10], R28 ;  /* 0x000c101c01007387 */ /* 0x000fe80000100a00 */
[----:B------:R1:W-:Y:S04]  /*7a240*/  STL.64 [R1+0xc18], R30 ;  /* 0x000c181e01007387 */ /* 0x0003e80000100a00 */
[----:B-1----:R-:W4:Y:S04]  /*7a250*/  LDL.LU.64 R30, [R1+0x3380] ;  /* 0x00338000011e7983 */ /* 0x002f280000300a00 */
[----:B------:R-:W4:Y:S01]  /*7a260*/  LDL.LU.64 R28, [R1+0x3378] ;  /* 0x00337800011c7983 */ /* 0x000f220000300a00 */
[----:B--2---:R-:W-:Y:S03]  /*7a270*/  HMMA.16816.F32.BF16 R20, R4, R22, R24 ;  /* 0x000000160414723c */ /* 0x004fe60000041818 */
[----:B------:R-:W2:Y:S04]  /*7a280*/  LDL.LU.64 R26, [R1+0x3370] ;  /* 0x00337000011a7983 */ /* 0x000ea80000300a00 */
[----:B------:R-:W4:-:S15]  /*7a290*/  LDL.LU.64 R24, [R1+0x3368] ;  /* 0x0033680001187983 */ /* 0x000f1e0000300a00 */
[----:B------:R-:W-:-:S01]  /*7a2a0*/  NOP ;  /* 0x0000000000007918 */ /* 0x000fc20000000000 */
[----:B------:R-:W-:Y:S04]  /*7a2b0*/  STL.64 [R1+0xb90], R20 ;  /* 0x000b901401007387 */ /* 0x000fe80000100a00 */
[----:B------:R1:W-:Y:S04]  /*7a2c0*/  STL.64 [R1+0xb98], R22 ;  /* 0x000b981601007387 */ /* 0x0003e80000100a00 */
[----:B-1----:R-:W3:Y:S04]  /*7a2d0*/  LDL.LU.64 R22, [R1+0x3360] ;  /* 0x0033600001167983 */ /* 0x002ee80000300a00 */
[----:B------:R-:W-:Y:S04]  /*7a2e0*/  STL.64 [R1+0xb10], R40 ;  /* 0x000b102801007387 */ /* 0x000fe80000100a00 */
[----:B------:R-:W-:Y:S04]  /*7a2f0*/  STL.64 [R1+0xb18], R42 ;  /* 0x000b182a01007387 */ /* 0x000fe80000100a00 */
[----:B------:R-:W4:Y:S04]  /*7a300*/  LDL.LU R32, [R1+0x520] ;  /* 0x0005200001207983 */ /* 0x000f280000300800 */
[----:B------:R1:W-:Y:S04]  /*7a310*/  STL.64 [R1+0xa90], R36 ;  /* 0x000a902401007387 */ /* 0x0003e80000100a00 */
[----:B------:R0:W-:Y:S04]  /*7a320*/  STL.64 [R1+0xa98], R38 ;  /* 0x000a982601007387 */ /* 0x0001e80000100a00 */
[----:B------:R-:W4:Y:S04]  /*7a330*/  LDL.LU R33, [R1+0x524] ;  /* 0x0005240001217983 */ /* 0x000f280000300800 */
[----:B------:R-:W4:Y:S04]  /*7a340*/  LDL.LU R34, [R1+0x528] ;  /* 0x0005280001227983 */ /* 0x000f280000300800 */
[----:B------:R-:W4:Y:S04]  /*7a350*/  LDL.LU R35, [R1+0x52c] ;  /* 0x00052c0001237983 */ /* 0x000f280000300800 */
[----:B-1----:R-:W4:Y:S04]  /*7a360*/  LDL.LU R36, [R1+0x510] ;  /* 0x0005100001247983 */ /* 0x002f280000300800 */
[----:B------:R-:W4:Y:S04]  /*7a370*/  LDL.LU R37, [R1+0x514] ;  /* 0x0005140001257983 */ /* 0x000f280000300800 */
[----:B0-----:R-:W4:Y:S04]  /*7a380*/  LDL.LU R38, [R1+0x518] ;  /* 0x0005180001267983 */ /* 0x001f280000300800 */
[----:B------:R-:W4:Y:S04]  /*7a390*/  LDL.LU R39, [R1+0x51c] ;  /* 0x00051c0001277983 */ /* 0x000f280000300800 */
[----:B------:R-:W-:Y:S04]  /*7a3a0*/  STL.64 [R1+0x3260], R14 ;  /* 0x0032600e01007387 */ /* 0x000fe80000100a00 */
[----:B------:R3:W-:Y:S04]  /*7a3b0*/  STL.64 [R1+0x3258], R12 ;  /* 0x0032580c01007387 */ /* 0x0007e80000100a00 */
[----:B------:R-:W4:Y:S01]  /*7a3c0*/  LDL.LU R40, [R1+0x500] ;  /* 0x0005000001287983 */ /* 0x000f220000300800 */
[C---:B---3--:R-:W-:Y:S06]  /*7a3d0*/  HMMA.16816.F32.BF16 R12, R4.reuse, R22, R8 ;  /* 0x00000016040c723c */ /* 0x048fec0000041808 */
[C---:B--2---:R-:W-:Y:S06]  /*7a3e0*/  HMMA.16816.F32.BF16 R8, R4.reuse, R26, R16 ;  /* 0x0000001a0408723c */ /* 0x044fec0000041810 */
[----:B----4-:R-:W-:Y:S11]  /*7a3f0*/  HMMA.16816.F32.BF16 R32, R4, R30, R32 ;  /* 0x0000001e0420723c */ /* 0x010ff60000041820 */
        /* <DEDUP_REMOVED lines=23> */
[----:B------:R-:W4:Y:S04]  /*7a570*/  LDL.LU R61, [R1+0x3358] ;  /* 0x00335800013d7983 */ /* 0x000f280000300800 */
[----:B------:R0:W-:Y:S04]  /*7a580*/  STL.64 [R1+0x32b0], R26 ;  /* 0x0032b01a01007387 */ /* 0x0001e80000100a00 */
[----:B------:R-:W-:Y:S04]  /*7a590*/  STL.64 [R1+0x32a8], R24 ;  /* 0x0032a81801007387 */ /* 0x000fe80000100a00 */
[----:B0-----:R-:W4:Y:S04]  /*7a5a0*/  LDL.64 R26, [R1+0x88] ;  /* 0x00008800011a7983 */ /* 0x001f280000100a00 */
[----:B------:R-:W-:Y:S04]  /*7a5b0*/  STL.64 [R1+0x950], R32 ;  /* 0x0009502001007387 */ /* 0x000fe80000100a00 */
[----:B------:R0:W-:Y:S04]  /*7a5c0*/  STL.64 [R1+0x958], R34 ;  /* 0x0009582201007387 */ /* 0x0001e80000100a00 */
[----:B0-----:R-:W2:Y:S04]  /*7a5d0*/  LDL.LU.64 R34, [R1+0x3350] ;  /* 0x0033500001227983 */ /* 0x001ea80000300a00 */
[----:B------:R-:W3:Y:S04]  /*7a5e0*/  LDL.LU.64 R32, [R1+0x3348] ;  /* 0x0033480001207983 */ /* 0x000ee80000300a00 */
[----:B------:R0:W-:Y:S04]  /*7a5f0*/  STL.64 [R1+0x32a0], R30 ;  /* 0x0032a01e01007387 */ /* 0x0001e80000100a00 */
[----:B------:R-:W-:Y:S04]  /*7a600*/  STL.64 [R1+0x3298], R28 ;  /* 0x0032981c01007387 */ /* 0x000fe80000100a00 */
[----:B0-----:R-:W4:Y:S01]  /*7a610*/  LDL.64 R30, [R1+0x98] ;  /* 0x00009800011e7983 */ /* 0x001f220000100a00 */
[----:B--2---:R-:W-:-:S15]  /*7a620*/  HMMA.16816.F32.BF16 R36, R4, R34, R36 ;  /* 0x000000220424723c */ /* 0x004fde0000041824 */
[----:B------:R-:W-:-:S08]  /*7a630*/  NOP ;  /* 0x0000000000007918 */ /* 0x000fd00000000000 */
[----:B------:R-:W-:Y:S04]  /*7a640*/  STL.64 [R1+0x540], R36 ;  /* 0x0005402401007387 */ /* 0x000fe80000100a00 */
[----:B------:R0:W-:Y:S04]  /*7a650*/  STL.64 [R1+0x548], R38 ;  /* 0x0005482601007387 */ /* 0x0001e80000100a00 */
[----:B0-----:R-:W2:Y:S04]  /*7a660*/  LDL.LU.64 R38, [R1+0x3340] ;  /* 0x0033400001267983 */ /* 0x001ea80000300a00 */
[----:B------:R-:W-:Y:S04]  /*7a670*/  STL.64 [R1+0x3290], R34 ;  /* 0x0032902201007387 */ /* 0x000fe80000100a00 */
[----:B---3--:R0:W-:Y:S04]  /*7a680*/  STL.64 [R1+0x3288], R32 ;  /* 0x0032882001007387 */ /* 0x0081e80000100a00 */
        /* <DEDUP_REMOVED lines=9> */
[----:B------:R-:W3:Y:S04]  /*7a720*/  LDL.LU.64 R40, [R1+0x3330] ;  /* 0x0033300001287983 */ /* 0x000ee80000300a00 */
[----:B------:R0:W-:Y:S04]  /*7a730*/  STL.64 [R1+0x32c8], R38 ;  /* 0x0032c82601007387 */ /* 0x0001e80000100a00 */
[----:B------:R-:W3:Y:S04]  /*7a740*/  LDL.LU R36, [R1+0x4e0] ;  /* 0x0004e00001247983 */ /* 0x000ee80000300800 */
[----:B------:R-:W3:Y:S04]  /*7a750*/  LDL.LU R37, [R1+0x4e4] ;  /* 0x0004e40001257983 */ /* 0x000ee80000300800 */
[----:B0-----:R-:W3:Y:S01]  /*7a760*/  LDL.LU R38, [R1+0x4e8] ;  /* 0x0004e80001267983 */ /* 0x001ee20000300800 */
[----:B--2---:R-:W-:-:S15]  /*7a770*/  HMMA.16816.F32.BF16 R8, R4, R42, R8 ;  /* 0x0000002a0408723c */ /* 0x004fde0000041808 */
[----:B------:R-:W-:-:S08]  /*7a780*/  NOP ;  /* 0x0000000000007918 */ /* 0x000fd00000000000 */
[----:B------:R-:W-:Y:S04]  /*7a790*/  STL.64 [R1+0x520], R8 ;  /* 0x0005200801007387 */ /* 0x000fe80000100a00 */
[----:B------:R0:W-:Y:S04]  /*7a7a0*/  STL.64 [R1+0x528], R10 ;  /* 0x0005280a01007387 */ /* 0x0001e80000100a00 */
[----:B0-----:R-:W2:Y:S04]  /*7a7b0*/  LDL.LU.64 R10, [R1+0x3328] ;  /* 0x00332800010a7983 */ /* 0x001ea80000300a00 */
[----:B------:R-:W2:Y:S01]  /*7a7c0*/  LDL.LU.64 R8, [R1+0x3320] ;  /* 0x0033200001087983 */ /* 0x000ea20000300a00 */
[----:B----4-:R-:W-:Y:S01]  /*7a7d0*/  IMAD.MOV.U32 R39, RZ, RZ, R61 ;  /* 0x000000ffff277224 */ /* 0x010fe200078e003d */
[C---:B---3--:R-:W-:Y:S06]  /*7a7e0*/  HMMA.16816.F32.BF16 R32, R4.reuse, R50, R32 ;  /* 0x000000320420723c */ /* 0x048fec0000041820 */
[C---:B------:R-:W-:Y:S06]  /*7a7f0*/  HMMA.16816.F32.BF16 R36, R4.reuse, R46, R36 ;  /* 0x0000002e0424723c */ /* 0x040fec0000041824 */
[----:B------:R-:W-:Y:S01]  /*7a800*/  HMMA.16816.F32.BF16 R4, R4, R54, R16 ;  /* 0x000000360404723c */ /* 0x000fe20000041810 */
[----:B------:R-:W-:Y:S04]  /*7a810*/  STL.64 [R1+0x3280], R42 ;  /* 0x0032802a01007387 */ /* 0x000fe80000100a00 */
[----:B------:R-:W-:Y:S04]  /*7a820*/  STL.64 [R1+0x3278], R40 ;  /* 0x0032782801007387 */ /* 0x000fe80000100a00 */
[----:B------:R-:W-:Y:S04]  /*7a830*/  STL.64 [R1+0x32c0], R46 ;  /* 0x0032c02e01007387 */ /* 0x000fe80000100a00 */
[----:B------:R-:W-:Y:S01]  /*7a840*/  STL.64 [R1+0x32b8], R44 ;  /* 0x0032b82c01007387 */ /* 0x000fe20000100a00 */
[----:B------:R-:W0:Y:S01]  /*7a850*/  S2R R57, SR_TID.X ;  /* 0x0000000000397919 */ /* 0x000e220000002100 */
[----:B------:R-:W1:Y:S02]  /*7a860*/  S2R R61, SR_TID.X ;  /* 0x00000000003d7919 */ /* 0x000e640000002100 */
        /* <DEDUP_REMOVED lines=9> */
[----:B------:R-:W-:Y:S01]  /*7a900*/  STL.64 [R1+0x3268], R52 ;  /* 0x0032683401007387 */ /* 0x000fe20000100a00 */
[----:B0-----:R-:W-:Y:S01]  /*7a910*/  LOP3.LUT R56, R57, 0x7, RZ, 0xc0, !PT ;  /* 0x0000000739387812 */ /* 0x001fe200078ec0ff */
[----:B-1----:R-:W-:-:S02]  /*7a920*/  IMAD.SHL.U32 R57, R61, 0x80, RZ ;  /* 0x000000803d397824 */ /* 0x002fc400078e00ff */
[----:B------:R-:W-:Y:S01]  /*7a930*/  IMAD.SHL.U32 R19, R61, 0x2, RZ ;  /* 0x000000023d137824 */ /* 0x000fe200078e00ff */
[----:B--2---:R-:W-:-:S15]  /*7a940*/  HMMA.16816.F32.BF16 R4, R8, R30, R20 ;  /* 0x0000001e0804723c */ /* 0x004fde0000041814 */
[----:B------:R-:W-:-:S08]  /*7a950*/  NOP ;  /* 0x0000000000007918 */ /* 0x000fd00000000000 */
[----:B------:R-:W-:Y:S04]  /*7a960*/  STL.64 [R1+0xe10], R4 ;  /* 0x000e100401007387 */ /* 0x000fe80000100a00 */
[----:B------:R0:W-:Y:S01]  /*7a970*/  STL.64 [R1+0xe18], R6 ;  /* 0x000e180601007387 */ /* 0x0001e20000100a00 */
[----:B------:R-:W-:Y:S02]  /*7a980*/  IMAD.MOV.U32 R61, RZ, RZ, R4 ;  /* 0x000000ffff3d7224 */ /* 0x000fe400078e0004 */
[----:B0-----:R-:W-:Y:S01]  /*7a990*/  HMMA.16816.F32.BF16 R4, R8, R26, R12 ;  /* 0x0000001a0804723c */ /* 0x001fe2000004180c */
[----:B------:R-:W-:Y:S02]  /*7a9a0*/  IMAD.MOV.U32 R21, RZ, RZ, R30 ;  /* 0x000000ffff157224 */ /* 0x000fe400078e001e */
[----:B------:R-:W-:-:S04]  /*7a9b0*/  IMAD.MOV.U32 R20, RZ, RZ, R31 ;  /* 0x000000ffff147224 */ /* 0x000fc800078e001f */
[----:B------:R-:W-:Y:S02]  /*7a9c0*/  IMAD.MOV.U32 R13, RZ, RZ, R26 ;  /* 0x000000ffff0d7224 */ /* 0x000fe400078e001a */
[----:B------:R-:W-:Y:S01]  /*7a9d0*/  IMAD.MOV.U32 R12, RZ, RZ, R27 ;  /* 0x000000ffff0c7224 */ /* 0x000fe200078e001b */
[----:B------:R-:W-:-:S13]  /*7a9e0*/  STL.64 [R1+0x32e0], R20 ;  /* 0x0032e01401007387 */ /* 0x000fda0000100a00 */
[----:B------:R-:W-:Y:S04]  /*7a9f0*/  STL.64 [R1+0xd90], R4 ;  /* 0x000d900401007387 */ /* 0x000fe80000100a00 */
[----:B------:R-:W-:Y:S04]  /*7aa00*/  STL.64 [R1+0xd98], R6 ;  /* 0x000d980601007387 */ /* 0x000fe80000100a00 */
[----:B------:R0:W-:Y:S04]  /*7aa10*/  STL.64 [R1+0x32f8], R12 ;  /* 0x0032f80c01007387 */ /* 0x0001e80000100a00 */
        /* <DEDUP_REMOVED lines=19> */
[----:B------:R-:W3:Y:S01]  /*7ab50*/  LDL.LU R15, [R1+0x6bc] ;  /* 0x0006bc00010f7983 */ /* 0x000ee20000300800 */
[----:B------:R-:W-:-:S05]  /*7ab60*/  IMAD R56, R56, 0x110, RZ ;  /* 0x0000011038387824 */ /* 0x000fca00078e02ff */
[----:B------:R-:W-:-:S04]  /*7ab70*/  LOP3.LUT R19, R56, 0x10, R19, 0x78, !PT ;  /* 0x0000001038137812 */ /* 0x000fc800078e7813 */
[----:B------:R-:W-:-:S04]  /*7ab80*/  LOP3.LUT R19, R19, 0x800, R57, 0xf8, !PT ;  /* 0x0000080013137812 */ /* 0x000fc800078ef839 */
[----:B------:R-:W-:-:S05]  /*7ab90*/  LOP3.LUT R19, R19, 0x60, RZ, 0x3c, !PT ;  /* 0x0000006013137812 */ /* 0x000fca00078e3cff */
[----:B------:R-:W0:Y:S01]  /*7aba0*/  LDSM.16.MT88.4 R4, [R19+UR4+0x7000] ;  /* 0x007000041304783b */ /* 0x000e220008004200 */
[----:B----4-:R-:W-:Y:S03]  /*7abb0*/  HMMA.16816.F32.BF16 R32, R8, R58, R32 ;  /* 0x0000003a0820723c */ /* 0x010fe60000041820 */
[----:B------:R-:W1:Y:S04]  /*7abc0*/  LDSM.16.MT88.4 R16, [R19+UR4+0x7080] ;  /* 0x007080041310783b */ /* 0x000e680008004200 */
[----:B---3--:R-:W-:Y:S04]  /*7abd0*/  STL.64 [R1+0x3318], R14 ;  /* 0x0033180e01007387 */ /* 0x008fe80000100a00 */
[----:B--2---:R2:W-:Y:S04]  /*7abe0*/  STL.64 [R1+0x3310], R12 ;  /* 0x0033100c01007387 */ /* 0x0045e80000100a00 */
[----:B--2---:R-:W2:Y:S04]  /*7abf0*/  LDL.LU R12, [R1+0x6c0] ;  /* 0x0006c000010c7983 */ /* 0x004ea80000300800 */
[----:B------:R-:W2:Y:S04]  /*7ac00*/  LDL.LU R13, [R1+0x6c4] ;  /* 0x0006c400010d7983 */ /* 0x000ea80000300800 */
[----:B------:R-:W2:Y:S04]  /*7ac10*/  LDL.LU R14, [R1+0x6c8] ;  /* 0x0006c800010e7983 */ /* 0x000ea80000300800 */
[----:B------:R-:W2:Y:S04]  /*7ac20*/  LDL.LU R15, [R1+0x6cc] ;  /* 0x0006cc00010f7983 */ /* 0x000ea80000300800 */
[----:B------:R-:W2:Y:S04]  /*7ac30*/  LDL.64 R38, [R1+0x68] ;  /* 0x0000680001267983 */ /* 0x000ea80000100a00 */
[----:B------:R-:W3:Y:S04]  /*7ac40*/  LDL.64 R30, [R1+0x58] ;  /* 0x00005800011e7983 */ /* 0x000ee80000100a00 */
[----:B------:R-:W4:Y:S04]  /*7ac50*/  LDL.LU R20, [R1+0x6a0] ;  /* 0x0006a00001147983 */ /* 0x000f280000300800 */
[----:B------:R-:W4:Y:S04]  /*7ac60*/  LDL.LU R21, [R1+0x6a4] ;  /* 0x0006a40001157983 */ /* 0x000f280000300800 */
[----:B------:R-:W4:Y:S04]  /*7ac70*/  LDL.LU R22, [R1+0x6a8] ;  /* 0x0006a80001167983 */ /* 0x000f280000300800 */
[----:B------:R-:W4:Y:S04]  /*7ac80*/  LDL.LU R23, [R1+0x6ac] ;  /* 0x0006ac0001177983 */ /* 0x000f280000300800 */
[----:B------:R-:W4:Y:S04]  /*7ac90*/  LDL.64 R50, [R1+0x48] ;  /* 0x0000480001327983 */ /* 0x000f280000100a00 */
[----:B------:R-:W3:Y:S04]  /*7aca0*/  LDL.64 R46, [R1+0x38] ;  /* 0x00003800012e7983 */ /* 0x000ee80000100a00 */
[----:B------:R-:W3:Y:S04]  /*7acb0*/  LDL.LU R52, [R1+0x680] ;  /* 0x0006800001347983 */ /* 0x000ee80000300800 */
[----:B------:R-:W3:Y:S04]  /*7acc0*/  LDL.LU R53, [R1+0x684] ;  /* 0x0006840001357983 */ /* 0x000ee80000300800 */
[----:B------:R-:W3:Y:S04]  /*7acd0*/  LDL.LU R54, [R1+0x688] ;  /* 0x0006880001367983 */ /* 0x000ee80000300800 */
[----:B------:R-:W3:Y:S04]  /*7ace0*/  LDL.LU R55, [R1+0x68c] ;  /* 0x00068c0001377983 */ /* 0x000ee80000300800 */
[----:B------:R-:W3:Y:S04]  /*7acf0*/  LDL.64 R26, [R1+0x28] ;  /* 0x00002800011a7983 */ /* 0x000ee80000100a00 */
[----:B0-----:R-:W-:Y:S04]  /*7ad00*/  STL.64 [R1+0x3178], R6 ;  /* 0x0031780601007387 */ /* 0x001fe80000100a00 */
[----:B------:R-:W-:Y:S04]  /*7ad10*/  STL.64 [R1+0x3170], R4 ;  /* 0x0031700401007387 */ /* 0x000fe80000100a00 */
[----:B------:R0:W-:Y:S04]  /*7ad20*/  STL.64 [R1+0xd20], R32 ;  /* 0x000d202001007387 */ /* 0x0001e80000100a00 */
[----:B------:R1:W-:Y:S04]  /*7ad30*/  STL.64 [R1+0xd28], R34 ;  /* 0x000d282201007387 */ /* 0x0003e80000100a00 */
        /* <DEDUP_REMOVED lines=13> */
[----:B------:R-:W3:Y:S01]  /*7ae10*/  LDL.LU R59, [R1+0x8ac] ;  /* 0x0008ac00013b7983 */ /* 0x000ee20000300800 */
[----:B--2---:R-:W-:Y:S06]  /*7ae20*/  HMMA.16816.F32.BF16 R12, R8, R38, R12 ;  /* 0x00000026080c723c */ /* 0x004fec000004180c */
[----:B------:R-:W-:-:S02]  /*7ae30*/  IMAD.MOV.U32 R7, RZ, RZ, R38 ;  /* 0x000000ffff077224 */ /* 0x000fc400078e0026 */
[----:B------:R-:W-:-:S15]  /*7ae40*/  IMAD.MOV.U32 R6, RZ, RZ, R39 ;  /* 0x000000ffff067224 */ /* 0x000fde00078e0027 */
[----:B------:R-:W-:Y:S04]  /*7ae50*/  STL.64 [R1+0xca0], R12 ;  /* 0x000ca00c01007387 */ /* 0x000fe80000100a00 */
[----:B------:R0:W-:Y:S04]  /*7ae60*/  STL.64 [R1+0xca8], R14 ;  /* 0x000ca80e01007387 */ /* 0x0001e80000100a00 */
[----:B0-----:R-:W2:Y:S04]  /*7ae70*/  LDL.LU.64 R14, [R1+0x3318] ;  /* 0x00331800010e7983 */ /* 0x001ea80000300a00 */
[----:B------:R-:W2:Y:S04]  /*7ae80*/  LDL.LU.64 R12, [R1+0x3310] ;  /* 0x00331000010c7983 */ /* 0x000ea80000300a00 */
[----:B------:R-:W2:Y:S04]  /*7ae90*/  LDL.LU.64 R38, [R1+0x3308] ;  /* 0x0033080001267983 */ /* 0x000ea80000300a00 */
[----:B------:R-:W2:Y:S01]  /*7aea0*/  LDL.LU.64 R36, [R1+0x3300] ;  /* 0x0033000001247983 */ /* 0x000ea20000300a00 */
[C---:B----4-:R-:W-:Y:S06]  /*7aeb0*/  HMMA.16816.F32.BF16 R20, R8.reuse, R50, R20 ;  /* 0x000000320814723c */ /* 0x050fec0000041814 */
[C---:B---3--:R-:W-:Y:S06]  /*7aec0*/  HMMA.16816.F32.BF16 R52, R8.reuse, R26, R52 ;  /* 0x0000001a0834723c */ /* 0x048fec0000041834 */
[C---:B--2---:R-:W-:Y:S06]  /*7aed0*/  HMMA.16816.F32.BF16 R12, R8.reuse, R30, R12 ;  /* 0x0000001e080c723c */ /* 0x044fec000004180c */
[----:B------:R-:W-:-:S15]  /*7aee0*/  HMMA.16816.F32.BF16 R36, R8, R46, R36 ;  /* 0x0000002e0824723c */ /* 0x000fde0000041824 */
[----:B------:R-:W-:-:S02]  /*7aef0*/  NOP ;  /* 0x0000000000007918 */ /* 0x000fc40000000000 */
[----:B------:R0:W-:Y:S04]  /*7af00*/  STL.64 [R1+0xbe0], R12 ;  /* 0x000be00c01007387 */ /* 0x0001e80000100a00 */
[----:B------:R1:W-:Y:S04]  /*7af10*/  STL.64 [R1+0xbe8], R14 ;  /* 0x000be80e01007387 */ /* 0x0003e80000100a00 */
[----:B0-----:R-:W2:Y:S01]  /*7af20*/  LDL.LU.64 R12, [R1+0x32f8] ;  /* 0x0032f800010c7983 */ /* 0x001ea20000300a00 */
[----:B-1----:R-:W-:Y:S02]  /*7af30*/  IMAD.MOV.U32 R15, RZ, RZ, R30 ;  /* 0x000000ffff0f7224 */ /* 0x002fe400078e001e */
[----:B------:R-:W-:-:S02]  /*7af40*/  IMAD.MOV.U32 R14, RZ, RZ, R31 ;  /* 0x000000ffff0e7224 */ /* 0x000fc400078e001f */
[----:B------:R-:W3:Y:S04]  /*7af50*/  LDL.LU.64 R30, [R1+0x32f0] ;  /* 0x0032f000011e7983 */ /* 0x000ee80000300a00 */
[----:B------:R-:W3:Y:S04]  /*7af60*/  LDL.LU.64 R28, [R1+0x32e8] ;  /* 0x0032e800011c7983 */ /* 0x000ee80000300a00 */
[----:B------:R0:W-:Y:S04]  /*7af70*/  STL.64 [R1+0xb60], R20 ;  /* 0x000b601401007387 */ /* 0x0001e80000100a00 */
[----:B------:R1:W-:Y:S04]  /*7af80*/  STL.64 [R1+0xb68], R22 ;  /* 0x000b681601007387 */ /* 0x0003e80000100a00 */
[----:B0-----:R-:W4:Y:S01]  /*7af90*/  LDL.LU.64 R20, [R1+0x32e0] ;  /* 0x0032e00001147983 */ /* 0x001f220000300a00 */
[----:B-1----:R-:W-:-:S02]  /*7afa0*/  IMAD.MOV.U32 R23, RZ, RZ, R50 ;  /* 0x000000ffff177224 */ /* 0x002fc400078e0032 */
[----:B------:R-:W-:Y:S02]  /*7afb0*/  IMAD.MOV.U32 R22, RZ, RZ, R51 ;  /* 0x000000ffff167224 */ /* 0x000fe400078e0033 */
[----:B------:R-:W4:Y:S04]  /*7afc0*/  LDL.LU.64 R50, [R1+0x32d8] ;  /* 0x0032d80001327983 */ /* 0x000f280000300a00 */
[----:B------:R-:W4:Y:S04]  /*7afd0*/  LDL.LU.64 R48, [R1+0x32d0] ;  /* 0x0032d00001307983 */ /* 0x000f280000300a00 */
[----:B------:R0:W-:Y:S04]  /*7afe0*/  STL.64 [R1+0xae0], R36 ;  /* 0x000ae02401007387 */ /* 0x0001e80000100a00 */
[----:B------:R1:W-:Y:S01]  /*7aff0*/  STL.64 [R1+0xae8], R38 ;  /* 0x000ae82601007387 */ /* 0x0003e20000100a00 */
[----:B0-----:R-:W-:-:S03]  /*7b000*/  IMAD.MOV.U32 R37, RZ, RZ, R46 ;  /* 0x000000ffff257224 */ /* 0x001fc600078e002e */
[----:B-1----:R-:W2:Y:S01]  /*7b010*/  LDL.LU.64 R38, [R1+0x32c8] ;  /* 0x0032c80001267983 */ /* 0x002ea20000300a00 */
[----:B------:R-:W-:-:S03]  /*7b020*/  IMAD.MOV.U32 R36, RZ, RZ, R47 ;  /* 0x000000ffff247224 */ /* 0x000fc600078e002f */
[----:B------:R-:W4:Y:S04]  /*7b030*/  LDL.LU.64 R46, [R1+0x32c0] ;  /* 0x0032c000012e7983 */ /* 0x000f280000300a00 */
[----:B------:R-:W4:Y:S04]  /*7b040*/  LDL.LU.64 R44, [R1+0x32b8] ;  /* 0x0032b800012c7983 */ /* 0x000f280000300a00 */
[----:B------:R0:W-:Y:S04]  /*7b050*/  STL.64 [R1+0xa70], R52 ;  /* 0x000a703401007387 */ /* 0x0001e80000100a00 */
[----:B------:R-:W-:Y:S01]  /*7b060*/  STL.64 [R1+0xa78], R54 ;  /* 0x000a783601007387 */ /* 0x000fe20000100a00 */
[----:B0-----:R-:W-:-:S02]  /*7b070*/  IMAD.MOV.U32 R53, RZ, RZ, R26 ;  /* 0x000000ffff357224 */ /* 0x001fc400078e001a */
[----:B------:R-:W-:Y:S02]  /*7b080*/  IMAD.MOV.U32 R52, RZ, RZ, R27 ;  /* 0x000000ffff347224 */ /* 0x000fe400078e001b */
[----:B------:R-:W3:Y:S04]  /*7b090*/  LDL.LU.64 R26, [R1+0x32b0] ;  /* 0x0032b000011a7983 */ /* 0x000ee80000300a00 */
[----:B------:R-:W2:Y:S01]  /*7b0a0*/  LDL.LU.64 R24, [R1+0x32a8] ;  /* 0x0032a80001187983 */ /* 0x000ea20000300a00 */
[----:B---3--:R-:W-:-:S15]  /*7b0b0*/  HMMA.16816.F32.BF16 R28, R8, R26, R28 ;  /* 0x0000001a081c723c */ /* 0x008fde000004181c */
[----:B------:R-:W-:-:S08]  /*7b0c0*/  NOP ;  /* 0x0000000000007918 */ /* 0x000fd00000000000 */
[----:B------:R-:W-:Y:S04]  /*7b0d0*/  STL.64 [R1+0x9f0], R28 ;  /* 0x0009f01c01007387 */ /* 0x000fe80000100a00 */
[----:B------:R0:W-:Y:S04]  /*7b0e0*/  STL.64 [R1+0x9f8], R30 ;  /* 0x0009f81e01007387 */ /* 0x0001e80000100a00 */
[----:B0-----:R-:W3:Y:S04]  /*7b0f0*/  LDL.LU.64 R30, [R1+0x32a0] ;  /* 0x0032a000011e7983 */ /* 0x001ee80000300a00 */
[----:B------:R-:W4:Y:S04]  /*7b100*/  LDL.LU.64 R28, [R1+0x3298] ;  /* 0x00329800011c7983 */ /* 0x000f280000300a00 */
[----:B------:R-:W-:Y:S04]  /*7b110*/  STL.64 [R1+0x3198], R26 ;  /* 0x0031981a01007387 */ /* 0x000fe80000100a00 */
[----:B--2---:R0:W-:Y:S04]  /*7b120*/  STL.64 [R1+0x3190], R24 ;  /* 0x0031901801007387 */ /* 0x0041e80000100a00 */
        /* <DEDUP_REMOVED lines=9> */
[----:B------:R-:W2:Y:S04]  /*7b1c0*/  LDL.LU.64 R32, [R1+0x3288] ;  /* 0x0032880001207983 */ /* 0x000ea80000300a00 */
        /* <DEDUP_REMOVED lines=11> */
[----:B------:R-:W3:Y:S01]  /*7b280*/  LDL.LU.64 R40, [R1+0x3278] ;  /* 0x0032780001287983 */ /* 0x000ee20000300a00 */
[----:B----4-:R-:W-:Y:S03]  /*7b290*/  HMMA.16816.F32.BF16 R28, R8, R38, R28 ;  /* 0x00000026081c723c */ /* 0x010fe6000004181c */
[----:B------:R-:W-:Y:S04]  /*7b2a0*/  STL.64 [R1+0x31a8], R34 ;  /* 0x0031a82201007387 */ /* 0x000fe80000100a00 */
[----:B--2---:R-:W-:Y:S04]  /*7b2b0*/  STL.64 [R1+0x31a0], R32 ;  /* 0x0031a02001007387 */ /* 0x004fe80000100a00 */
[----:B------:R-:W-:-:S12]  /*7b2c0*/  STL.64 [R1+0x31b0], R38 ;  /* 0x0031b02601007387 */ /* 0x000fd80000100a00 */
[----:B------:R-:W-:Y:S04]  /*7b2d0*/  STL.64 [R1+0x8d0], R28 ;  /* 0x0008d01c01007387 */ /* 0x000fe80000100a00 */
[----:B------:R-:W-:Y:S01]  /*7b2e0*/  STL.64 [R1+0x8d8], R30 ;  /* 0x0008d81e01007387 */ /* 0x000fe20000100a00 */
[----:B---3--:R-:W-:Y:S06]  /*7b2f0*/  HMMA.16816.F32.BF16 R24, R8, R42, R24 ;  /* 0x0000002a0818723c */ /* 0x008fec0000041818 */
[----:B------:R-:W-:Y:S04]  /*7b300*/  STL.64 [R1+0x31c0], R42 ;  /* 0x0031c02a01007387 */ /* 0x000fe80000100a00 */
[----:B------:R-:W-:-:S13]  /*7b310*/  STL.64 [R1+0x31b8], R40 ;  /* 0x0031b82801007387 */ /* 0x000fda0000100a00 */
[----:B------:R-:W-:Y:S04]  /*7b320*/  STL.64 [R1+0x8b0], R24 ;  /* 0x0008b01801007387 */ /* 0x000fe80000100a00 */
[----:B------:R-:W-:Y:S04]  /*7b330*/  STL.64 [R1+0x8b8], R26 ;  /* 0x0008b81a01007387 */ /* 0x000fe80000100a00 */
[----:B------:R-:W-:Y:S04]  /*7b340*/  STL.64 [R1+0x30a8], R18 ;  /* 0x0030a81201007387 */ /* 0x000fe80000100a00 */
[----:B------:R0:W-:Y:S02]  /*7b350*/  STL.64 [R1+0x30a0], R16 ;  /* 0x0030a01001007387 */ /* 0x0001e40000100a00 */
[----:B0-----:R-:W-:Y:S01]  /*7b360*/  HMMA.16816.F32.BF16 R16, R8, R46, R56 ;  /* 0x0000002e0810723c */ /* 0x001fe20000041838 */
[----:B------:R-:W-:-:S02]  /*7b370*/  IMAD.MOV.U32 R26, RZ, RZ, R53 ;  /* 0x000000ffff1a7224 */ /* 0x000fc400078e0035 */
[----:B------:R-:W-:-:S03]  /*7b380*/  IMAD.MOV.U32 R27, RZ, RZ, R52 ;  /* 0x000000ffff1b7224 */ /* 0x000fc600078e0034 */
[----:B------:R0:W-:Y:S04]  /*7b390*/  STL.64 [R1+0x31d0], R46 ;  /* 0x0031d02e01007387 */ /* 0x0001e80000100a00 */
[----:B------:R-:W-:-:S13]  /*7b3a0*/  STL.64 [R1+0x31c8], R44 ;  /* 0x0031c82c01007387 */ /* 0x000fda0000100a00 */
[----:B------:R-:W-:Y:S04]  /*7b3b0*/  STL.64 [R1+0x770], R16 ;  /* 0x0007701001007387 */ /* 0x000fe80000100a00 */
[----:B------:R-:W-:Y:S04]  /*7b3c0*/  STL.64 [R1+0x778], R18 ;  /* 0x0007781201007387 */ /* 0x000fe80000100a00 */
[----:B------:R1:W-:Y:S04]  /*7b3d0*/  STL.64 [R1+0x31d8], R26 ;  /* 0x0031d81a01007387 */ /* 0x0003e80000100a00 */
[----:B------:R-:W2:Y:S04]  /*7b3e0*/  LDL.LU R32, [R1+0x450] ;  /* 0x0004500001207983 */ /* 0x000ea80000300800 */
[----:B------:R-:W2:Y:S04]  /*7b3f0*/  LDL.LU R33, [R1+0x454] ;  /* 0x0004540001217983 */ /* 0x000ea80000300800 */
[----:B------:R-:W3:Y:S04]  /*7b400*/  LDL.LU R34, [R1+0x458] ;  /* 0x0004580001227983 */ /* 0x000ee80000300800 */
[----:B------:R-:W3:Y:S01]  /*7b410*/  LDL.LU R35, [R1+0x45c] ;  /* 0x00045c0001237983 */ /* 0x000ee20000300800 */
[----:B------:R-:W-:-:S02]  /*7b420*/  IMAD.MOV.U32 R38, RZ, RZ, R37 ;  /* 0x000000ffff267224 */ /* 0x000fc400078e0025 */
[----:B------:R-:W-:Y:S01]  /*7b430*/  IMAD.MOV.U32 R39, RZ, RZ, R36 ;  /* 0x000000ffff277224 */ /* 0x000fe200078e0024 */
[----:B---3--:R3:W-:Y:S04]  /*7b440*/  STL.64 [R1+0x31e8], R34 ;  /* 0x0031e82201007387 */ /* 0x0087e80000100a00 */
[----:B--2---:R-:W-:Y:S04]  /*7b450*/  STL.64 [R1+0x31e0], R32 ;  /* 0x0031e02001007387 */ /* 0x004fe80000100a00 */
[----:B------:R-:W-:Y:S04]  /*7b460*/  STL.64 [R1+0x31f0], R38 ;  /* 0x0031f02601007387 */ /* 0x000fe80000100a00 */
[----:B------:R-:W2:Y:S04]  /*7b470*/  LDL.LU R40, [R1+0x460] ;  /* 0x0004600001287983 */ /* 0x000ea80000300800 */
[----:B------:R-:W2:Y:S04]  /*7b480*/  LDL.LU R41, [R1+0x464] ;  /* 0x0004640001297983 */ /* 0x000ea80000300800 */
[----:B------:R-:W4:Y:S04]  /*7b490*/  LDL.LU R42, [R1+0x468] ;  /* 0x00046800012a7983 */ /* 0x000f280000300800 */
[----:B------:R-:W4:Y:S01]  /*7b4a0*/  LDL.LU R43, [R1+0x46c] ;  /* 0x00046c00012b7983 */ /* 0x000f220000300800 */
[----:B0-----:R-:W-:-:S02]  /*7b4b0*/  IMAD.MOV.U32 R46, RZ, RZ, R23 ;  /* 0x000000ffff2e7224 */ /* 0x001fc400078e0017 */
[----:B------:R-:W-:Y:S01]  /*7b4c0*/  IMAD.MOV.U32 R47, RZ, RZ, R22 ;  /* 0x000000ffff2f7224 */ /* 0x000fe200078e0016 */
[----:B----4-:R0:W-:Y:S04]  /*7b4d0*/  STL.64 [R1+0x3200], R42 ;  /* 0x0032002a01007387 */ /* 0x0101e80000100a00 */
[----:B--2---:R-:W-:Y:S04]  /*7b4e0*/  STL.64 [R1+0x31f8], R40 ;  /* 0x0031f82801007387 */ /* 0x004fe80000100a00 */
[----:B------:R2:W-:Y:S04]  /*7b4f0*/  STL.64 [R1+0x3208], R46 ;  /* 0x0032082e01007387 */ /* 0x0005e80000100a00 */
[----:B------:R-:W4:Y:S04]  /*7b500*/  LDL.LU R24, [R1+0x470] ;  /* 0x0004700001187983 */ /* 0x000f280000300800 */
[----:B------:R-:W4:Y:S04]  /*7b510*/  LDL.LU R25, [R1+0x474] ;  /* 0x0004740001197983 */ /* 0x000f280000300800 */
[----:B-1----:R-:W2:Y:S04]  /*7b520*/  LDL.LU R26, [R1+0x478] ;  /* 0x00047800011a7983 */ /* 0x002ea80000300800 */
[----:B------:R-:W2:Y:S01]  /*7b530*/  LDL.LU R27, [R1+0x47c] ;  /* 0x00047c00011b7983 */ /* 0x000ea20000300800 */
[----:B---3--:R-:W-:-:S02]  /*7b540*/  IMAD.MOV.U32 R34, RZ, RZ, R15 ;  /* 0x000000ffff227224 */ /* 0x008fc400078e000f */
[----:B------:R-:W-:Y:S02]  /*7b550*/  IMAD.MOV.U32 R35, RZ, RZ, R14 ;  /* 0x000000ffff237224 */ /* 0x000fe400078e000e */
[----:B0-----:R-:W-:Y:S02]  /*7b560*/  IMAD.MOV.U32 R42, RZ, RZ, R7 ;  /* 0x000000ffff2a7224 */ /* 0x001fe400078e0007 */
[----:B------:R-:W-:Y:S01]  /*7b570*/  IMAD.MOV.U32 R43, RZ, RZ, R6 ;  /* 0x000000ffff2b7224 */ /* 0x000fe200078e0006 */
[----:B--2---:R0:W-:Y:S04]  /*7b580*/  STL.64 [R1+0x3218], R26 ;  /* 0x0032181a01007387 */ /* 0x0041e80000100a00 */
[----:B----4-:R-:W-:Y:S04]  /*7b590*/  STL.64 [R1+0x3210], R24 ;  /* 0x0032101801007387 */ /* 0x010fe80000100a00 */
[----:B------:R1:W-:Y:S04]  /*7b5a0*/  STL.64 [R1+0x3220], R34 ;  /* 0x0032202201007387 */ /* 0x0003e80000100a00 */
[----:B------:R2:W-:Y:S04]  /*7b5b0*/  STL.64 [R1+0x3228], R42 ;  /* 0x0032282a01007387 */ /* 0x0005e80000100a00 */
[----:B------:R-:W3:Y:S04]  /*7b5c0*/  LDL.LU R44, [R1+0x490] ;  /* 0x00049000012c7983 */ /* 0x000ee80000300800 */
[----:B------:R-:W3:Y:S04]  /*7b5d0*/  LDL.LU R45, [R1+0x494] ;  /* 0x00049400012d7983 */ /* 0x000ee80000300800 */
[----:B------:R-:W4:Y:S04]  /*7b5e0*/  LDL.LU R46, [R1+0x498] ;  /* 0x00049800012e7983 */ /* 0x000f280000300800 */
[----:B------:R-:W4:Y:S01]  /*7b5f0*/  LDL.LU R47, [R1+0x49c] ;  /* 0x00049c00012f7983 */ /* 0x000f220000300800 */
[----:B0-----:R-:W-:-:S02]  /*7b600*/  IMAD.MOV.U32 R26, RZ, RZ, R5 ;  /* 0x000000ffff1a7224 */ /* 0x001fc400078e0005 */
[----:B------:R-:W-:Y:S01]  /*7b610*/  IMAD.MOV.U32 R27, RZ, RZ, R4 ;  /* 0x000000ffff1b7224 */ /* 0x000fe200078e0004 */
[----:B----4-:R-:W-:Y:S04]  /*7b620*/  STL.64 [R1+0x3238], R46 ;  /* 0x0032382e01007387 */ /* 0x010fe80000100a00 */
[----:B---3--:R0:W-:Y:S04]  /*7b630*/  STL.64 [R1+0x3230], R44 ;  /* 0x0032302c01007387 */ /* 0x0081e80000100a00 */
[----:B------:R-:W-:Y:S04]  /*7b640*/  STL.64 [R1+0x3240], R26 ;  /* 0x0032401a01007387 */ /* 0x000fe80000100a00 */
[----:B------:R-:W3:Y:S04]  /*7b650*/  LDL.LU R32, [R1+0x4a0] ;  /* 0x0004a00001207983 */ /* 0x000ee80000300800 */
[----:B------:R-:W3:Y:S04]  /*7b660*/  LDL.LU R33, [R1+0x4a4] ;  /* 0x0004a40001217983 */ /* 0x000ee80000300800 */
[----:B-1----:R-:W4:Y:S04]  /*7b670*/  LDL.LU R34, [R1+0x4a8] ;  /* 0x0004a80001227983 */ /* 0x002f280000300800 */
[----:B------:R-:W4:Y:S01]  /*7b680*/  LDL.LU R35, [R1+0x4ac] ;  /* 0x0004ac0001237983 */ /* 0x000f220000300800 */
[----:B--2---:R-:W-:-:S02]  /*7b690*/  IMAD.MOV.U32 R43, RZ, RZ, R12 ;  /* 0x000000ffff2b7224 */ /* 0x004fc400078e000c */
[----:B------:R-:W-:Y:S01]  /*7b6a0*/  IMAD.MOV.U32 R42, RZ, RZ, R13 ;  /* 0x000000ffff2a7224 */ /* 0x000fe200078e000d */
[----:B----4-:R-:W-:Y:S04]  /*7b6b0*/  STL.64 [R1+0x3250], R34 ;  /* 0x0032502201007387 */ /* 0x010fe80000100a00 */
[----:B---3--:R1:W-:Y:S04]  /*7b6c0*/  STL.64 [R1+0x3248], R32 ;  /* 0x0032482001007387 */ /* 0x0083e80000100a00 */
        /* <DEDUP_REMOVED lines=47> */
[----:B------:R-:W4:Y:S01]  /*7b9c0*/  LDL.LU.64 R52, [R1+0x3268] ;  /* 0x0032680001347983 */ /* 0x000f220000300a00 */
[----:B---3--:R-:W-:Y:S03]  /*7b9d0*/  HMMA.16816.F32.BF16 R8, R8, R54, R12 ;  /* 0x000000360808723c */ /* 0x008fe6000004180c */
[----:B------:R-:W2:Y:S04]  /*7b9e0*/  LDL.LU.64 R14, [R1+0x3260] ;  /* 0x00326000010e7983 */ /* 0x000ea80000300a00 */
[----:B------:R-:W2:-:S15]  /*7b9f0*/  LDL.LU.64 R12, [R1+0x3258] ;  /* 0x00325800010c7983 */ /* 0x000e9e0000300a00 */
[----:B------:R-:W-:-:S01]  /*7ba00*/  NOP ;  /* 0x0000000000007918 */ /* 0x000fc20000000000 */
[----:B------:R0:W-:Y:S04]  /*7ba10*/  STL.64 [R1+0x790], R8 ;  /* 0x0007900801007387 */ /* 0x0001e80000100a00 */
[----:B------:R1:W-:Y:S04]  /*7ba20*/  STL.64 [R1+0x798], R10 ;  /* 0x0007980a01007387 */ /* 0x0003e80000100a00 */
[----:B0-----:R-:W3:Y:S04]  /*7ba30*/  LDL.LU R8, [R1+0x400] ;  /* 0x0004000001087983 */ /* 0x001ee80000300800 */
[----:B------:R-:W3:Y:S04]  /*7ba40*/  LDL.LU R9, [R1+0x404] ;  /* 0x0004040001097983 */ /* 0x000ee80000300800 */
[----:B-1----:R-:W3:Y:S04]  /*7ba50*/  LDL.LU R10, [R1+0x408] ;  /* 0x00040800010a7983 */ /* 0x002ee80000300800 */
[----:B------:R-:W3:Y:S01]  /*7ba60*/  LDL.LU R11, [R1+0x40c] ;  /* 0x00040c00010b7983 */ /* 0x000ee20000300800 */
[C---:B--2---:R-:W-:Y:S03]  /*7ba70*/  HMMA.16816.F32.BF16 R24, R12.reuse, R26, R32 ;  /* 0x0000001a0c18723c */ /* 0x044fe60000041820 */
[----:B------:R-:W2:Y:S04]  /*7ba80*/  LDL.LU.64 R34, [R1+0x3250] ;  /* 0x0032500001227983 */ /* 0x000ea80000300a00 */
[----:B------:R-:W2:Y:S01]  /*7ba90*/  LDL.LU.64 R32, [R1+0x3248] ;  /* 0x0032480001207983 */ /* 0x000ea20000300a00 */
[----:B------:R-:W-:-:S15]  /*7baa0*/  HMMA.16816.F32.BF16 R40, R12, R42, R44 ;  /* 0x0000002a0c28723c */ /* 0x000fde000004182c */
[----:B------:R-:W-:Y:S04]  /*7bab0*/  STL.64 [R1+0xdd0], R24 ;  /* 0x000dd01801007387 */ /* 0x000fe80000100a00 */
[----:B------:R0:W-:Y:S04]  /*7bac0*/  STL.64 [R1+0xdd8], R26 ;  /* 0x000dd81a01007387 */ /* 0x0001e80000100a00 */
[----:B0-----:R-:W2:Y:S04]  /*7bad0*/  LDL.LU.64 R26, [R1+0x3240] ;  /* 0x00324000011a7983 */ /* 0x001ea80000300a00 */
[----:B------:R-:W4:Y:S04]  /*7bae0*/  LDL.LU.64 R46, [R1+0x3238] ;  /* 0x00323800012e7983 */ /* 0x000f280000300a00 */
[----:B------:R-:W4:Y:S04]  /*7baf0*/  LDL.LU.64 R44, [R1+0x3230] ;  /* 0x00323000012c7983 */ /* 0x000f280000300a00 */
[----:B------:R-:W-:Y:S04]  /*7bb00*/  STL.64 [R1+0xd50], R40 ;  /* 0x000d502801007387 */ /* 0x000fe80000100a00 */
[----:B------:R0:W-:Y:S04]  /*7bb10*/  STL.64 [R1+0xd58], R42 ;  /* 0x000d582a01007387 */ /* 0x0001e80000100a00 */
[----:B0-----:R-:W4:Y:S01]  /*7bb20*/  LDL.LU.64 R42, [R1+0x3228] ;  /* 0x00322800012a7983 */ /* 0x001f220000300a00 */
[C---:B--2---:R-:W-:Y:S03]  /*7bb30*/  HMMA.16816.F32.BF16 R24, R12.reuse, R26, R32 ;  /* 0x0000001a0c18723c */ /* 0x044fe60000041820 */
[----:B------:R-:W2:Y:S03]  /*7bb40*/  LDL.LU.64 R34, [R1+0x3220] ;  /* 0x0032200001227983 */ /* 0x000ea60000300a00 */
[----:B----4-:R-:W-:-:S15]  /*7bb50*/  HMMA.16816.F32.BF16 R40, R12, R42, R44 ;  /* 0x0000002a0c28723c */ /* 0x010fde000004182c */
[----:B------:R-:W-:-:S02]  /*7bb60*/  NOP ;  /* 0x0000000000007918 */ /* 0x000fc40000000000 */
[----:B------:R-:W-:Y:S04]  /*7bb70*/  STL.64 [R1+0xcf0], R24 ;  /* 0x000cf01801007387 */ /* 0x000fe80000100a00 */
[----:B------:R0:W-:Y:S04]  /*7bb80*/  STL.64 [R1+0xcf8], R26 ;  /* 0x000cf81a01007387 */ /* 0x0001e80000100a00 */
[----:B0-----:R-:W4:Y:S04]  /*7bb90*/  LDL.LU.64 R26, [R1+0x3218] ;  /* 0x00321800011a7983 */ /* 0x001f280000300a00 */
[----:B------:R-:W4:Y:S04]  /*7bba0*/  LDL.LU.64 R24, [R1+0x3210] ;  /* 0x0032100001187983 */ /* 0x000f280000300a00 */
[----:B------:R-:W4:Y:S04]  /*7bbb0*/  LDL.LU.64 R46, [R1+0x3208] ;  /* 0x00320800012e7983 */ /* 0x000f280000300a00 */
[----:B------:R-:W-:Y:S04]  /*7bbc0*/  STL.64 [R1+0xc60], R40 ;  /* 0x000c602801007387 */ /* 0x000fe80000100a00 */
[----:B------:R0:W-:Y:S04]  /*7bbd0*/  STL.64 [R1+0xc68], R42 ;  /* 0x000c682a01007387 */ /* 0x0001e80000100a00 */
[----:B0-----:R-:W3:Y:S04]  /*7bbe0*/  LDL.LU.64 R42, [R1+0x3200] ;  /* 0x00320000012a7983 */ /* 0x001ee80000300a00 */
[----:B------:R-:W3:Y:S01]  /*7bbf0*/  LDL.LU.64 R40, [R1+0x31f8] ;  /* 0x0031f80001287983 */ /* 0x000ee20000300a00 */
[----:B--2---:R-:W-:Y:S03]  /*7bc00*/  HMMA.16816.F32.BF16 R32, R12, R34, R36 ;  /* 0x000000220c20723c */ /* 0x004fe60000041824 */
[----:B------:R-:W3:-:S15]  /*7bc10*/  LDL.LU.64 R38, [R1+0x31f0] ;  /* 0x0031f00001267983 */ /* 0x000ede0000300a00 */
[----:B------:R-:W-:-:S05]  /*7bc20*/  NOP ;  /* 0x0000000000007918 */ /* 0x000fca0000000000 */
[----:B------:R-:W-:Y:S04]  /*7bc30*/  STL.64 [R1+0xba0], R32 ;  /* 0x000ba02001007387 */ /* 0x000fe80000100a00 */
[----:B------:R0:W-:Y:S04]  /*7bc40*/  STL.64 [R1+0xba8], R34 ;  /* 0x000ba82201007387 */ /* 0x0001e80000100a00 */
[----:B0-----:R-:W2:Y:S04]  /*7bc50*/  LDL.LU.64 R34, [R1+0x31e8] ;  /* 0x0031e80001227983 */ /* 0x001ea80000300a00 */
[----:B------:R-:W2:Y:S01]  /*7bc60*/  LDL.LU.64 R32, [R1+0x31e0] ;  /* 0x0031e00001207983 */ /* 0x000ea20000300a00 */
[----:B----4-:R-:W-:Y:S03]  /*7bc70*/  HMMA.16816.F32.BF16 R44, R12, R46, R24 ;  /* 0x0000002e0c2c723c */ /* 0x010fe60000041818 */
[----:B------:R-:W2:-:S15]  /*7bc80*/  LDL.LU.64 R26, [R1+0x31d8] ;  /* 0x0031d800011a7983 */ /* 0x000e9e0000300a00 */
[----:B------:R-:W-:-:S05]  /*7bc90*/  NOP ;  /* 0x0000000000007918 */ /* 0x000fca0000000000 */
        /* <DEDUP_REMOVED lines=36> */
[----:B----4-:R0:W-:Y:S04]  /*7bee0*/  STL.64 [R1+0x3108], R28 ;  /* 0x0031081c01007387 */ /* 0x0101e80000100a00 */
[----:B0-----:R-:W4:Y:S04]  /*7bef0*/  LDL.LU R28, [R1+0x420] ;  /* 0x00042000011c7983 */ /* 0x001f280000300800 */
[----:B------:R-:W4:Y:S04]  /*7bf00*/  LDL.LU R29, [R1+0x424] ;  /* 0x00042400011d7983 */ /* 0x000f280000300800 */
[----:B------:R-:W4:Y:S04]  /*7bf10*/  LDL.LU R30, [R1+0x428] ;  /* 0x00042800011e7983 */ /* 0x000f280000300800 */
[----:B------:R-:W4:Y:S01]  /*7bf20*/  LDL.LU R31, [R1+0x42c] ;  /* 0x00042c00011f7983 */ /* 0x000f220000300800 */
[C---:B--2---:R-:W-:Y:S06]  /*7bf30*/  HMMA.16816.F32.BF16 R24, R12.reuse, R38, R24 ;  /* 0x000000260c18723c */ /* 0x044fec0000041818 */
[C---:B------:R-:W-:Y:S01]  /*7bf40*/  HMMA.16816.F32.BF16 R8, R12.reuse, R42, R8 ;  /* 0x0000002a0c08723c */ /* 0x040fe20000041808 */
[----:B------:R-:W-:Y:S04]  /*7bf50*/  STL.64 [R1+0x3120], R34 ;  /* 0x0031202201007387 */ /* 0x000fe80000100a00 */
[----:B------:R-:W-:Y:S01]  /*7bf60*/  STL.64 [R1+0x3118], R32 ;  /* 0x0031182001007387 */ /* 0x000fe20000100a00 */
[----:B----4-:R-:W-:-:S15]  /*7bf70*/  HMMA.16816.F32.BF16 R28, R12, R34, R28 ;  /* 0x000000220c1c723c */ /* 0x010fde000004181c */
        /* <DEDUP_REMOVED lines=16> */
[----:B------:R0:W-:Y:S04]  /*7c080*/  STL.64 [R1+0x30c8], R50 ;  /* 0x0030c83201007387 */ /* 0x0001e80000100a00 */
[----:B------:R-:W-:-:S13]  /*7c090*/  STL.64 [R1+0x30c0], R48 ;  /* 0x0030c03001007387 */ /* 0x000fda0000100a00 */
[----:B------:R-:W-:Y:S04]  /*7c0a0*/  STL.64 [R1+0x7a0], R8 ;  /* 0x0007a00801007387 */ /* 0x000fe80000100a00 */
[----:B------:R1:W-:Y:S04]  /*7c0b0*/  STL.64 [R1+0x7a8], R10 ;  /* 0x0007a80a01007387 */ /* 0x0003e80000100a00 */
[----:B0-----:R-:W2:Y:S01]  /*7c0c0*/  LDL.LU.64 R50, [R1+0x38] ;  /* 0x0000380001327983 */ /* 0x001ea20000300a00 */
[----:B-1----:R-:W-:Y:S03]  /*7c0d0*/  HMMA.16816.F32.BF16 R8, R12, R54, R56 ;  /* 0x000000360c08723c */ /* 0x002fe60000041838 */
[----:B--2---:R-:W-:-:S15]  /*7c0e0*/  STL.64 [R1+0x3128], R50 ;  /* 0x0031283201007387 */ /* 0x004fde0000100a00 */
[----:B------:R-:W-:-:S05]  /*7c0f0*/  NOP ;  /* 0x0000000000007918 */ /* 0x000fca0000000000 */
[----:B------:R-:W-:Y:S04]  /*7c100*/  STL.64 [R1+0x750], R8 ;  /* 0x0007500801007387 */ /* 0x000fe80000100a00 */
[----:B------:R-:W-:Y:S04]  /*7c110*/  STL.64 [R1+0x758], R10 ;  /* 0x0007580a01007387 */ /* 0x000fe80000100a00 */
[----:B------:R-:W2:Y:S04]  /*7c120*/  LDL.LU R40, [R1+0x2a0] ;  /* 0x0002a00001287983 */ /* 0x000ea80000300800 */
[----:B------:R-:W2:Y:S04]  /*7c130*/  LDL.LU R41, [R1+0x2a4] ;  /* 0x0002a40001297983 */ /* 0x000ea80000300800 */
[----:B------:R-:W4:Y:S04]  /*7c140*/  LDL.LU R42, [R1+0x2a8] ;  /* 0x0002a800012a7983 */ /* 0x000f280000300800 */
[----:B------:R-:W4:Y:S04]  /*7c150*/  LDL.LU R43, [R1+0x2ac] ;  /* 0x0002ac00012b7983 */ /* 0x000f280000300800 */
[----:B----4-:R-:W-:Y:S04]  /*7c160*/  STL.64 [R1+0x3138], R42 ;  /* 0x0031382a01007387 */ /* 0x010fe80000100a00 */
[----:B--2---:R-:W-:Y:S04]  /*7c170*/  STL.64 [R1+0x3130], R40 ;  /* 0x0031302801007387 */ /* 0x004fe80000100a00 */
[----:B------:R-:W2:Y:S04]  /*7c180*/  LDL.LU R32, [R1+0x2d0] ;  /* 0x0002d00001207983 */ /* 0x000ea80000300800 */
[----:B------:R-:W2:Y:S04]  /*7c190*/  LDL.LU R33, [R1+0x2d4] ;  /* 0x0002d40001217983 */ /* 0x000ea80000300800 */
[----:B------:R-:W4:Y:S04]  /*7c1a0*/  LDL.LU R34, [R1+0x2d8] ;  /* 0x0002d80001227983 */ /* 0x000f280000300800 */
[----:B------:R-:W4:Y:S04]  /*7c1b0*/  LDL.LU R35, [R1+0x2dc] ;  /* 0x0002dc0001237983 */ /* 0x000f280000300800 */
[----:B----4-:R-:W-:Y:S04]  /*7c1c0*/  STL.64 [R1+0x3148], R34 ;  /* 0x0031482201007387 */ /* 0x010fe80000100a00 */
[----:B--2---:R0:W-:Y:S04]  /*7c1d0*/  STL.64 [R1+0x3140], R32 ;  /* 0x0031402001007387 */ /* 0x0041e80000100a00 */
[----:B0-----:R-:W2:Y:S04]  /*7c1e0*/  LDL.LU R32, [R1+0x2f0] ;  /* 0x0002f00001207983 */ /* 0x001ea80000300800 */
[----:B------:R-:W2:Y:S04]  /*7c1f0*/  LDL.LU R33, [R1+0x2f4] ;  /* 0x0002f40001217983 */ /* 0x000ea80000300800 */
[----:B------:R-:W4:Y:S04]  /*7c200*/  LDL.LU R34, [R1+0x2f8] ;  /* 0x0002f80001227983 */ /* 0x000f280000300800 */
[----:B------:R-:W4:Y:S04]  /*7c210*/  LDL.LU R35, [R1+0x2fc] ;  /* 0x0002fc0001237983 */ /* 0x000f280000300800 */
[----:B------:R-:W3:Y:S04]  /*7c220*/  LDL.LU R12, [R1+0x300] ;  /* 0x00030000010c7983 */ /* 0x000ee80000300800 */
[----:B------:R-:W3:Y:S04]  /*7c230*/  LDL.LU R13, [R1+0x304] ;  /* 0x00030400010d7983 */ /* 0x000ee80000300800 */
[----:B------:R-:W2:Y:S04]  /*7c240*/  LDL.LU R14, [R1+0x308] ;  /* 0x00030800010e7983 */ /* 0x000ea80000300800 */
[----:B------:R-:W2:Y:S04]  /*7c250*/  LDL.LU R15, [R1+0x30c] ;  /* 0x00030c00010f7983 */ /* 0x000ea80000300800 */
[----:B------:R-:W4:Y:S04]  /*7c260*/  LDL.LU R8, [R1+0x310] ;  /* 0x0003100001087983 */ /* 0x000f280000300800 */
[----:B------:R-:W4:Y:S04]  /*7c270*/  LDL.LU R9, [R1+0x314] ;  /* 0x0003140001097983 */ /* 0x000f280000300800 */
[----:B------:R-:W4:Y:S04]  /*7c280*/  LDL.LU R10, [R1+0x318] ;  /* 0x00031800010a7983 */ /* 0x000f280000300800 */
[----:B------:R-:W4:Y:S04]  /*7c290*/  LDL.LU R11, [R1+0x31c] ;  /* 0x00031c00010b7983 */ /* 0x000f280000300800 */
[----:B--2---:R0:W-:Y:S04]  /*7c2a0*/  STL.64 [R1+0x3168], R14 ;  /* 0x0031680e01007387 */ /* 0x0041e80000100a00 */
[----:B---3--:R-:W-:Y:S04]  /*7c2b0*/  STL.64 [R1+0x3160], R12 ;  /* 0x0031600c01007387 */ /* 0x008fe80000100a00 */
[----:B0-----:R-:W2:Y:S04]  /*7c2c0*/  LDL.LU.64 R14, [R1+0x98] ;  /* 0x00009800010e7983 */ /* 0x001ea80000300a00 */
[----:B----4-:R0:W-:Y:S04]  /*7c2d0*/  STL.64 [R1+0x3158], R34 ;  /* 0x0031582201007387 */ /* 0x0101e80000100a00 */
[----:B------:R-:W-:Y:S04]  /*7c2e0*/  STL.64 [R1+0x3150], R32 ;  /* 0x0031502001007387 */ /* 0x000fe80000100a00 */
[----:B0-----:R-:W3:Y:S04]  /*7c2f0*/  LDL.LU.64 R34, [R1+0x88] ;  /* 0x0000880001227983 */ /* 0x001ee80000300a00 */
[----:B------:R-:W4:Y:S04]  /*7c300*/  LDL.LU.64 R42, [R1+0x78] ;  /* 0x00007800012a7983 */ /* 0x000f280000300a00 */
[----:B------:R-:W4:Y:S04]  /*7c310*/  LDL.LU R16, [R1+0x2e0] ;  /* 0x0002e00001107983 */ /* 0x000f280000300800 */
[----:B------:R-:W4:Y:S04]  /*7c320*/  LDL.LU R17, [R1+0x2e4] ;  /* 0x0002e40001117983 */ /* 0x000f280000300800 */
[----:B------:R-:W4:Y:S04]  /*7c330*/  LDL.LU R18, [R1+0x2e8] ;  /* 0x0002e80001127983 */ /* 0x000f280000300800 */
[----:B------:R-:W4:Y:S04]  /*7c340*/  LDL.LU R19, [R1+0x2ec] ;  /* 0x0002ec0001137983 */ /* 0x000f280000300800 */
[----:B------:R-:W4:Y:S04]  /*7c350*/  LDL.LU.64 R50, [R1+0x68] ;  /* 0x0000680001327983 */ /* 0x000f280000300a00 */
        /* <DEDUP_REMOVED lines=24> */
[----:B------:R0:W-:Y:S02]  /*7c4e0*/  STL.64 [R1+0xdf8], R10 ;  /* 0x000df80a01007387 */ /* 0x0001e40000100a00 */
[----:B0-----:R-:W-:Y:S02]  /*7c4f0*/  IMAD.MOV.U32 R11, RZ, RZ, R14 ;  /* 0x000000ffff0b7224 */ /* 0x001fe400078e000e */
[----:B------:R-:W-:Y:S02]  /*7c500*/  IMAD.MOV.U32 R10, RZ, RZ, R15 ;  /* 0x000000ffff0a7224 */ /* 0x000fe400078e000f */
[----:B------:R-:W3:Y:S04]  /*7c510*/  LDL.LU.64 R14, [R1+0x3168] ;  /* 0x00316800010e7983 */ /* 0x000ee80000300a00 */
[----:B------:R-:W3:Y:S02]  /*7c520*/  LDL.LU.64 R12, [R1+0x3160] ;  /* 0x00316000010c7983 */ /* 0x000ee40000300a00 */
[----:B---3--:R-:W-:-:S15]  /*7c530*/  HMMA.16816.F32.BF16 R12, R4, R34, R12 ;  /* 0x00000022040c723c */ /* 0x008fde000004180c */
[----:B------:R-:W-:-:S08]  /*7c540*/  NOP ;  /* 0x0000000000007918 */ /* 0x000fd00000000000 */
[----:B------:R0:W-:Y:S04]  /*7c550*/  STL.64 [R1+0xd70], R12 ;  /* 0x000d700c01007387 */ /* 0x0001e80000100a00 */
[----:B------:R-:W-:Y:S01]  /*7c560*/  STL.64 [R1+0xd78], R14 ;  /* 0x000d780e01007387 */ /* 0x000fe20000100a00 */
[----:B0-----:R-:W-:Y:S02]  /*7c570*/  IMAD.MOV.U32 R13, RZ, RZ, R34 ;  /* 0x000000ffff0d7224 */ /* 0x001fe400078e0022 */
[----:B------:R-:W-:Y:S02]  /*7c580*/  IMAD.MOV.U32 R12, RZ, RZ, R35 ;  /* 0x000000ffff0c7224 */ /* 0x000fe400078e0023 */
[----:B------:R-:W4:Y:S04]  /*7c590*/  LDL.LU.64 R34, [R1+0x3158] ;  /* 0x0031580001227983 */ /* 0x000f280000300a00 */
[----:B------:R-:W4:Y:S02]  /*7c5a0*/  LDL.LU.64 R32, [R1+0x3150] ;  /* 0x0031500001207983 */ /* 0x000f240000300a00 */
[----:B----4-:R-:W-:-:S15]  /*7c5b0*/  HMMA.16816.F32.BF16 R32, R4, R42, R32 ;  /* 0x0000002a0420723c */ /* 0x010fde0000041820 */
[----:B------:R-:W-:-:S08]  /*7c5c0*/  NOP ;  /* 0x0000000000007918 */ /* 0x000fd00000000000 */
[----:B------:R-:W-:Y:S04]  /*7c5d0*/  STL.64 [R1+0xcd0], R32 ;  /* 0x000cd02001007387 */ /* 0x000fe80000100a00 */
[----:B------:R0:W-:Y:S04]  /*7c5e0*/  STL.64 [R1+0xcd8], R34 ;  /* 0x000cd82201007387 */ /* 0x0001e80000100a00 */
[----:B0-----:R-:W2:Y:S04]  /*7c5f0*/  LDL.LU.64 R34, [R1+0x3148] ;  /* 0x0031480001227983 */ /* 0x001ea80000300a00 */
[----:B------:R-:W2:Y:S01]  /*7c600*/  LDL.LU.64 R32, [R1+0x3140] ;  /* 0x0031400001207983 */ /* 0x000ea20000300a00 */
[C---:B------:R-:W-:Y:S06]  /*7c610*/  HMMA.16816.F32.BF16 R16, R4.reuse, R50, R16 ;  /* 0x000000320410723c */ /* 0x040fec0000041810 */
[----:B------:R-:W-:Y:S01]  /*7c620*/  HMMA.16816.F32.BF16 R36, R4, R26, R36 ;  /* 0x0000001a0424723c */ /* 0x000fe20000041824 */
[----:B------:R-:W-:-:S02]  /*7c630*/  IMAD.MOV.U32 R15, RZ, RZ, R42 ;  /* 0x000000ffff0f7224 */ /* 0x000fc400078e002a */
[----:B------:R-:W-:Y:S02]  /*7c640*/  IMAD.MOV.U32 R14, RZ, RZ, R43 ;  /* 0x000000ffff0e7224 */ /* 0x000fe400078e002b */
[----:B------:R-:W3:Y:S04]  /*7c650*/  LDL.LU.64 R42, [R1+0x3138] ;  /* 0x00313800012a7983 */ /* 0x000ee80000300a00 */
[----:B------:R-:W3:Y:S08]  /*7c660*/  LDL.LU.64 R40, [R1+0x3130] ;  /* 0x0031300001287983 */ /* 0x000ef00000300a00 */
[----:B------:R0:W-:Y:S04]  /*7c670*/  STL.64 [R1+0xc80], R16 ;  /* 0x000c801001007387 */ /* 0x0001e80000100a00 */
[----:B------:R1:W-:Y:S01]  /*7c680*/  STL.64 [R1+0xc88], R18 ;  /* 0x000c881201007387 */ /* 0x0003e20000100a00 */
[----:B0-----:R-:W-:-:S02]  /*7c690*/  IMAD.MOV.U32 R17, RZ, RZ, R50 ;  /* 0x000000ffff117224 */ /* 0x001fc400078e0032 */
[----:B------:R-:W-:Y:S02]  /*7c6a0*/  IMAD.MOV.U32 R16, RZ, RZ, R51 ;  /* 0x000000ffff107224 */ /* 0x000fe400078e0033 */
[----:B------:R-:W4:Y:S01]  /*7c6b0*/  LDL.LU.64 R50, [R1+0x3128] ;  /* 0x0031280001327983 */ /* 0x000f220000300a00 */
[----:B-1----:R-:W-:Y:S02]  /*7c6c0*/  IMAD.MOV.U32 R19, RZ, RZ, R30 ;  /* 0x000000ffff137224 */ /* 0x002fe400078e001e */
[----:B------:R-:W-:Y:S01]  /*7c6d0*/  IMAD.MOV.U32 R18, RZ, RZ, R31 ;  /* 0x000000ffff127224 */ /* 0x000fe200078e001f */
[----:B--2---:R-:W-:-:S15]  /*7c6e0*/  HMMA.16816.F32.BF16 R32, R4, R30, R32 ;  /* 0x0000001e0420723c */ /* 0x004fde0000041820 */
[----:B------:R-:W-:-:S08]  /*7c6f0*/  NOP ;  /* 0x0000000000007918 */ /* 0x000fd00000000000 */
[----:B------:R-:W-:Y:S04]  /*7c700*/  STL.64 [R1+0xbc0], R32 ;  /* 0x000bc02001007387 */ /* 0x000fe80000100a00 */
[----:B------:R0:W-:Y:S04]  /*7c710*/  STL.64 [R1+0xbc8], R34 ;  /* 0x000bc82201007387 */ /* 0x0001e80000100a00 */
[----:B0-----:R-:W2:Y:S04]  /*7c720*/  LDL.LU.64 R34, [R1+0x3120] ;  /* 0x0031200001227983 */ /* 0x001ea80000300a00 */
[----:B------:R0:W5:Y:S04]  /*7c730*/  LDL.LU.64 R32, [R1+0x3118] ;  /* 0x0031180001207983 */ /* 0x0001680000300a00 */
[----:B------:R-:W2:Y:S04]  /*7c740*/  LDL.LU.64 R30, [R1+0x3110] ;  /* 0x00311000011e7983 */ /* 0x000ea80000300a00 */
[----:B------:R-:W2:Y:S04]  /*7c750*/  LDL.LU.64 R28, [R1+0x3108] ;  /* 0x00310800011c7983 */ /* 0x000ea80000300a00 */
[----:B------:R1:W-:Y:S04]  /*7c760*/  STL.64 [R1+0xb40], R36 ;  /* 0x000b402401007387 */ /* 0x0003e80000100a00 */
[----:B------:R3:W-:Y:S01]  /*7c770*/  STL.64 [R1+0xb48], R38 ;  /* 0x000b482601007387 */ /* 0x0007e20000100a00 */
[----:B-1----:R-:W-:-:S02]  /*7c780*/  IMAD.MOV.U32 R37, RZ, RZ, R26 ;  /* 0x000000ffff257224 */ /* 0x002fc400078e001a */
[----:B------:R-:W-:Y:S02]  /*7c790*/  IMAD.MOV.U32 R36, RZ, RZ, R27 ;  /* 0x000000ffff247224 */ /* 0x000fe400078e001b */
[----:B------:R-:W2:Y:S04]  /*7c7a0*/  LDL.LU.64 R26, [R1+0x3100] ;  /* 0x00310000011a7983 */ /* 0x000ea80000300a00 */
[----:B------:R-:W2:Y:S01]  /*7c7b0*/  LDL.LU.64 R24, [R1+0x30f8] ;  /* 0x0030f80001187983 */ /* 0x000ea20000300a00 */
[----:B----4-:R-:W-:Y:S06]  /*7c7c0*/  HMMA.16816.F32.BF16 R52, R4, R50, R52 ;  /* 0x000000320434723c */ /* 0x010fec0000041834 */
[----:B---3--:R-:W-:-:S02]  /*7c7d0*/  IMAD.MOV.U32 R39, RZ, RZ, R50 ;  /* 0x000000ffff277224 */ /* 0x008fc400078e0032 */
[----:B------:R-:W-:Y:S02]  /*7c7e0*/  IMAD.MOV.U32 R38, RZ, RZ, R51 ;  /* 0x000000ffff267224 */ /* 0x000fe400078e0033 */
[----:B------:R-:W-:-:S13]  /*7c7f0*/  HMMA.16816.F32.BF16 R48, R4, R46, R40 ;  /* 0x0000002e0430723c */ /* 0x000fda0000041828 */
[----:B------:R-:W-:Y:S04]  /*7c800*/  STL.64 [R1+0xac0], R52 ;  /* 0x000ac03401007387 */ /* 0x000fe80000100a00 */
[----:B------:R-:W-:Y:S06]  /*7c810*/  STL.64 [R1+0xac8], R54 ;  /* 0x000ac83601007387 */ /* 0x000fec0000100a00 */
[----:B------:R-:W-:Y:S04]  /*7c820*/  STL.64 [R1+0xa40], R48 ;  /* 0x000a403001007387 */ /* 0x000fe80000100a00 */
[----:B------:R-:W-:Y:S04]  /*7c830*/  STL.64 [R1+0xa48], R50 ;  /* 0x000a483201007387 */ /* 0x000fe80000100a00 */
[----:B------:R-:W3:Y:S01]  /*7c840*/  LDL.LU.64 R8, [R1+0xc48] ;  /* 0x000c480001087983 */ /* 0x000ee20000300a00 */
[----:B--2---:R-:W-:Y:S06]  /*7c850*/  HMMA.16816.F32.BF16 R20, R4, R26, R20 ;  /* 0x0000001a0414723c */ /* 0x004fec0000041814 */
[----:B------:R-:W-:Y:S04]  /*7c860*/  STL.64 [R1+0x2fd8], R26 ;  /* 0x002fd81a01007387 */ /* 0x000fe80000100a00 */
[----:B------:R-:W-:-:S13]  /*7c870*/  STL.64 [R1+0x2fd0], R24 ;  /* 0x002fd01801007387 */ /* 0x000fda0000100a00 */
[----:B------:R-:W-:Y:S04]  /*7c880*/  STL.64 [R1+0x9d0], R20 ;  /* 0x0009d01401007387 */ /* 0x000fe80000100a00 */
[----:B------:R1:W-:Y:S02]  /*7c890*/  STL.64 [R1+0x9d8], R22 ;  /* 0x0009d81601007387 */ /* 0x0003e40000100a00 */
[----:B-1----:R-:W-:Y:S06]  /*7c8a0*/  HMMA.16816.F32.BF16 R20, R4, R30, R56 ;  /* 0x0000001e0414723c */ /* 0x002fec0000041838 */
[----:B------:R-:W-:Y:S04]  /*7c8b0*/  STL.64 [R1+0x2fc8], R30 ;  /* 0x002fc81e01007387 */ /* 0x000fe80000100a00 */
[----:B------:R-:W-:-:S13]  /*7c8c0*/  STL.64 [R1+0x2fc0], R28 ;  /* 0x002fc01c01007387 */ /* 0x000fda0000100a00 */
[----:B------:R1:W-:Y:S04]  /*7c8d0*/  STL.64 [R1+0x970], R20 ;  /* 0x0009701401007387 */ /* 0x0003e80000100a00 */
[----:B------:R2:W-:Y:S04]  /*7c8e0*/  STL.64 [R1+0x978], R22 ;  /* 0x0009781601007387 */ /* 0x0005e80000100a00 */
[----:B-1----:R-:W4:Y:S04]  /*7c8f0*/  LDL.LU R20, [R1+0xa0] ;  /* 0x0000a00001147983 */ /* 0x002f280000300800 */
[----:B------:R-:W4:Y:S04]  /*7c900*/  LDL.LU R21, [R1+0xa4] ;  /* 0x0000a40001157983 */ /* 0x000f280000300800 */
[----:B--2---:R-:W2:Y:S04]  /*7c910*/  LDL.LU R22, [R1+0xa8] ;  /* 0x0000a80001167983 */ /* 0x004ea80000300800 */
[----:B------:R-:W2:Y:S04]  /*7c920*/  LDL.LU R23, [R1+0xac] ;  /* 0x0000ac0001177983 */ /* 0x000ea80000300800 */
[----:B--2---:R-:W-:Y:S04]  /*7c930*/  STL.64 [R1+0x2fa8], R22 ;  /* 0x002fa81601007387 */ /* 0x004fe80000100a00 */
[----:B----4-:R1:W-:Y:S04]  /*7c940*/  STL.64 [R1+0x2fa0], R20 ;  /* 0x002fa01401007387 */ /* 0x0103e80000100a00 */
[----:B-1----:R-:W2:Y:S04]  /*7c950*/  LDL.LU R20, [R1+0xb0] ;  /* 0x0000b00001147983 */ /* 0x002ea80000300800 */
[----:B------:R-:W2:Y:S04]  /*7c960*/  LDL.LU R21, [R1+0xb4] ;  /* 0x0000b40001157983 */ /* 0x000ea80000300800 */
[----:B------:R-:W4:Y:S04]  /*7c970*/  LDL.LU R22, [R1+0xb8] ;  /* 0x0000b80001167983 */ /* 0x000f280000300800 */
[----:B------:R-:W4:Y:S04]  /*7c980*/  LDL.LU R23, [R1+0xbc] ;  /* 0x0000bc0001177983 */ /* 0x000f280000300800 */
[----:B------:R-:W3:Y:S04]  /*7c990*/  LDL.LU R28, [R1+0xd0] ;  /* 0x0000d000011c7983 */ /* 0x000ee80000300800 */
[----:B------:R-:W3:Y:S04]  /*7c9a0*/  LDL.LU R29, [R1+0xd4] ;  /* 0x0000d400011d7983 */ /* 0x000ee80000300800 */
[----:B------:R-:W2:Y:S04]  /*7c9b0*/  LDL.LU R30, [R1+0xd8] ;  /* 0x0000d800011e7983 */ /* 0x000ea80000300800 */
[----:B------:R-:W2:Y:S01]  /*7c9c0*/  LDL.LU R31, [R1+0xdc] ;  /* 0x0000dc00011f7983 */ /* 0x000ea20000300800 */
[----:B------:R-:W-:-:S02]  /*7c9d0*/  IMAD.MOV.U32 R41, RZ, RZ, R46 ;  /* 0x000000ffff297224 */ /* 0x000fc400078e002e */
[----:B------:R-:W-:Y:S02]  /*7c9e0*/  IMAD.MOV.U32 R40, RZ, RZ, R47 ;  /* 0x000000ffff287224 */ /* 0x000fe400078e002f */
[----:B------:R-:W-:Y:S02]  /*7c9f0*/  IMAD.MOV.U32 R26, RZ, RZ, R41 ;  /* 0x000000ffff1a7224 */ /* 0x000fe400078e0029 */
[----:B------:R-:W-:Y:S01]  /*7ca00*/  IMAD.MOV.U32 R27, RZ, RZ, R40 ;  /* 0x000000ffff1b7224 */ /* 0x000fe200078e0028 */
[----:B--2---:R-:W-:Y:S04]  /*7ca10*/  STL.64 [R1+0x2fe8], R30 ;  /* 0x002fe81e01007387 */ /* 0x004fe80000100a00 */
[----:B---3--:R1:W-:Y:S04]  /*7ca20*/  STL.64 [R1+0x2fe0], R28 ;  /* 0x002fe01c01007387 */ /* 0x0083e80000100a00 */
[----:B------:R2:W-:Y:S04]  /*7ca30*/  STL.64 [R1+0x2ff0], R26 ;  /* 0x002ff01a01007387 */ /* 0x0005e80000100a00 */
[----:B-1----:R-:W3:Y:S04]  /*7ca40*/  LDL.LU R28, [R1+0xe0] ;  /* 0x0000e000011c7983 */ /* 0x002ee80000300800 */
[----:B------:R-:W3:Y:S04]  /*7ca50*/  LDL.LU R29, [R1+0xe4] ;  /* 0x0000e400011d7983 */ /* 0x000ee80000300800 */
[----:B------:R-:W4:Y:S04]  /*7ca60*/  LDL.LU R30, [R1+0xe8] ;  /* 0x0000e800011e7983 */ /* 0x000f280000300800 */
[----:B------:R-:W4:Y:S01]  /*7ca70*/  LDL.LU R31, [R1+0xec] ;  /* 0x0000ec00011f7983 */ /* 0x000f220000300800 */
[----:B--2---:R-:W-:-:S02]  /*7ca80*/  IMAD.MOV.U32 R26, RZ, RZ, R39 ;  /* 0x000000ffff1a7224 */ /* 0x004fc400078e0027 */
[----:B------:R-:W-:Y:S01]  /*7ca90*/  IMAD.MOV.U32 R27, RZ, RZ, R38 ;  /* 0x000000ffff1b7224 */ /* 0x000fe200078e0026 */
[----:B----4-:R-:W-:Y:S04]  /*7caa0*/  STL.64 [R1+0x3000], R30 ;  /* 0x0030001e01007387 */ /* 0x010fe80000100a00 */
[----:B---3--:R-:W-:Y:S04]  /*7cab0*/  STL.64 [R1+0x2ff8], R28 ;  /* 0x002ff81c01007387 */ /* 0x008fe80000100a00 */
[----:B------:R1:W-:Y:S02]  /*7cac0*/  STL.64 [R1+0x3008], R26 ;  /* 0x0030081a01007387 */ /* 0x0003e40000100a00 */
[----:B-1----:R-:W-:-:S02]  /*7cad0*/  IMAD.MOV.U32 R26, RZ, RZ, R37 ;  /* 0x000000ffff1a7224 */ /* 0x002fc400078e0025 */
[----:B------:R-:W-:-:S05]  /*7cae0*/  IMAD.MOV.U32 R27, RZ, RZ, R36 ;  /* 0x000000ffff1b7224 */ /* 0x000fca00078e0024 */
[----:B------:R1:W-:Y:S04]  /*7caf0*/  STL.64 [R1+0x3020], R26 ;  /* 0x0030201a01007387 */ /* 0x0003e80000100a00 */
[----:B------:R-:W2:Y:S04]  /*7cb00*/  LDL.LU R28, [R1+0xf0] ;  /* 0x0000f000011c7983 */ /* 0x000ea80000300800 */
[----:B------:R-:W2:Y:S04]  /*7cb10*/  LDL.LU R29, [R1+0xf4] ;  /* 0x0000f400011d7983 */ /* 0x000ea80000300800 */
[----:B------:R-:W3:Y:S04]  /*7cb20*/  LDL.LU R30, [R1+0xf8] ;  /* 0x0000f800011e7983 */ /* 0x000ee80000300800 */
[----:B------:R-:W3:Y:S01]  /*7cb30*/  LDL.LU R31, [R1+0xfc] ;  /* 0x0000fc00011f7983 */ /* 0x000ee20000300800 */
[----:B-1----:R-:W-:-:S02]  /*7cb40*/  IMAD.MOV.U32 R26, RZ, RZ, R19 ;  /* 0x000000ffff1a7224 */ /* 0x002fc400078e0013 */
[----:B------:R-:W-:-:S05]  /*7cb50*/  IMAD.MOV.U32 R27, RZ, RZ, R18 ;  /* 0x000000ffff1b7224 */ /* 0x000fca00078e0012 */
[----:B------:R-:W-:Y:S04]  /*7cb60*/  STL.64 [R1+0x3038], R26 ;  /* 0x0030381a01007387 */ /* 0x000fe80000100a00 */
[----:B---3--:R-:W-:Y:S04]  /*7cb70*/  STL.64 [R1+0x3018], R30 ;  /* 0x0030181e01007387 */ /* 0x008fe80000100a00 */
[----:B--2---:R1:W-:Y:S04]  /*7cb80*/  STL.64 [R1+0x3010], R28 ;  /* 0x0030101c01007387 */ /* 0x0043e80000100a00 */
[----:B-1----:R-:W2:Y:S04]  /*7cb90*/  LDL.LU R28, [R1+0x100] ;  /* 0x00010000011c7983 */ /* 0x002ea80000300800 */
[----:B------:R-:W2:Y:S04]  /*7cba0*/  LDL.LU R29, [R1+0x104] ;  /* 0x00010400011d7983 */ /* 0x000ea80000300800 */
[----:B------:R-:W3:Y:S04]  /*7cbb0*/  LDL.LU R30, [R1+0x108] ;  /* 0x00010800011e7983 */ /* 0x000ee80000300800 */
[----:B------:R-:W3:Y:S01]  /*7cbc0*/  LDL.LU R31, [R1+0x10c] ;  /* 0x00010c00011f7983 */ /* 0x000ee20000300800 */
[----:B------:R-:W-:-:S02]  /*7cbd0*/  IMAD.MOV.U32 R26, RZ, RZ, R17 ;  /* 0x000000ffff1a7224 */ /* 0x000fc400078e0011 */
        /* <DEDUP_REMOVED lines=52> */
[----:B-1----:R-:W2:Y:S04]  /*7cf20*/  LDL.LU R28, [R1+0x140] ;  /* 0x00014000011c7983 */ /* 0x002ea80000300800 */
[----:B------:R-:W2:Y:S04]  /*7cf30*/  LDL.LU R29, [R1+0x144] ;  /* 0x00014400011d7983 */ /* 0x000ea80000300800 */
[----:B------:R-:W3:Y:S04]  /*7cf40*/  LDL.LU R30, [R1+0x148] ;  /* 0x00014800011e7983 */ /* 0x000ee80000300800 */
[----:B------:R-:W3:Y:S01]  /*7cf50*/  LDL.LU R31, [R1+0x14c] ;  /* 0x00014c00011f7983 */ /* 0x000ee20000300800 */
[----:B----4-:R-:W-:Y:S01]  /*7cf60*/  HMMA.16816.F32.BF16 R36, R4, R34, R36 ;  /* 0x000000220424723c */ /* 0x010fe20000041824 */
[----:B------:R-:W-:-:S02]  /*7cf70*/  IMAD.MOV.U32 R26, RZ, RZ, R11 ;  /* 0x000000ffff1a7224 */ /* 0x000fc400078e000b */
[----:B------:R-:W-:Y:S01]  /*7cf80*/  IMAD.MOV.U32 R27, RZ, RZ, R10 ;  /* 0x000000ffff1b7224 */ /* 0x000fe200078e000a */
[----:B---3--:R-:W-:Y:S04]  /*7cf90*/  STL.64 [R1+0x3090], R30 ;  /* 0x0030901e01007387 */ /* 0x008fe80000100a00 */
[----:B--2---:R1:W-:Y:S04]  /*7cfa0*/  STL.64 [R1+0x3088], R28 ;  /* 0x0030881c01007387 */ /* 0x0043e80000100a00 */
[----:B-1----:R-:W2:Y:S04]  /*7cfb0*/  LDL.LU R28, [R1+0x150] ;  /* 0x00015000011c7983 */ /* 0x002ea80000300800 */
[----:B------:R-:W2:Y:S04]  /*7cfc0*/  LDL.LU R29, [R1+0x154] ;  /* 0x00015400011d7983 */ /* 0x000ea80000300800 */
[----:B------:R-:W2:Y:S04]  /*7cfd0*/  LDL.LU R30, [R1+0x158] ;  /* 0x00015800011e7983 */ /* 0x000ea80000300800 */
[----:B------:R-:W2:Y:S04]  /*7cfe0*/  LDL.LU R31, [R1+0x15c] ;  /* 0x00015c00011f7983 */ /* 0x000ea80000300800 */
[----:B------:R-:W-:Y:S04]  /*7cff0*/  STL.64 [R1+0x2fb8], R22 ;  /* 0x002fb81601007387 */ /* 0x000fe80000100a00 */
[----:B------:R1:W-:Y:S04]  /*7d000*/  STL.64 [R1+0x2fb0], R20 ;  /* 0x002fb01401007387 */ /* 0x0003e80000100a00 */
        /* <DEDUP_REMOVED lines=9> */
[----:B------:R-:W4:Y:S04]  /*7d0a0*/  LDL.LU.64 R14, [R1+0xc30] ;  /* 0x000c3000010e7983 */ /* 0x000f280000300a00 */
[----:B------:R1:W-:Y:S04]  /*7d0b0*/  STL.64 [R1+0x910], R36 ;  /* 0x0009102401007387 */ /* 0x0003e80000100a00 */
[----:B------:R0:W-:Y:S01]  /*7d0c0*/  STL.64 [R1+0x918], R38 ;  /* 0x0009182601007387 */ /* 0x0001e20000100a00 */
[----:B-1----:R-:W1:Y:S03]  /*7d0d0*/  LDC R36, c[0x0][0x230] ;  /* 0x00008c00ff247b82 */ /* 0x002e660000000800 */
[----:B0-----:R-:W2:Y:S04]  /*7d0e0*/  LDL.LU.64 R38, [R1+0x30f0] ;  /* 0x0030f00001267983 */ /* 0x001ea80000300a00 */
[----:B------:R-:W4:Y:S01]  /*7d0f0*/  LDL.LU R37, [R1+0xf78] ;  /* 0x000f780001257983 */ /* 0x000f220000300800 */
[----:B--2---:R-:W-:-:S15]  /*7d100*/  HMMA.16816.F32.BF16 R40, R4, R38, R40 ;  /* 0x000000260428723c */ /* 0x004fde0000041828 */
[----:B------:R-:W-:-:S08]  /*7d110*/  NOP ;  /* 0x0000000000007918 */ /* 0x000fd00000000000 */
[----:B------:R-:W-:Y:S04]  /*7d120*/  STL.64 [R1+0x8a0], R40 ;  /* 0x0008a02801007387 */ /* 0x000fe80000100a00 */
[----:B------:R0:W-:Y:S04]  /*7d130*/  STL.64 [R1+0x8a8], R42 ;  /* 0x0008a82a01007387 */ /* 0x0001e80000100a00 */
[----:B0-----:R-:W2:Y:S04]  /*7d140*/  LDL.LU.64 R42, [R1+0x30e8] ;  /* 0x0030e800012a7983 */ /* 0x001ea80000300a00 */
[----:B------:R0:W5:Y:S01]  /*7d150*/  LDL.LU.64 R40, [R1+0x30e0] ;  /* 0x0030e00001287983 */ /* 0x0001620000300a00 */
[----:B--2---:R-:W-:-:S15]  /*7d160*/  HMMA.16816.F32.BF16 R44, R4, R42, R44 ;  /* 0x0000002a042c723c */ /* 0x004fde000004182c */
[----:B------:R-:W-:-:S08]  /*7d170*/  NOP ;  /* 0x0000000000007918 */ /* 0x000fd00000000000 */
[----:B------:R-:W-:Y:S04]  /*7d180*/  STL.64 [R1+0x870], R44 ;  /* 0x0008702c01007387 */ /* 0x000fe80000100a00 */
[----:B------:R2:W-:Y:S04]  /*7d190*/  STL.64 [R1+0x878], R46 ;  /* 0x0008782e01007387 */ /* 0x0005e80000100a00 */
[----:B--2---:R-:W2:Y:S04]  /*7d1a0*/  LDL.LU.64 R46, [R1+0x30d8] ;  /* 0x0030d800012e7983 */ /* 0x004ea80000300a00 */
        /* <DEDUP_REMOVED lines=11> */
[----:B--2---:R-:W2:Y:S01]  /*7d260*/  LDL.LU.64 R54, [R1+0x30b8] ;  /* 0x0030b80001367983 */ /* 0x004ea20000300a00 */
[----:B------:R-:W-:-:S03]  /*7d270*/  IMAD.MOV.U32 R12, RZ, RZ, R52 ;  /* 0x000000ffff0c7224 */ /* 0x000fc600078e0034 */
[----:B------:R0:W5:Y:S01]  /*7d280*/  LDL.LU.64 R52, [R1+0x30b0] ;  /* 0x0030b00001347983 */ /* 0x0001620000300a00 */
[----:B--2---:R-:W-:Y:S03]  /*7d290*/  HMMA.16816.F32.BF16 R4, R4, R54, R16 ;  /* 0x000000360404723c */ /* 0x004fe60000041810 */
[----:B------:R-:W2:Y:S04]  /*7d2a0*/  LDL.LU.64 R18, [R1+0x30a8] ;  /* 0x0030a80001127983 */ /* 0x000ea80000300a00 */
[----:B------:R-:W2:-:S15]  /*7d2b0*/  LDL.LU.64 R16, [R1+0x30a0] ;  /* 0x0030a00001107983 */ /* 0x000e9e0000300a00 */
[----:B------:R-:W-:-:S01]  /*7d2c0*/  NOP ;  /* 0x0000000000007918 */ /* 0x000fc20000000000 */
[----:B------:R1:W-:Y:S04]  /*7d2d0*/  STL.64 [R1+0x780], R4 ;  /* 0x0007800401007387 */ /* 0x0003e80000100a00 */
[----:B------:R3:W-:Y:S04]  /*7d2e0*/  STL.64 [R1+0x788], R6 ;  /* 0x0007880601007387 */ /* 0x0007e80000100a00 */
[----:B-1----:R-:W4:Y:S01]  /*7d2f0*/  LDL.LU R4, [R1] ;  /* 0x0000000001047983 */ /* 0x002f220000300800 */
[----:B------:R-:W-:-:S03]  /*7d300*/  IMAD.MOV.U32 R5, RZ, RZ, R2 ;  /* 0x000000ffff057224 */ /* 0x000fc600078e0002 */
[----:B------:R-:W4:Y:S01]  /*7d310*/  LDL.LU R2, [R1+0x309c] ;  /* 0x00309c0001027983 */ /* 0x000f220000300800 */
[----:B---3--:R-:W-:-:S03]  /*7d320*/  IMAD.MOV.U32 R6, RZ, RZ, R0 ;  /* 0x000000ffff067224 */ /* 0x008fc600078e0000 */
[----:B------:R-:W3:Y:S01]  /*7d330*/  LDL.LU R0, [R1+0x3098] ;  /* 0x0030980001007983 */ /* 0x000ee20000300800 */
[----:B--2---:R-:W-:Y:S03]  /*7d340*/  HMMA.16816.F32.BF16 R24, R16, R26, R28 ;  /* 0x0000001a1018723c */ /* 0x004fe6000004181c */
[----:B------:R-:W2:Y:S04]  /*7d350*/  LDL.LU.64 R30, [R1+0x3090] ;  /* 0x00309000011e7983 */ /* 0x000ea80000300a00 */
[----:B------:R-:W2:-:S15]  /*7d360*/  LDL.LU.64 R28, [R1+0x3088] ;  /* 0x00308800011c7983 */ /* 0x000e9e0000300a00 */
[----:B------:R-:W-:-:S01]  /*7d370*/  NOP ;  /* 0x0000000000007918 */ /* 0x000fc20000000000 */
[----:B------:R-:W-:Y:S04]  /*7d380*/  STL.64 [R1+0xdb0], R24 ;  /* 0x000db01801007387 */ /* 0x000fe80000100a00 */
[----:B------:R1:W-:Y:S04]  /*7d390*/  STL.64 [R1+0xdb8], R26 ;  /* 0x000db81a01007387 */ /* 0x0003e80000100a00 */
[----:B-1----:R-:W2:Y:S02]  /*7d3a0*/  LDL.LU.64 R26, [R1+0x3080] ;  /* 0x00308000011a7983 */ /* 0x002ea40000300a00 */
[----:B--2---:R-:W-:Y:S02]  /*7d3b0*/  HMMA.16816.F32.BF16 R24, R16, R26, R28 ;  /* 0x0000001a1018723c */ /* 0x004fe4000004181c */
[----:B------:R-:W2:Y:S04]  /*7d3c0*/  LDL.LU.64 R30, [R1+0x3078] ;  /* 0x00307800011e7983 */ /* 0x000ea80000300a00 */
[----:B------:R-:W2:-:S15]  /*7d3d0*/  LDL.LU.64 R28, [R1+0x3070] ;  /* 0x00307000011c7983 */ /* 0x000e9e0000300a00 */
[----:B------:R-:W-:-:S02]  /*7d3e0*/  NOP ;  /* 0x0000000000007918 */ /* 0x000fc40000000000 */
        /* <DEDUP_REMOVED lines=44> */
[----:B-1----:R-:W2:Y:S04]  /*7d6b0*/  LDL.LU.64 R26, [R1+0x2fd8] ;  /* 0x002fd800011a7983 */ /* 0x002ea80000300a00 */
[----:B------:R0:W5:Y:S01]  /*7d6c0*/  LDL.LU.64 R24, [R1+0x2fd0] ;  /* 0x002fd00001187983 */ /* 0x0001620000300a00 */
[----:B--2---:R-:W-:-:S15]  /*7d6d0*/  HMMA.16816.F32.BF16 R28, R16, R26, R28 ;  /* 0x0000001a101c723c */ /* 0x004fde000004181c */
[----:B------:R-:W-:-:S08]  /*7d6e0*/  NOP ;  /* 0x0000000000007918 */ /* 0x000fd00000000000 */
[----:B------:R-:W-:Y:S04]  /*7d6f0*/  STL.64 [R1+0x8f0], R28 ;  /* 0x0008f01c01007387 */ /* 0x000fe80000100a00 */
[----:B------:R1:W-:Y:S04]  /*7d700*/  STL.64 [R1+0x8f8], R30 ;  /* 0x0008f81e01007387 */ /* 0x0003e80000100a00 */
[----:B-1----:R-:W2:Y:S04]  /*7d710*/  LDL.LU.64 R30, [R1+0x2fc8] ;  /* 0x002fc800011e7983 */ /* 0x002ea80000300a00 */
[----:B------:R0:W5:Y:S04]  /*7d720*/  LDL.LU.64 R28, [R1+0x2fc0] ;  /* 0x002fc000011c7983 */ /* 0x0001680000300a00 */
[----:B------:R-:W3:Y:S01]  /*7d730*/  LDL.LU.64 R26, [R1+0xc40] ;  /* 0x000c4000011a7983 */ /* 0x000ee20000300a00 */
[----:B--2---:R-:W-:-:S15]  /*7d740*/  HMMA.16816.F32.BF16 R20, R16, R30, R20 ;  /* 0x0000001e1014723c */ /* 0x004fde0000041814 */
[----:B------:R-:W-:-:S08]  /*7d750*/  NOP ;  /* 0x0000000000007918 */ /* 0x000fd00000000000 */
[----:B------:R-:W-:Y:S04]  /*7d760*/  STL.64 [R1+0x880], R20 ;  /* 0x0008801401007387 */ /* 0x000fe80000100a00 */
[----:B------:R1:W-:Y:S04]  /*7d770*/  STL.64 [R1+0x888], R22 ;  /* 0x0008881601007387 */ /* 0x0003e80000100a00 */
[----:B-1----:R-:W2:Y:S04]  /*7d780*/  LDL.LU.64 R22, [R1+0x2fb8] ;  /* 0x002fb80001167983 */ /* 0x002ea80000300a00 */
[----:B------:R-:W2:Y:S02]  /*7d790*/  LDL.LU.64 R20, [R1+0x2fb0] ;  /* 0x002fb00001147983 */ /* 0x000ea40000300a00 */
[C---:B--2---:R-:W-:Y:S06]  /*7d7a0*/  HMMA.16816.F32.BF16 R20, R16.reuse, R34, R20 ;  /* 0x000000221014723c */ /* 0x044fec0000041814 */
[----:B----4-:R-:W-:Y:S01]  /*7d7b0*/  HMMA.16816.F32.BF16 R56, R16, R42, R56 ;  /* 0x0000002a1038723c */ /* 0x010fe20000041838 */
[----:B------:R-:W-:Y:S01]  /*7d7c0*/  IMAD.MOV.U32 R7, RZ, RZ, R3 ;  /* 0x000000ffff077224 */ /* 0x000fe200078e0003 */
[----:B------:R-:W1:-:S15]  /*7d7d0*/  LDC R34, c[0x0][0x238] ;  /* 0x00008e00ff227b82 */ /* 0x000e5e0000000800 */
[----:B------:R-:W-:Y:S04]  /*7d7e0*/  STL.64 [R1+0x840], R20 ;  /* 0x0008401401007387 */ /* 0x000fe80000100a00 */
[----:B------:R2:W-:Y:S04]  /*7d7f0*/  STL.64 [R1+0x848], R22 ;  /* 0x0008481601007387 */ /* 0x0005e80000100a00 */
[----:B--2---:R-:W2:Y:S04]  /*7d800*/  LDL.LU.64 R22, [R1+0x2fa8] ;  /* 0x002fa80001167983 */ /* 0x004ea80000300a00 */
[----:B------:R-:W2:Y:S02]  /*7d810*/  LDL.LU.64 R20, [R1+0x2fa0] ;  /* 0x002fa00001147983 */ /* 0x000ea40000300a00 */
[----:B--2---:R-:W-:-:S15]  /*7d820*/  HMMA.16816.F32.BF16 R20, R16, R38, R20 ;  /* 0x000000261014723c */ /* 0x004fde0000041814 */
[----:B------:R-:W-:-:S08]  /*7d830*/  NOP ;  /* 0x0000000000007918 */ /* 0x000fd00000000000 */
[----:B------:R-:W-:Y:S04]  /*7d840*/  STL.64 [R1+0x830], R20 ;  /* 0x0008301401007387 */ /* 0x000fe80000100a00 */
[----:B------:R2:W-:Y:S04]  /*7d850*/  STL.64 [R1+0x838], R22 ;  /* 0x0008381601007387 */ /* 0x0005e80000100a00 */
[----:B--2---:R-:W2:Y:S04]  /*7d860*/  LDL.LU.64 R22, [R1+0x2f98] ;  /* 0x002f980001167983 */ /* 0x004ea80000300a00 */
[----:B------:R-:W2:Y:S04]  /*7d870*/  LDL.LU.64 R20, [R1+0x2f90] ;  /* 0x002f900001147983 */ /* 0x000ea80000300a00 */
[----:B------:R-:W-:Y:S04]  /*7d880*/  STL.64 [R1+0x820], R56 ;  /* 0x0008203801007387 */ /* 0x000fe80000100a00 */
[----:B------:R4:W-:Y:S04]  /*7d890*/  STL.64 [R1+0x828], R58 ;  /* 0x0008283a01007387 */ /* 0x0009e80000100a00 */
[----:B----4-:R-:W4:Y:S04]  /*7d8a0*/  LDL.LU.64 R58, [R1+0x2f88] ;  /* 0x002f8800013a7983 */ /* 0x010f280000300a00 */
[----:B------:R-:W4:Y:S01]  /*7d8b0*/  LDL.LU.64 R56, [R1+0x2f80] ;  /* 0x002f800001387983 */ /* 0x000f220000300a00 */
[----:B------:R-:W-:Y:S01]  /*7d8c0*/  HMMA.16816.F32.BF16 R4, R16, R46, R4 ;  /* 0x0000002e1004723c */ /* 0x000fe20000041804 */
[----:B------:R-:W-:-:S02]  /*7d8d0*/  VIADD R37, R37, 0x1 ;  /* 0x0000000125257836 */ /* 0x000fc40000000000 */
[----:B-1----:R-:W-:-:S04]  /*7d8e0*/  IMAD.SHL.U32 R34, R34, 0x80, RZ ;  /* 0x0000008022227824 */ /* 0x002fc800078e00ff */
[----:B------:R-:W-:-:S15]  /*7d8f0*/  IMAD.SHL.U32 R34, R34, 0x2, RZ ;  /* 0x0000000222227824 */ /* 0x000fde00078e00ff */
[----:B------:R-:W-:-:S01]  /*7d900*/  NOP ;  /* 0x0000000000007918 */ /* 0x000fc20000000000 */
[----:B------:R1:W-:Y:S04]  /*7d910*/  STL.64 [R1+0x810], R4 ;  /* 0x0008100401007387 */ /* 0x0003e80000100a00 */
[----:B------:R0:W-:Y:S01]  /*7d920*/  STL.64 [R1+0x818], R6 ;  /* 0x0008180601007387 */ /* 0x0001e20000100a00 */
[-C--:B-1----:R-:W-:Y:S02]  /*7d930*/  IADD3 R4, P0, R8, R34.reuse, RZ ;  /* 0x0000002208047210 */ /* 0x082fe40007f1e0ff */
[-C--:B0-----:R-:W-:Y:S02]  /*7d940*/  IADD3 R7, P1, R10, R34.reuse, RZ ;  /* 0x000000220a077210 */ /* 0x081fe40007f3e0ff */
[-C--:B------:R-:W-:Y:S01]  /*7d950*/  IADD3 R8, P2, R14, R34.reuse, RZ ;  /* 0x000000220e087210 */ /* 0x080fe20007f5e0ff */
[--C-:B------:R-:W-:Y:S01]  /*7d960*/  IMAD.X R6, R9, 0x1, R2.reuse, P0 ;  /* 0x0000000109067824 */ /* 0x100fe200000e0602 */
[----:B---3--:R-:W-:Y:S01]  /*7d970*/  IADD3 R5, P0, R26, R34, RZ ;  /* 0x000000221a057210 */ /* 0x008fe20007f1e0ff */
[----:B------:R-:W-:-:S02]  /*7d980*/  IMAD.X R10, R11, 0x1, R2, P1 ;  /* 0x000000010b0a7824 */ /* 0x000fc400008e0602 */
[--C-:B------:R-:W-:Y:S02]  /*7d990*/  IMAD.X R11, R15, 0x1, R2.reuse, P2 ;  /* 0x000000010f0b7824 */ /* 0x100fe400010e0602 */
[----:B------:R-:W-:Y:S02]  /*7d9a0*/  IMAD.X R9, R27, 0x1, R2, P0 ;  /* 0x000000011b097824 */ /* 0x000fe400000e0602 */
[----:B------:R-:W-:-:S05]  /*7d9b0*/  VIADD R36, R36, 0x7f ;  /* 0x0000007f24247836 */ /* 0x000fca0000000000 */
[----:B------:R-:W-:Y:S01]  /*7d9c0*/  SHF.R.S32.HI R36, RZ, 0x1f, R36 ;  /* 0x0000001fff247819 */ /* 0x000fe20000011424 */
[C---:B----4-:R-:W-:Y:S06]  /*7d9d0*/  HMMA.16816.F32.BF16 R56, R16.reuse, R50, R56 ;  /* 0x000000321038723c */ /* 0x050fec0000041838 */
[----:B--2---:R-:W-:-:S15]  /*7d9e0*/  HMMA.16816.F32.BF16 R20, R16, R54, R20 ;  /* 0x000000361014723c */ /* 0x004fde0000041814 */
[----:B------:R-:W-:-:S02]  /*7d9f0*/  NOP ;  /* 0x0000000000007918 */ /* 0x000fc40000000000 */
[----:B------:R0:W-:Y:S04]  /*7da00*/  STL.64 [R1+0x800], R56 ;  /* 0x0008003801007387 */ /* 0x0001e80000100a00 */
[----:B------:R1:W-:Y:S04]  /*7da10*/  STL.64 [R1+0x808], R58 ;  /* 0x0008083a01007387 */ /* 0x0003e80000100a00 */
[----:B------:R-:W2:Y:S04]  /*7da20*/  LDL.LU R50, [R1+0x2ba0] ;  /* 0x002ba00001327983 */ /* 0x000ea80000300800 */
[----:B------:R-:W-:Y:S04]  /*7da30*/  STL [R1+0xf78], R37 ;  /* 0x000f782501007387 */ /* 0x000fe80000100800 */
[----:B------:R-:W3:Y:S04]  /*7da40*/  LDL.LU R51, [R1+0x2bc4] ;  /* 0x002bc40001337983 */ /* 0x000ee80000300800 */
        /* <DEDUP_REMOVED lines=18> */
[----:B------:R0:W-:Y:S01]  /*7db70*/  STL.64 [R1+0x7f0], R20 ;  /* 0x0007f01401007387 */ /* 0x0001e20000100a00 */
[----:B------:R-:W-:-:S03]  /*7db80*/  IMAD.MOV.U32 R18, RZ, RZ, R23 ;  /* 0x000000ffff127224 */ /* 0x000fc600078e0017 */
[----:B------:R1:W-:Y:S01]  /*7db90*/  STL.64 [R1+0x7f8], R22 ;  /* 0x0007f81601007387 */ /* 0x0003e20000100a00 */
[----:B------:R-:W-:-:S03]  /*7dba0*/  IMAD.MOV.U32 R14, RZ, RZ, R20 ;  /* 0x000000ffff0e7224 */ /* 0x000fc600078e0014 */
[----:B------:R-:W3:Y:S01]  /*7dbb0*/  LDL.LU R55, [R1+0x2bc8] ;  /* 0x002bc80001377983 */ /* 0x000ee20000300800 */
[----:B------:R-:W-:Y:S02]  /*7dbc0*/  IMAD.MOV.U32 R17, RZ, RZ, R21 ;  /* 0x000000ffff117224 */ /* 0x000fe400078e0015 */
[----:B------:R-:W-:Y:S01]  /*7dbd0*/  IMAD.MOV.U32 R16, RZ, RZ, R22 ;  /* 0x000000ffff107224 */ /* 0x000fe200078e0016 */
[----:B0-----:R-:W4:Y:S04]  /*7dbe0*/  LDL.LU R20, [R1+0x2bc0] ;  /* 0x002bc00001147983 */ /* 0x001f280000300800 */
[----:B------:R-:W4:Y:S01]  /*7dbf0*/  LDL.LU R21, [R1+0x2bb8] ;  /* 0x002bb80001157983 */ /* 0x000f220000300800 */
[----:B-1----:R-:W0:Y:S03]  /*7dc00*/  LDC R23, c[0x0][0x230] ;  /* 0x00008c00ff177b82 */ /* 0x002e260000000800 */
[----:B------:R-:W4:Y:S01]  /*7dc10*/  LDL.LU R22, [R1+0x2bb0] ;  /* 0x002bb00001167983 */ /* 0x000f220000300800 */
[----:B0-----:R-:W-:-:S05]  /*7dc20*/  VIADD R23, R23, 0x7f ;  /* 0x0000007f17177836 */ /* 0x001fca0000000000 */
[----:B------:R-:W-:Y:S02]  /*7dc30*/  LEA.HI R36, R36, R23, RZ, 0x7 ;  /* 0x0000001724247211 */ /* 0x000fe400078f38ff */
[----:B------:R-:W4:Y:S02]  /*7dc40*/  LDL.LU R23, [R1+0x2ba8] ;  /* 0x002ba80001177983 */ /* 0x000f240000300800 */
[----:B------:R-:W-:-:S04]  /*7dc50*/  SHF.R.S32.HI R36, RZ, 0x7, R36 ;  /* 0x00000007ff247819 */ /* 0x000fc80000011424 */
[----:B------:R-:W-:Y:S01]  /*7dc60*/  ISETP.NE.U32.AND P0, PT, R37, R36, PT ;  /* 0x000000242500720c */ /* 0x000fe20003f05070 */
[----:B------:R-:W-:Y:S02]  /*7dc70*/  IMAD.MOV.U32 R36, RZ, RZ, R4 ;  /* 0x000000ffff247224 */ /* 0x000fe400078e0004 */
[----:B------:R-:W-:Y:S02]  /*7dc80*/  IMAD.MOV.U32 R37, RZ, RZ, R6 ;  /* 0x000000ffff257224 */ /* 0x000fe400078e0006 */
[----:B------:R-:W-:Y:S02]  /*7dc90*/  IMAD.MOV.U32 R4, RZ, RZ, R5 ;  /* 0x000000ffff047224 */ /* 0x000fe400078e0005 */
[----:B------:R-:W-:Y:S01]  /*7dca0*/  IMAD.MOV.U32 R5, RZ, RZ, R9 ;  /* 0x000000ffff057224 */ /* 0x000fe200078e0009 */
[----:B------:R0:W-:Y:S04]  /*7dcb0*/  STL.64 [R1+0xc48], R36 ;  /* 0x000c482401007387 */ /* 0x0001e80000100a00 */
[----:B0-----:R0:W5:Y:S04]  /*7dcc0*/  LDL.LU.64 R36, [R1+0x2f78] ;  /* 0x002f780001247983 */ /* 0x0011680000300a00 */
[----:B------:R-:W-:Y:S01]  /*7dcd0*/  STL.64 [R1+0xc40], R4 ;  /* 0x000c400401007387 */ /* 0x000fe20000100a00 */
[----:B--2---:R-:W-:-:S02]  /*7dce0*/  IADD3 R50, P3, R50, R34, RZ ;  /* 0x0000002232327210 */ /* 0x004fc40007f7e0ff */
[-C--:B---3--:R-:W-:Y:S02]  /*7dcf0*/  IADD3 R55, P4, R55, R34.reuse, RZ ;  /* 0x0000002237377210 */ /* 0x088fe40007f9e0ff */
[-C--:B----4-:R-:W-:Y:S02]  /*7dd00*/  IADD3 R20, P5, R20, R34.reuse, RZ ;  /* 0x0000002214147210 */ /* 0x090fe40007fbe0ff */
[-C--:B------:R-:W-:Y:S02]  /*7dd10*/  IADD3 R21, P6, R21, R34.reuse, RZ ;  /* 0x0000002215157210 */ /* 0x080fe40007fde0ff */
[----:B------:R-:W-:Y:S01]  /*7dd20*/  IADD3 R22, P1, R22, R34, RZ ;  /* 0x0000002216167210 */ /* 0x000fe20007f3e0ff */
[----:B------:R-:W-:Y:S04]  /*7dd30*/  STL [R1+0x2bc8], R55 ;  /* 0x002bc83701007387 */ /* 0x000fe80000100800 */
[----:B------:R-:W-:Y:S01]  /*7dd40*/  STL [R1+0x2bc0], R20 ;  /* 0x002bc01401007387 */ /* 0x000fe20000100800 */
[----:B------:R-:W-:-:S03]  /*7dd50*/  IMAD.X R51, R51, 0x1, R2, P4 ;  /* 0x0000000133337824 */ /* 0x000fc600020e0602 */
[----:B------:R-:W-:Y:S01]  /*7dd60*/  STL [R1+0x2bb8], R21 ;  /* 0x002bb81501007387 */ /* 0x000fe20000100800 */
[----:B------:R-:W-:-:S03]  /*7dd70*/  IADD3 R56, P4, R56, R34, RZ ;  /* 0x0000002238387210 */ /* 0x000fc60007f9e0ff */
[----:B------:R-:W-:Y:S01]  /*7dd80*/  STL [R1+0x2bb0], R22 ;  /* 0x002bb01601007387 */ /* 0x000fe20000100800 */
[--C-:B------:R-:W-:Y:S01]  /*7dd90*/  IMAD.X R57, R57, 0x1, R2.reuse, P5 ;  /* 0x0000000139397824 */ /* 0x100fe200028e0602 */
[-C--:B------:R-:W-:Y:S01]  /*7dda0*/  IADD3 R58, P5, R58, R34.reuse, RZ ;  /* 0x000000223a3a7210 */ /* 0x080fe20007fbe0ff */
[--C-:B------:R-:W-:Y:S02]  /*7ddb0*/  IMAD.X R3, R3, 0x1, R2.reuse, P1 ;  /* 0x0000000103037824 */ /* 0x100fe400008e0602 */
[----:B------:R-:W-:Y:S01]  /*7ddc0*/  IMAD.X R59, R59, 0x1, R2, P6 ;  /* 0x000000013b3b7824 */ /* 0x000fe200030e0602 */
[----:B------:R-:W-:-:S05]  /*7ddd0*/  IADD3 R23, P2, R23, R34, RZ ;  /* 0x0000002217177210 */ /* 0x000fca0007f5e0ff */
        /* <DEDUP_REMOVED lines=8> */
[----:B-1----:R-:W2:Y:S01]  /*7de60*/  LDL.LU R3, [R1+0x2b50] ;  /* 0x002b500001037983 */ /* 0x002ea20000300800 */
[-C--:B------:R-:W-:Y:S01]  /*7de70*/  IADD3 R46, P6, R46, R34.reuse, RZ ;  /* 0x000000222e2e7210 */ /* 0x080fe20007fde0ff */
[----:B------:R-:W-:Y:S01]  /*7de80*/  IMAD.X R42, R42, 0x1, R2, P2 ;  /* 0x000000012a2a7824 */ /* 0x000fe200010e0602 */
[----:B------:R-:W-:-:S02]  /*7de90*/  IADD3 R13, P2, R13, R34, RZ ;  /* 0x000000220d0d7210 */ /* 0x000fc40007f5e0ff */
[-C--:B------:R-:W-:Y:S01]  /*7dea0*/  IADD3 R47, P1, R47, R34.reuse, RZ ;  /* 0x000000222f2f7210 */ /* 0x080fe20007f3e0ff */
[----:B------:R-:W-:Y:S04]  /*7deb0*/  STL [R1+0x2b88], R46 ;  /* 0x002b882e01007387 */ /* 0x000fe80000100800 */
[----:B------:R1:W-:Y:S04]  /*7dec0*/  STL [R1+0x2b78], R13 ;  /* 0x002b780d01007387 */ /* 0x0003e80000100800 */
[----:B------:R-:W-:Y:S04]  /*7ded0*/  STL [R1+0x2b80], R47 ;  /* 0x002b802f01007387 */ /* 0x000fe80000100800 */
[----:B-1----:R-:W3:Y:S01]  /*7dee0*/  LDL.LU R13, [R1+0x2b74] ;  /* 0x002b7400010d7983 */ /* 0x002ee20000300800 */
[--C-:B------:R-:W-:Y:S01]  /*7def0*/  IMAD.X R43, R43, 0x1, R2.reuse, P3 ;  /* 0x000000012b2b7824 */ /* 0x100fe200018e0602 */
[-C--:B------:R-:W-:Y:S01]  /*7df00*/  IADD3 R38, P3, R38, R34.reuse, RZ ;  /* 0x0000002226267210 */ /* 0x080fe20007f7e0ff */
[--C-:B------:R-:W-:Y:S01]  /*7df10*/  IMAD.X R39, R39, 0x1, R2.reuse, P4 ;  /* 0x0000000127277824 */ /* 0x100fe200020e0602 */
[----:B------:R-:W-:Y:S01]  /*7df20*/  IADD3 R35, P4, R35, R34, RZ ;  /* 0x0000002223237210 */ /* 0x000fe20007f9e0ff */
[----:B------:R-:W-:Y:S01]  /*7df30*/  STL [R1+0x2ba4], R42 ;  /* 0x002ba42a01007387 */ /* 0x000fe20000100800 */
[----:B------:R-:W-:-:S03]  /*7df40*/  IMAD.X R30, R30, 0x1, R2, P5 ;  /* 0x000000011e1e7824 */ /* 0x000fc600028e0602 */
[----:B------:R-:W-:Y:S01]  /*7df50*/  STL [R1+0x2b9c], R43 ;  /* 0x002b9c2b01007387 */ /* 0x000fe20000100800 */
[----:B------:R-:W-:-:S03]  /*7df60*/  IADD3 R31, P5, R31, R34, RZ ;  /* 0x000000221f1f7210 */ /* 0x000fc60007fbe0ff */
[----:B------:R-:W-:Y:S04]  /*7df70*/  STL [R1+0x2b70], R38 ;  /* 0x002b702601007387 */ /* 0x000fe80000100800 */
[----:B------:R-:W-:Y:S01]  /*7df80*/  STL [R1+0x2b94], R39 ;  /* 0x002b942701007387 */ /* 0x000fe20000100800 */
[----:B------:R-:W-:-:S03]  /*7df90*/  IMAD.X R26, R26, 0x1, R2, P6 ;  /* 0x000000011a1a7824 */ /* 0x000fc600030e0602 */
[----:B------:R-:W-:Y:S01]  /*7dfa0*/  STL [R1+0x2b68], R35 ;  /* 0x002b682301007387 */ /* 0x000fe20000100800 */
[----:B------:R-:W-:-:S03]  /*7dfb0*/  IADD3 R27, P6, R27, R34, RZ ;  /* 0x000000221b1b7210 */ /* 0x000fc60007fde0ff */
[----:B------:R-:W-:Y:S04]  /*7dfc0*/  STL [R1+0x2b8c], R30 ;  /* 0x002b8c1e01007387 */ /* 0x000fe80000100800 */
[----:B------:R-:W-:Y:S01]  /*7dfd0*/  STL [R1+0x2b60], R31 ;  /* 0x002b601f01007387 */ /* 0x000fe20000100800 */
[----:B------:R-:W-:-:S03]  /*7dfe0*/  IMAD.X R15, R15, 0x1, R2, P1 ;  /* 0x000000010f0f7824 */ /* 0x000fc600008e0602 */
[----:B------:R-:W4:Y:S04]  /*7dff0*/  LDL.LU R4, [R1+0x2b48] ;  /* 0x002b480001047983 */ /* 0x000f280000300800 */
[----:B------:R-:W-:Y:S04]  /*7e000*/  STL [R1+0x2b84], R26 ;  /* 0x002b841a01007387 */ /* 0x000fe80000100800 */
[----:B------:R-:W4:Y:S04]  /*7e010*/  LDL.LU R6, [R1+0x2b6c] ;  /* 0x002b6c0001067983 */ /* 0x000f280000300800 */
[----:B------:R-:W-:Y:S04]  /*7e020*/  STL [R1+0x2b58], R27 ;  /* 0x002b581b01007387 */ /* 0x000fe80000100800 */
[----:B------:R-:W4:Y:S04]  /*7e030*/  LDL.LU R19, [R1+0x2b40] ;  /* 0x002b400001137983 */ /* 0x000f280000300800 */
[----:B------:R1:W-:Y:S04]  /*7e040*/  STL [R1+0x2b7c], R15 ;  /* 0x002b7c0f01007387 */ /* 0x0003e80000100800 */
        /* <DEDUP_REMOVED lines=15> */
[----:B------:R-:W4:Y:S01]  /*7e140*/  LDL.LU R42, [R1+0x2b18] ;  /* 0x002b1800012a7983 */ /* 0x000f220000300800 */
[----:B--2---:R-:W-:-:S05]  /*7e150*/  IADD3 R3, P1, R3, R34, RZ ;  /* 0x0000002203037210 */ /* 0x004fca0007f3e0ff */
[----:B------:R1:W-:Y:S04]  /*7e160*/  STL [R1+0x2b50], R3 ;  /* 0x002b500301007387 */ /* 0x0003e80000100800 */
[----:B-1----:R-:W2:Y:S04]  /*7e170*/  LDL.LU R3, [R1+0x2bdc] ;  /* 0x002bdc0001037983 */ /* 0x002ea80000300800 */
[----:B------:R-:W2:Y:S01]  /*7e180*/  LDL.LU R43, [R1+0x2b10] ;  /* 0x002b1000012b7983 */ /* 0x000ea20000300800 */
[----:B---3--:R-:W-:-:S03]  /*7e190*/  IMAD.X R13, R13, 0x1, R2, P2 ;  /* 0x000000010d0d7824 */ /* 0x008fc600010e0602 */
[----:B------:R-:W3:Y:S04]  /*7e1a0*/  LDL.LU R38, [R1+0x2bd4] ;  /* 0x002bd40001267983 */ /* 0x000ee80000300800 */
[----:B------:R-:W3:Y:S04]  /*7e1b0*/  LDL.LU R39, [R1+0x2b08] ;  /* 0x002b080001277983 */ /* 0x000ee80000300800 */
[----:B------:R1:W-:Y:S04]  /*7e1c0*/  STL [R1+0x2b74], R13 ;  /* 0x002b740d01007387 */ /* 0x0003e80000100800 */
[----:B------:R-:W3:Y:S04]  /*7e1d0*/  LDL.LU R35, [R1+0x2bcc] ;  /* 0x002bcc0001237983 */ /* 0x000ee80000300800 */
[----:B------:R-:W3:Y:S04]  /*7e1e0*/  LDL.LU R30, [R1+0x2b00] ;  /* 0x002b0000011e7983 */ /* 0x000ee80000300800 */
[----:B------:R-:W3:Y:S04]  /*7e1f0*/  LDL.LU R31, [R1+0x2b24] ;  /* 0x002b2400011f7983 */ /* 0x000ee80000300800 */
[----:B------:R-:W3:Y:S04]  /*7e200*/  LDL.LU R26, [R1+0x2af8] ;  /* 0x002af800011a7983 */ /* 0x000ee80000300800 */
[----:B------:R-:W3:Y:S04]  /*7e210*/  LDL.LU R27, [R1+0x2b1c] ;  /* 0x002b1c00011b7983 */ /* 0x000ee80000300800 */
[----:B-1----:R-:W3:Y:S01]  /*7e220*/  LDL.LU R13, [R1+0x2af0] ;  /* 0x002af000010d7983 */ /* 0x002ee20000300800 */
[-C--:B----4-:R-:W-:Y:S01]  /*7e230*/  IADD3 R4, P2, R4, R34.reuse, RZ ;  /* 0x0000002204047210 */ /* 0x090fe20007f5e0ff */
        /* <DEDUP_REMOVED lines=21> */
[--C-:B------:R-:W-:Y:S02]  /*7e390*/  IMAD.X R58, R58, 0x1, R2.reuse, P3 ;  /* 0x000000013a3a7824 */ /* 0x100fe400018e0602 */
[----:B------:R-:W-:Y:S01]  /*7e3a0*/  IMAD.X R46, R46, 0x1, R2, P4 ;  /* 0x000000012e2e7824 */ /* 0x000fe200020e0602 */
[----:B------:R-:W-:Y:S01]  /*7e3b0*/  STL [R1+0x2b4c], R50 ;  /* 0x002b4c3201007387 */ /* 0x000fe20000100800 */
[----:B------:R-:W-:-:S03]  /*7e3c0*/  IADD3 R15, P4, R15, R34, RZ ;  /* 0x000000220f0f7210 */ /* 0x000fc60007f9e0ff */
[----:B------:R-:W-:Y:S01]  /*7e3d0*/  STL [R1+0x2bd8], R51 ;  /* 0x002bd83301007387 */ /* 0x000fe20000100800 */
[----:B------:R-:W-:-:S03]  /*7e3e0*/  IADD3 R59, P3, R59, R34, RZ ;  /* 0x000000223b3b7210 */ /* 0x000fc60007f7e0ff */
[----:B------:R-:W-:Y:S04]  /*7e3f0*/  STL [R1+0x2b44], R56 ;  /* 0x002b443801007387 */ /* 0x000fe80000100800 */
[----:B------:R-:W-:Y:S04]  /*7e400*/  STL [R1+0x2bd0], R57 ;  /* 0x002bd03901007387 */ /* 0x000fe80000100800 */
[----:B------:R-:W-:Y:S04]  /*7e410*/  STL [R1+0x2b3c], R58 ;  /* 0x002b3c3a01007387 */ /* 0x000fe80000100800 */
[----:B------:R1:W-:Y:S04]  /*7e420*/  STL [R1+0x2b20], R15 ;  /* 0x002b200f01007387 */ /* 0x0003e80000100800 */
[----:B------:R-:W-:Y:S01]  /*7e430*/  STL [R1+0x2b28], R59 ;  /* 0x002b283b01007387 */ /* 0x000fe20000100800 */
[----:B------:R-:W-:-:S03]  /*7e440*/  IMAD.X R47, R47, 0x1, R2, P5 ;  /* 0x000000012f2f7824 */ /* 0x000fc600028e0602 */
[----:B-1----:R-:W4:Y:S04]  /*7e450*/  LDL.LU R15, [R1+0x2b14] ;  /* 0x002b1400010f7983 */ /* 0x002f280000300800 */
[----:B------:R-:W-:Y:S01]  /*7e460*/  STL [R1+0x2b34], R46 ;  /* 0x002b342e01007387 */ /* 0x000fe20000100800 */
[----:B--2---:R-:W-:-:S05]  /*7e470*/  IMAD.X R3, R3, 0x1, R2, P6 ;  /* 0x0000000103037824 */ /* 0x004fca00030e0602 */
[----:B------:R1:W-:Y:S04]  /*7e480*/  STL [R1+0x2bdc], R3 ;  /* 0x002bdc0301007387 */ /* 0x0003e80000100800 */
[----:B------:R-:W-:Y:S04]  /*7e490*/  STL [R1+0x2b2c], R47 ;  /* 0x002b2c2f01007387 */ /* 0x000fe80000100800 */
[----:B-1----:R-:W2:Y:S01]  /*7e4a0*/  LDL.LU R3, [R1+0x2ae8] ;  /* 0x002ae80001037983 */ /* 0x002ea20000300800 */
[-C--:B------:R-:W-:Y:S02]  /*7e4b0*/  IADD3 R42, P5, R42, R34.reuse, RZ ;  /* 0x000000222a2a7210 */ /* 0x080fe40007fbe0ff */
[-C--:B------:R-:W-:Y:S01]  /*7e4c0*/  IADD3 R43, P6, R43, R34.reuse, RZ ;  /* 0x000000222b2b7210 */ /* 0x080fe20007fde0ff */
[--C-:B---3--:R-:W-:Y:S01]  /*7e4d0*/  IMAD.X R38, R38, 0x1, R2.reuse, P1 ;  /* 0x0000000126267824 */ /* 0x108fe200008e0602 */
[-C--:B------:R-:W-:Y:S01]  /*7e4e0*/  IADD3 R39, P1, R39, R34.reuse, RZ ;  /* 0x0000002227277210 */ /* 0x080fe20007f3e0ff */
[----:B------:R-:W-:Y:S01]  /*7e4f0*/  IMAD.X R35, R35, 0x1, R2, P2 ;  /* 0x0000000123237824 */ /* 0x000fe200010e0602 */
[----:B------:R-:W-:Y:S01]  /*7e500*/  STL [R1+0x2b18], R42 ;  /* 0x002b182a01007387 */ /* 0x000fe20000100800 */
[----:B------:R-:W-:-:S03]  /*7e510*/  IADD3 R30, P2, R30, R34, RZ ;  /* 0x000000221e1e7210 */ /* 0x000fc60007f5e0ff */
[----:B------:R-:W-:Y:S01]  /*7e520*/  STL [R1+0x2b10], R43 ;  /* 0x002b102b01007387 */ /* 0x000fe20000100800 */
[----:B------:R-:W-:-:S03]  /*7e530*/  IMAD.X R31, R31, 0x1, R2, P3 ;  /* 0x000000011f1f7824 */ /* 0x000fc600018e0602 */
[----:B------:R-:W-:Y:S04]  /*7e540*/  STL [R1+0x2bd4], R38 ;  /* 0x002bd42601007387 */ /* 0x000fe80000100800 */
[----:B------:R-:W-:Y:S01]  /*7e550*/  STL [R1+0x2b08], R39 ;  /* 0x002b082701007387 */ /* 0x000fe20000100800 */
[----:B------:R-:W-:-:S03]  /*7e560*/  IADD3 R26, P3, R26, R34, RZ ;  /* 0x000000221a1a7210 */ /* 0x000fc60007f7e0ff */
[----:B------:R-:W-:Y:S01]  /*7e570*/  STL [R1+0x2bcc], R35 ;  /* 0x002bcc2301007387 */ /* 0x000fe20000100800 */
[----:B------:R-:W-:-:S03]  /*7e580*/  IMAD.X R27, R27, 0x1, R2, P4 ;  /* 0x000000011b1b7824 */ /* 0x000fc600020e0602 */
[----:B------:R-:W-:Y:S04]  /*7e590*/  STL [R1+0x2b00], R30 ;  /* 0x002b001e01007387 */ /* 0x000fe80000100800 */
[----:B------:R-:W-:Y:S01]  /*7e5a0*/  STL [R1+0x2b24], R31 ;  /* 0x002b241f01007387 */ /* 0x000fe20000100800 */
[----:B------:R-:W-:-:S03]  /*7e5b0*/  IADD3 R13, P4, R13, R34, RZ ;  /* 0x000000220d0d7210 */ /* 0x000fc60007f9e0ff */
[----:B------:R-:W3:Y:S04]  /*7e5c0*/  LDL.LU R4, [R1+0x2b0c] ;  /* 0x002b0c0001047983 */ /* 0x000ee80000300800 */
[----:B------:R-:W-:Y:S04]  /*7e5d0*/  STL [R1+0x2af8], R26 ;  /* 0x002af81a01007387 */ /* 0x000fe80000100800 */
[----:B------:R-:W3:Y:S04]  /*7e5e0*/  LDL.LU R6, [R1+0x2ae0] ;  /* 0x002ae00001067983 */ /* 0x000ee80000300800 */
[----:B------:R-:W-:Y:S04]  /*7e5f0*/  STL [R1+0x2b1c], R27 ;  /* 0x002b1c1b01007387 */ /* 0x000fe80000100800 */
[----:B------:R-:W3:Y:S04]  /*7e600*/  LDL.LU R19, [R1+0x2b04] ;  /* 0x002b040001137983 */ /* 0x000ee80000300800 */
[----:B------:R1:W-:Y:S04]  /*7e610*/  STL [R1+0x2af0], R13 ;  /* 0x002af00d01007387 */ /* 0x0003e80000100800 */
        /* <DEDUP_REMOVED lines=15> */
[----:B------:R-:W3:Y:S01]  /*7e710*/  LDL.LU R42, [R1+0x2ac4] ;  /* 0x002ac400012a7983 */ /* 0x000ee20000300800 */
[----:B----4-:R-:W-:-:S05]  /*7e720*/  IMAD.X R15, R15, 0x1, R2, P5 ;  /* 0x000000010f0f7824 */ /* 0x010fca00028e0602 */
[----:B------:R1:W-:Y:S04]  /*7e730*/  STL [R1+0x2b14], R15 ;  /* 0x002b140f01007387 */ /* 0x0003e80000100800 */
[----:B-1----:R-:W4:Y:S04]  /*7e740*/  LDL.LU R15, [R1+0x2a98] ;  /* 0x002a9800010f7983 */ /* 0x002f280000300800 */
[----:B------:R-:W4:Y:S04]  /*7e750*/  LDL.LU R43, [R1+0x2abc] ;  /* 0x002abc00012b7983 */ /* 0x000f280000300800 */
[----:B------:R-:W4:Y:S04]  /*7e760*/  LDL.LU R38, [R1+0x2a90] ;  /* 0x002a900001267983 */ /* 0x000f280000300800 */
[----:B------:R-:W4:Y:S01]  /*7e770*/  LDL.LU R39, [R1+0x2ab4] ;  /* 0x002ab40001277983 */ /* 0x000f220000300800 */
[----:B--2---:R-:W-:-:S05]  /*7e780*/  IADD3 R3, P5, R3, R34, RZ ;  /* 0x0000002203037210 */ /* 0x004fca0007fbe0ff */
[----:B------:R1:W-:Y:S04]  /*7e790*/  STL [R1+0x2ae8], R3 ;  /* 0x002ae80301007387 */ /* 0x0003e80000100800 */
[----:B------:R-:W2:Y:S04]  /*7e7a0*/  LDL.LU R35, [R1+0x2a88] ;  /* 0x002a880001237983 */ /* 0x000ea80000300800 */
[----:B------:R-:W2:Y:S04]  /*7e7b0*/  LDL.LU R30, [R1+0x2aac] ;  /* 0x002aac00011e7983 */ /* 0x000ea80000300800 */
[----:B------:R-:W2:Y:S04]  /*7e7c0*/  LDL.LU R31, [R1+0x2a80] ;  /* 0x002a8000011f7983 */ /* 0x000ea80000300800 */
[----:B------:R-:W2:Y:S04]  /*7e7d0*/  LDL.LU R26, [R1+0x2aa4] ;  /* 0x002aa400011a7983 */ /* 0x000ea80000300800 */
[----:B------:R-:W2:Y:S04]  /*7e7e0*/  LDL.LU R27, [R1+0x2a78] ;  /* 0x002a7800011b7983 */ /* 0x000ea80000300800 */
[----:B-1----:R-:W2:Y:S01]  /*7e7f0*/  LDL.LU R3, [R1+0x2a9c] ;  /* 0x002a9c0001037983 */ /* 0x002ea20000300800 */
[--C-:B---3--:R-:W-:Y:S01]  /*7e800*/  IMAD.X R4, R4, 0x1, R2.reuse, P6 ;  /* 0x0000000104047824 */ /* 0x108fe200030e0602 */
[-C--:B------:R-:W-:Y:S01]  /*7e810*/  IADD3 R6, P6, R6, R34.reuse, RZ ;  /* 0x0000002206067210 */ /* 0x080fe20007fde0ff */
[--C-:B------:R-:W-:Y:S01]  /*7e820*/  IMAD.X R19, R19, 0x1, R2.reuse, P1 ;  /* 0x0000000113137824 */ /* 0x100fe200008e0602 */
[-C--:B------:R-:W-:Y:S01]  /*7e830*/  IADD3 R54, P1, R54, R34.reuse, RZ ;  /* 0x0000002236367210 */ /* 0x080fe20007f3e0ff */
[----:B------:R-:W-:Y:S01]  /*7e840*/  IMAD.X R55, R55, 0x1, R2, P2 ;  /* 0x0000000137377824 */ /* 0x000fe200010e0602 */
        /* <DEDUP_REMOVED lines=21> */
[----:B------:R-:W-:-:S03]  /*7e9a0*/  IMAD.X R59, R59, 0x1, R2, P1 ;  /* 0x000000013b3b7824 */ /* 0x000fc600008e0602 */
[----:B------:R-:W-:Y:S04]  /*7e9b0*/  STL [R1+0x2ab8], R56 ;  /* 0x002ab83801007387 */ /* 0x000fe80000100800 */
[----:B------:R-:W-:Y:S04]  /*7e9c0*/  STL [R1+0x2adc], R57 ;  /* 0x002adc3901007387 */ /* 0x000fe80000100800 */
[----:B------:R-:W-:Y:S04]  /*7e9d0*/  STL [R1+0x2ab0], R58 ;  /* 0x002ab03a01007387 */ /* 0x000fe80000100800 */
[----:B------:R1:W-:Y:S04]  /*7e9e0*/  STL [R1+0x2acc], R13 ;  /* 0x002acc0d01007387 */ /* 0x0003e80000100800 */
[----:B------:R-:W-:Y:S04]  /*7e9f0*/  STL [R1+0x2ad4], R59 ;  /* 0x002ad43b01007387 */ /* 0x000fe80000100800 */
[----:B-1----:R-:W3:Y:S01]  /*7ea00*/  LDL.LU R13, [R1+0x2a70] ;  /* 0x002a7000010d7983 */ /* 0x002ee20000300800 */
[-C--:B------:R-:W-:Y:S01]  /*7ea10*/  IADD3 R46, P1, R46, R34.reuse, RZ ;  /* 0x000000222e2e7210 */ /* 0x080fe20007f3e0ff */
[----:B------:R-:W-:Y:S01]  /*7ea20*/  IMAD.X R42, R42, 0x1, R2, P3 ;  /* 0x000000012a2a7824 */ /* 0x000fe200018e0602 */
[----:B----4-:R-:W-:-:S02]  /*7ea30*/  IADD3 R15, P3, R15, R34, RZ ;  /* 0x000000220f0f7210 */ /* 0x010fc40007f7e0ff */
[-C--:B------:R-:W-:Y:S01]  /*7ea40*/  IADD3 R47, P2, R47, R34.reuse, RZ ;  /* 0x000000222f2f7210 */ /* 0x080fe20007f5e0ff */
[----:B------:R-:W-:Y:S01]  /*7ea50*/  IMAD.X R43, R43, 0x1, R2, P4 ;  /* 0x000000012b2b7824 */ /* 0x000fe200020e0602 */
[----:B------:R-:W-:Y:S04]  /*7ea60*/  STL [R1+0x2aa8], R46 ;  /* 0x002aa82e01007387 */ /* 0x000fe80000100800 */
[----:B------:R1:W-:Y:S01]  /*7ea70*/  STL [R1+0x2a98], R15 ;  /* 0x002a980f01007387 */ /* 0x0003e20000100800 */
[----:B------:R-:W-:-:S03]  /*7ea80*/  IADD3 R38, P4, R38, R34, RZ ;  /* 0x0000002226267210 */ /* 0x000fc60007f9e0ff */
[----:B------:R-:W-:Y:S01]  /*7ea90*/  STL [R1+0x2aa0], R47 ;  /* 0x002aa02f01007387 */ /* 0x000fe20000100800 */
[----:B------:R-:W-:-:S03]  /*7eaa0*/  IMAD.X R39, R39, 0x1, R2, P5 ;  /* 0x0000000127277824 */ /* 0x000fc600028e0602 */
[----:B-1----:R-:W4:Y:S04]  /*7eab0*/  LDL.LU R15, [R1+0x2a94] ;  /* 0x002a9400010f7983 */ /* 0x002f280000300800 */
[----:B------:R-:W-:Y:S04]  /*7eac0*/  STL [R1+0x2ac4], R42 ;  /* 0x002ac42a01007387 */ /* 0x000fe80000100800 */
[----:B------:R-:W-:Y:S04]  /*7ead0*/  STL [R1+0x2abc], R43 ;  /* 0x002abc2b01007387 */ /* 0x000fe80000100800 */
[----:B------:R-:W-:Y:S04]  /*7eae0*/  STL [R1+0x2a90], R38 ;  /* 0x002a902601007387 */ /* 0x000fe80000100800 */
[----:B------:R-:W-:Y:S01]  /*7eaf0*/  STL [R1+0x2ab4], R39 ;  /* 0x002ab42701007387 */ /* 0x000fe20000100800 */
[-C--:B--2---:R-:W-:Y:S01]  /*7eb00*/  IADD3 R35, P5, R35, R34.reuse, RZ ;  /* 0x0000002223237210 */ /* 0x084fe20007fbe0ff */
[--C-:B------:R-:W-:Y:S01]  /*7eb10*/  IMAD.X R30, R30, 0x1, R2.reuse, P6 ;  /* 0x000000011e1e7824 */ /* 0x100fe200030e0602 */
[-C--:B------:R-:W-:Y:S01]  /*7eb20*/  IADD3 R31, P6, R31, R34.reuse, RZ ;  /* 0x000000221f1f7210 */ /* 0x080fe20007fde0ff */
[--C-:B------:R-:W-:Y:S01]  /*7eb30*/  IMAD.X R26, R26, 0x1, R2.reuse, P1 ;  /* 0x000000011a1a7824 */ /* 0x100fe200008e0602 */
[----:B------:R-:W-:Y:S01]  /*7eb40*/  IADD3 R27, P1, R27, R34, RZ ;  /* 0x000000221b1b7210 */ /* 0x000fe20007f3e0ff */
[----:B------:R-:W-:Y:S04]  /*7eb50*/  STL [R1+0x2a88], R35 ;  /* 0x002a882301007387 */ /* 0x000fe80000100800 */
[----:B------:R-:W-:Y:S04]  /*7eb60*/  STL [R1+0x2aac], R30 ;  /* 0x002aac1e01007387 */ /* 0x000fe80000100800 */
[----:B------:R-:W-:Y:S01]  /*7eb70*/  STL [R1+0x2a80], R31 ;  /* 0x002a801f01007387 */ /* 0x000fe20000100800 */
[----:B------:R-:W-:-:S03]  /*7eb80*/  IMAD.X R3, R3, 0x1, R2, P2 ;  /* 0x0000000103037824 */ /* 0x000fc600010e0602 */
[----:B------:R-:W2:Y:S04]  /*7eb90*/  LDL.LU R4, [R1+0x2a68] ;  /* 0x002a680001047983 */ /* 0x000ea80000300800 */
[----:B------:R-:W-:Y:S04]  /*7eba0*/  STL [R1+0x2aa4], R26 ;  /* 0x002aa41a01007387 */ /* 0x000fe80000100800 */
[----:B------:R-:W2:Y:S04]  /*7ebb0*/  LDL.LU R6, [R1+0x2a8c] ;  /* 0x002a8c0001067983 */ /* 0x000ea80000300800 */
[----:B------:R-:W-:Y:S04]  /*7ebc0*/  STL [R1+0x2a78], R27 ;  /* 0x002a781b01007387 */ /* 0x000fe80000100800 */
[----:B------:R-:W2:Y:S04]  /*7ebd0*/  LDL.LU R19, [R1+0x2a60] ;  /* 0x002a600001137983 */ /* 0x000ea80000300800 */
[----:B------:R1:W-:Y:S04]  /*7ebe0*/  STL [R1+0x2a9c], R3 ;  /* 0x002a9c0301007387 */ /* 0x0003e80000100800 */
        /* <DEDUP_REMOVED lines=13> */
[----:B-1----:R-:W2:Y:S04]  /*7ecc0*/  LDL.LU R3, [R1+0x2a28] ;  /* 0x002a280001037983 */ /* 0x002ea80000300800 */
[----:B------:R-:W2:Y:S04]  /*7ecd0*/  LDL.LU R47, [R1+0x2a4c] ;  /* 0x002a4c00012f7983 */ /* 0x000ea80000300800 */
[----:B------:R-:W2:Y:S01]  /*7ece0*/  LDL.LU R42, [R1+0x2a20] ;  /* 0x002a2000012a7983 */ /* 0x000ea20000300800 */
[----:B---3--:R-:W-:-:S05]  /*7ecf0*/  IADD3 R13, P2, R13, R34, RZ ;  /* 0x000000220d0d7210 */ /* 0x008fca0007f5e0ff */
[----:B------:R1:W-:Y:S04]  /*7ed00*/  STL [R1+0x2a70], R13 ;  /* 0x002a700d01007387 */ /* 0x0003e80000100800 */
[----:B-1----:R-:W3:Y:S04]  /*7ed10*/  LDL.LU R13, [R1+0x2a44] ;  /* 0x002a4400010d7983 */ /* 0x002ee80000300800 */
[----:B------:R-:W3:Y:S01]  /*7ed20*/  LDL.LU R43, [R1+0x2a18] ;  /* 0x002a1800012b7983 */ /* 0x000ee20000300800 */
[----:B----4-:R-:W-:-:S03]  /*7ed30*/  IMAD.X R15, R15, 0x1, R2, P3 ;  /* 0x000000010f0f7824 */ /* 0x010fc600018e0602 */
[----:B------:R-:W4:Y:S04]  /*7ed40*/  LDL.LU R38, [R1+0x2a3c] ;  /* 0x002a3c0001267983 */ /* 0x000f280000300800 */
[----:B------:R-:W4:Y:S04]  /*7ed50*/  LDL.LU R39, [R1+0x2a10] ;  /* 0x002a100001277983 */ /* 0x000f280000300800 */
[----:B------:R1:W-:Y:S04]  /*7ed60*/  STL [R1+0x2a94], R15 ;  /* 0x002a940f01007387 */ /* 0x0003e80000100800 */
[----:B------:R-:W4:Y:S04]  /*7ed70*/  LDL.LU R35, [R1+0x2a34] ;  /* 0x002a340001237983 */ /* 0x000f280000300800 */
[----:B------:R-:W4:Y:S04]  /*7ed80*/  LDL.LU R30, [R1+0x2a08] ;  /* 0x002a0800011e7983 */ /* 0x000f280000300800 */
[----:B------:R-:W4:Y:S04]  /*7ed90*/  LDL.LU R31, [R1+0x2a2c] ;  /* 0x002a2c00011f7983 */ /* 0x000f280000300800 */
[----:B------:R-:W4:Y:S04]  /*7eda0*/  LDL.LU R26, [R1+0x2a00] ;  /* 0x002a0000011a7983 */ /* 0x000f280000300800 */
[----:B------:R-:W4:Y:S04]  /*7edb0*/  LDL.LU R27, [R1+0x2a24] ;  /* 0x002a2400011b7983 */ /* 0x000f280000300800 */
[----:B-1----:R-:W4:Y:S01]  /*7edc0*/  LDL.LU R15, [R1+0x29f8] ;  /* 0x0029f800010f7983 */ /* 0x002f220000300800 */
[-C--:B--2---:R-:W-:Y:S01]  /*7edd0*/  IADD3 R4, P3, R4, R34.reuse, RZ ;  /* 0x0000002204047210 */ /* 0x084fe20007f7e0ff */
        /* <DEDUP_REMOVED lines=31> */
[----:B------:R-:W-:Y:S04]  /*7efd0*/  STL [R1+0x2a30], R59 ;  /* 0x002a303b01007387 */ /* 0x000fe80000100800 */
[----:B-1----:R-:W2:Y:S01]  /*7efe0*/  LDL.LU R3, [R1+0x2a1c] ;  /* 0x002a1c0001037983 */ /* 0x002ea20000300800 */
[----:B------:R-:W-:-:S03]  /*7eff0*/  IMAD.X R47, R47, 0x1, R2, P6 ;  /* 0x000000012f2f7824 */ /* 0x000fc600030e0602 */
[----:B------:R-:W-:Y:S01]  /*7f000*/  STL [R1+0x2a54], R46 ;  /* 0x002a542e01007387 */ /* 0x000fe20000100800 */
[----:B---3--:R-:W-:-:S05]  /*7f010*/  IMAD.X R13, R13, 0x1, R2, P1 ;  /* 0x000000010d0d7824 */ /* 0x008fca00008e0602 */
[----:B------:R1:W-:Y:S04]  /*7f020*/  STL [R1+0x2a44], R13 ;  /* 0x002a440d01007387 */ /* 0x0003e80000100800 */
[----:B------:R-:W-:Y:S04]  /*7f030*/  STL [R1+0x2a4c], R47 ;  /* 0x002a4c2f01007387 */ /* 0x000fe80000100800 */
[----:B-1----:R-:W3:Y:S01]  /*7f040*/  LDL.LU R13, [R1+0x29f0] ;  /* 0x0029f000010d7983 */ /* 0x002ee20000300800 */
[-C--:B------:R-:W-:Y:S02]  /*7f050*/  IADD3 R42, P6, R42, R34.reuse, RZ ;  /* 0x000000222a2a7210 */ /* 0x080fe40007fde0ff */
[-C--:B------:R-:W-:Y:S01]  /*7f060*/  IADD3 R43, P1, R43, R34.reuse, RZ ;  /* 0x000000222b2b7210 */ /* 0x080fe20007f3e0ff */
[--C-:B----4-:R-:W-:Y:S01]  /*7f070*/  IMAD.X R38, R38, 0x1, R2.reuse, P2 ;  /* 0x0000000126267824 */ /* 0x110fe200010e0602 */
        /* <DEDUP_REMOVED lines=36> */
[----:B--2---:R-:W-:-:S05]  /*7f2c0*/  IMAD.X R3, R3, 0x1, R2, P6 ;  /* 0x0000000103037824 */ /* 0x004fca00030e0602 */
[----:B------:R1:W-:Y:S04]  /*7f2d0*/  STL [R1+0x2a1c], R3 ;  /* 0x002a1c0301007387 */ /* 0x0003e80000100800 */
[----:B-1----:R-:W2:Y:S04]  /*7f2e0*/  LDL.LU R3, [R1+0x29a0] ;  /* 0x0029a00001037983 */ /* 0x002ea80000300800 */
[----:B------:R-:W2:Y:S04]  /*7f2f0*/  LDL.LU R43, [R1+0x29c4] ;  /* 0x0029c400012b7983 */ /* 0x000ea80000300800 */
[----:B------:R-:W2:Y:S04]  /*7f300*/  LDL.LU R38, [R1+0x2998] ;  /* 0x0029980001267983 */ /* 0x000ea80000300800 */
[----:B------:R-:W2:Y:S01]  /*7f310*/  LDL.LU R39, [R1+0x29bc] ;  /* 0x0029bc0001277983 */ /* 0x000ea20000300800 */
[----:B---3--:R-:W-:-:S05]  /*7f320*/  IADD3 R13, P6, R13, R34, RZ ;  /* 0x000000220d0d7210 */ /* 0x008fca0007fde0ff */
[----:B------:R1:W-:Y:S04]  /*7f330*/  STL [R1+0x29f0], R13 ;  /* 0x0029f00d01007387 */ /* 0x0003e80000100800 */
[----:B------:R-:W3:Y:S04]  /*7f340*/  LDL.LU R35, [R1+0x2990] ;  /* 0x0029900001237983 */ /* 0x000ee80000300800 */
[----:B------:R-:W3:Y:S04]  /*7f350*/  LDL.LU R30, [R1+0x29b4] ;  /* 0x0029b400011e7983 */ /* 0x000ee80000300800 */
[----:B------:R-:W3:Y:S04]  /*7f360*/  LDL.LU R31, [R1+0x2988] ;  /* 0x00298800011f7983 */ /* 0x000ee80000300800 */
[----:B------:R-:W3:Y:S04]  /*7f370*/  LDL.LU R26, [R1+0x29ac] ;  /* 0x0029ac00011a7983 */ /* 0x000ee80000300800 */
[----:B------:R-:W3:Y:S04]  /*7f380*/  LDL.LU R27, [R1+0x2980] ;  /* 0x00298000011b7983 */ /* 0x000ee80000300800 */
[----:B-1----:R-:W3:Y:S01]  /*7f390*/  LDL.LU R13, [R1+0x29a4] ;  /* 0x0029a400010d7983 */ /* 0x002ee20000300800 */
[--C-:B----4-:R-:W-:Y:S01]  /*7f3a0*/  IMAD.X R4, R4, 0x1, R2.reuse, P1 ;  /* 0x0000000104047824 */ /* 0x110fe200008e0602 */
        /* <DEDUP_REMOVED lines=29> */
[----:B------:R1:W-:Y:S01]  /*7f580*/  STL [R1+0x29d4], R15 ;  /* 0x0029d40f01007387 */ /* 0x0003e20000100800 */
[----:B------:R-:W-:-:S03]  /*7f590*/  IADD3 R46, P2, R46, R34, RZ ;  /* 0x000000222e2e7210 */ /* 0x000fc60007f5e0ff */
[----:B------:R-:W-:Y:S01]  /*7f5a0*/  STL [R1+0x29dc], R59 ;  /* 0x0029dc3b01007387 */ /* 0x000fe20000100800 */
[----:B------:R-:W-:Y:S01]  /*7f5b0*/  IMAD.X R42, R42, 0x1, R2, P4 ;  /* 0x000000012a2a7824 */ /* 0x000fe200020e0602 */
[-C--:B------:R-:W-:Y:S02]  /*7f5c0*/  IADD3 R47, P3, R47, R34.reuse, RZ ;  /* 0x000000222f2f7210 */ /* 0x080fe40007f7e0ff */
[----:B-1----:R-:W4:Y:S04]  /*7f5d0*/  LDL.LU R15, [R1+0x2978] ;  /* 0x00297800010f7983 */ /* 0x002f280000300800 */
[----:B------:R-:W-:Y:S01]  /*7f5e0*/  STL [R1+0x29b0], R46 ;  /* 0x0029b02e01007387 */ /* 0x000fe20000100800 */
[----:B--2---:R-:W-:-:S05]  /*7f5f0*/  IADD3 R3, P4, R3, R34, RZ ;  /* 0x0000002203037210 */ /* 0x004fca0007f9e0ff */
[----:B------:R1:W-:Y:S04]  /*7f600*/  STL [R1+0x29a0], R3 ;  /* 0x0029a00301007387 */ /* 0x0003e80000100800 */
[----:B------:R-:W-:Y:S04]  /*7f610*/  STL [R1+0x29a8], R47 ;  /* 0x0029a82f01007387 */ /* 0x000fe80000100800 */
[----:B-1----:R-:W2:Y:S01]  /*7f620*/  LDL.LU R3, [R1+0x299c] ;  /* 0x00299c0001037983 */ /* 0x002ea20000300800 */
[--C-:B------:R-:W-:Y:S01]  /*7f630*/  IMAD.X R43, R43, 0x1, R2.reuse, P5 ;  /* 0x000000012b2b7824 */ /* 0x100fe200028e0602 */
[-C--:B------:R-:W-:Y:S01]  /*7f640*/  IADD3 R38, P5, R38, R34.reuse, RZ ;  /* 0x0000002226267210 */ /* 0x080fe20007fbe0ff */
[--C-:B------:R-:W-:Y:S01]  /*7f650*/  IMAD.X R39, R39, 0x1, R2.reuse, P6 ;  /* 0x0000000127277824 */ /* 0x100fe200030e0602 */
[----:B------:R-:W-:Y:S04]  /*7f660*/  STL [R1+0x29cc], R42 ;  /* 0x0029cc2a01007387 */ /* 0x000fe80000100800 */
[----:B------:R-:W-:Y:S01]  /*7f670*/  STL [R1+0x29c4], R43 ;  /* 0x0029c42b01007387 */ /* 0x000fe20000100800 */
[-C--:B---3--:R-:W-:Y:S01]  /*7f680*/  IADD3 R35, P6, R35, R34.reuse, RZ ;  /* 0x0000002223237210 */ /* 0x088fe20007fde0ff */
[--C-:B------:R-:W-:Y:S01]  /*7f690*/  IMAD.X R30, R30, 0x1, R2.reuse, P1 ;  /* 0x000000011e1e7824 */ /* 0x100fe200008e0602 */
[----:B------:R-:W-:Y:S01]  /*7f6a0*/  IADD3 R31, P1, R31, R34, RZ ;  /* 0x000000221f1f7210 */ /* 0x000fe20007f3e0ff */
        /* <DEDUP_REMOVED lines=30> */
[----:B----4-:R-:W-:-:S05]  /*7f890*/  IADD3 R15, P3, R15, R34, RZ ;  /* 0x000000220f0f7210 */ /* 0x010fca0007f7e0ff */
[----:B------:R1:W-:Y:S04]  /*7f8a0*/  STL [R1+0x2978], R15 ;  /* 0x0029780f01007387 */ /* 0x0003e80000100800 */
[----:B-1----:R-:W4:Y:S04]  /*7f8b0*/  LDL.LU R15, [R1+0x294c] ;  /* 0x00294c00010f7983 */ /* 0x002f280000300800 */
[----:B------:R-:W4:Y:S04]  /*7f8c0*/  LDL.LU R43, [R1+0x2920] ;  /* 0x00292000012b7983 */ /* 0x000f280000300800 */
[----:B------:R-:W4:Y:S04]  /*7f8d0*/  LDL.LU R38, [R1+0x2944] ;  /* 0x0029440001267983 */ /* 0x000f280000300800 */
[----:B------:R-:W4:Y:S01]  /*7f8e0*/  LDL.LU R39, [R1+0x2918] ;  /* 0x0029180001277983 */ /* 0x000f220000300800 */
[----:B--2---:R-:W-:-:S05]  /*7f8f0*/  IMAD.X R3, R3, 0x1, R2, P4 ;  /* 0x0000000103037824 */ /* 0x004fca00020e0602 */
[----:B------:R1:W-:Y:S04]  /*7f900*/  STL [R1+0x299c], R3 ;  /* 0x00299c0301007387 */ /* 0x0003e80000100800 */
[----:B------:R-:W2:Y:S04]  /*7f910*/  LDL.LU R35, [R1+0x293c] ;  /* 0x00293c0001237983 */ /* 0x000ea80000300800 */
[----:B------:R-:W2:Y:S04]  /*7f920*/  LDL.LU R30, [R1+0x2910] ;  /* 0x00291000011e7983 */ /* 0x000ea80000300800 */
[----:B------:R-:W2:Y:S04]  /*7f930*/  LDL.LU R31, [R1+0x2934] ;  /* 0x00293400011f7983 */ /* 0x000ea80000300800 */
[----:B------:R-:W2:Y:S04]  /*7f940*/  LDL.LU R26, [R1+0x2908] ;  /* 0x00290800011a7983 */ /* 0x000ea80000300800 */
[----:B------:R-:W2:Y:S04]  /*7f950*/  LDL.LU R27, [R1+0x292c] ;  /* 0x00292c00011b7983 */ /* 0x000ea80000300800 */
[----:B-1----:R-:W2:Y:S01]  /*7f960*/  LDL.LU R3, [R1+0x2900] ;  /* 0x0029000001037983 */ /* 0x002ea20000300800 */
[-C--:B---3--:R-:W-:Y:S01]  /*7f970*/  IADD3 R4, P4, R4, R34.reuse, RZ ;  /* 0x0000002204047210 */ /* 0x088fe20007f9e0ff */
        /* <DEDUP_REMOVED lines=32> */
[----:B-1----:R-:W3:Y:S01]  /*7fb80*/  LDL.LU R13, [R1+0x2924] ;  /* 0x00292400010d7983 */ /* 0x002ee20000300800 */
[----:B------:R-:W-:Y:S01]  /*7fb90*/  IMAD.X R47, R47, 0x1, R2, P1 ;  /* 0x000000012f2f7824 */ /* 0x000fe200008e0602 */
[----:B------:R-:W-:-:S02]  /*7fba0*/  IADD3 R42, P1, R42, R34, RZ ;  /* 0x000000222a2a7210 */ /* 0x000fc40007f3e0ff */
[----:B------:R-:W-:Y:S01]  /*7fbb0*/  STL [R1+0x295c], R46 ;  /* 0x00295c2e01007387 */ /* 0x000fe20000100800 */
[--C-:B----4-:R-:W-:Y:S01]  /*7fbc0*/  IMAD.X R15, R15, 0x1, R2.reuse, P2 ;  /* 0x000000010f0f7824 */ /* 0x110fe200010e0602 */
[-C--:B------:R-:W-:Y:S01]  /*7fbd0*/  IADD3 R43, P2, R43, R34.reuse, RZ ;  /* 0x000000222b2b7210 */ /* 0x080fe20007f5e0ff */
[--C-:B------:R-:W-:Y:S01]  /*7fbe0*/  IMAD.X R38, R38, 0x1, R2.reuse, P3 ;  /* 0x0000000126267824 */ /* 0x100fe200018e0602 */
[-C--:B------:R-:W-:Y:S02]  /*7fbf0*/  IADD3 R39, P3, R39, R34.reuse, RZ ;  /* 0x0000002227277210 */ /* 0x080fe40007f7e0ff */
[----:B------:R1:W-:Y:S04]  /*7fc00*/  STL [R1+0x294c], R15 ;  /* 0x00294c0f01007387 */ /* 0x0003e80000100800 */
[----:B------:R-:W-:Y:S04]  /*7fc10*/  STL [R1+0x2954], R47 ;  /* 0x0029542f01007387 */ /* 0x000fe80000100800 */
[----:B-1----:R-:W4:Y:S04]  /*7fc20*/  LDL.LU R15, [R1+0x28f8] ;  /* 0x0028f800010f7983 */ /* 0x002f280000300800 */
[----:B------:R-:W-:Y:S04]  /*7fc30*/  STL [R1+0x2928], R42 ;  /* 0x0029282a01007387 */ /* 0x000fe80000100800 */
[----:B------:R-:W-:Y:S04]  /*7fc40*/  STL [R1+0x2920], R43 ;  /* 0x0029202b01007387 */ /* 0x000fe80000100800 */
[----:B------:R-:W-:Y:S04]  /*7fc50*/  STL [R1+0x2944], R38 ;  /* 0x0029442601007387 */ /* 0x000fe80000100800 */
[----:B------:R-:W-:Y:S01]  /*7fc60*/  STL [R1+0x2918], R39 ;  /* 0x0029182701007387 */ /* 0x000fe20000100800 */
[--C-:B--2---:R-:W-:Y:S01]  /*7fc70*/  IMAD.X R35, R35, 0x1, R2.reuse, P4 ;  /* 0x0000000123237824 */ /* 0x104fe200020e0602 */
[-C--:B------:R-:W-:Y:S01]  /*7fc80*/  IADD3 R30, P4, R30, R34.reuse, RZ ;  /* 0x000000221e1e7210 */ /* 0x080fe20007f9e0ff */
[--C-:B------:R-:W-:Y:S01]  /*7fc90*/  IMAD.X R31, R31, 0x1, R2.reuse, P5 ;  /* 0x000000011f1f7824 */ /* 0x100fe200028e0602 */
[-C--:B------:R-:W-:Y:S01]  /*7fca0*/  IADD3 R26, P5, R26, R34.reuse, RZ ;  /* 0x000000221a1a7210 */ /* 0x080fe20007fbe0ff */
[----:B------:R-:W-:Y:S01]  /*7fcb0*/  IMAD.X R27, R27, 0x1, R2, P6 ;  /* 0x000000011b1b7824 */ /* 0x000fe200030e0602 */
[----:B------:R-:W-:Y:S04]  /*7fcc0*/  STL [R1+0x293c], R35 ;  /* 0x00293c2301007387 */ /* 0x000fe80000100800 */
[----:B------:R-:W-:Y:S04]  /*7fcd0*/  STL [R1+0x2910], R30 ;  /* 0x0029101e01007387 */ /* 0x000fe80000100800 */
[----:B------:R-:W-:Y:S04]  /*7fce0*/  STL [R1+0x2934], R31 ;  /* 0x0029341f01007387 */ /* 0x000fe80000100800 */
[----:B------:R-:W2:Y:S01]  /*7fcf0*/  LDL.LU R4, [R1+0x291c] ;  /* 0x00291c0001047983 */ /* 0x000ea20000300800 */
[----:B------:R-:W-:-:S03]  /*7fd00*/  IADD3 R3, P6, R3, R34, RZ ;  /* 0x0000002203037210 */ /* 0x000fc60007fde0ff */
        /* <DEDUP_REMOVED lines=21> */
[----:B---3--:R-:W-:-:S05]  /*7fe60*/  IMAD.X R13, R13, 0x1, R2, P1 ;  /* 0x000000010d0d7824 */ /* 0x008fca00008e0602 */
[----:B------:R1:W-:Y:S04]  /*7fe70*/  STL [R1+0x2924], R13 ;  /* 0x0029240d01007387 */ /* 0x0003e80000100800 */
[----:B-1----:R-:W3:Y:S04]  /*7fe80*/  LDL.LU R13, [R1+0x28a8] ;  /* 0x0028a800010d7983 */ /* 0x002ee80000300800 */
[----:B------:R-:W3:Y:S04]  /*7fe90*/  LDL.LU R43, [R1+0x28cc] ;  /* 0x0028cc00012b7983 */ /* 0x000ee80000300800 */
[----:B------:R-:W3:Y:S04]  /*7fea0*/  LDL.LU R38, [R1+0x28a0] ;  /* 0x0028a00001267983 */ /* 0x000ee80000300800 */
[----:B------:R-:W3:Y:S01]  /*7feb0*/  LDL.LU R39, [R1+0x28c4] ;  /* 0x0028c40001277983 */ /* 0x000ee20000300800 */
[----:B----4-:R-:W-:-:S05]  /*7fec0*/  IADD3 R15, P1, R15, R34, RZ ;  /* 0x000000220f0f7210 */ /* 0x010fca0007f3e0ff */
[----:B------:R1:W-:Y:S04]  /*7fed0*/  STL [R1+0x28f8], R15 ;  /* 0x0028f80f01007387 */ /* 0x0003e80000100800 */
[----:B------:R-:W4:Y:S04]  /*7fee0*/  LDL.LU R35, [R1+0x2898] ;  /* 0x0028980001237983 */ /* 0x000f280000300800 */
[----:B------:R-:W4:Y:S04]  /*7fef0*/  LDL.LU R30, [R1+0x28bc] ;  /* 0x0028bc00011e7983 */ /* 0x000f280000300800 */
[----:B------:R-:W4:Y:S04]  /*7ff00*/  LDL.LU R31, [R1+0x2890] ;  /* 0x00289000011f7983 */ /* 0x000f280000300800 */
[----:B------:R-:W4:Y:S04]  /*7ff10*/  LDL.LU R26, [R1+0x28b4] ;  /* 0x0028b400011a7983 */ /* 0x000f280000300800 */
[----:B------:R-:W4:Y:S04]  /*7ff20*/  LDL.LU R27, [R1+0x2888] ;  /* 0x00288800011b7983 */ /* 0x000f280000300800 */
[----:B-1----:R-:W4:Y:S01]  /*7ff30*/  LDL.LU R15, [R1+0x28ac] ;  /* 0x0028ac00010f7983 */ /* 0x002f220000300800 */
[--C-:B--2---:R-:W-:Y:S01]  /*7ff40*/  IMAD.X R4, R4, 0x1, R2.reuse, P2 ;  /* 0x0000000104047824 */ /* 0x104fe200010e0602 */
        /* <DEDUP_REMOVED lines=34> */
[----:B------:R-:W-:-:S03]  /*80170*/  IADD3 R47, P4, R47, R34, RZ ;  /* 0x000000222f2f7210 */ /* 0x000fc60007f9e0ff */
[----:B------:R-:W-:Y:S01]  /*80180*/  STL [R1+0x28b8], R46 ;  /* 0x0028b82e01007387 */ /* 0x000fe20000100800 */
[----:B---3--:R-:W-:-:S05]  /*80190*/  IADD3 R13, P5, R13, R34, RZ ;  /* 0x000000220d0d7210 */ /* 0x008fca0007fbe0ff */
[----:B------:R1:W-:Y:S04]  /*801a0*/  STL [R1+0x28a8], R13 ;  /* 0x0028a80d01007387 */ /* 0x0003e80000100800 */
[----:B------:R-:W-:Y:S04]  /*801b0*/  STL [R1+0x28b0], R47 ;  /* 0x0028b02f01007387 */ /* 0x000fe80000100800 */
[----:B-1----:R-:W3:Y:S01]  /*801c0*/  LDL.LU R13, [R1+0x28a4] ;  /* 0x0028a400010d7983 */ /* 0x002ee20000300800 */
[--C-:B------:R-:W-:Y:S01]  /*801d0*/  IMAD.X R43, R43, 0x1, R2.reuse, P6 ;  /* 0x000000012b2b7824 */ /* 0x100fe200030e0602 */
[-C--:B------:R-:W-:Y:S01]  /*801e0*/  IADD3 R38, P6, R38, R34.reuse, RZ ;  /* 0x0000002226267210 */ /* 0x080fe20007fde0ff */
[--C-:B------:R-:W-:Y:S01]  /*801f0*/  IMAD.X R39, R39, 0x1, R2.reuse, P1 ;  /* 0x0000000127277824 */ /* 0x100fe200008e0602 */
[----:B------:R-:W-:Y:S01]  /*80200*/  STL [R1+0x28d4], R42 ;  /* 0x0028d42a01007387 */ /* 0x000fe20000100800 */
[----:B----4-:R-:W-:Y:S01]  /*80210*/  IADD3 R35, P1, R35, R34, RZ ;  /* 0x0000002223237210 */ /* 0x010fe20007f3e0ff */
[----:B------:R-:W-:-:S02]  /*80220*/  IMAD.X R30, R30, 0x1, R2, P2 ;  /* 0x000000011e1e7824 */ /* 0x000fc400010e0602 */
        /* <DEDUP_REMOVED lines=35> */
[----:B------:R-:W2:Y:S04]  /*80460*/  LDL.LU R43, [R1+0x2828] ;  /* 0x00282800012b7983 */ /* 0x000ea80000300800 */
[----:B------:R-:W2:Y:S04]  /*80470*/  LDL.LU R38, [R1+0x284c] ;  /* 0x00284c0001267983 */ /* 0x000ea80000300800 */
[----:B------:R-:W2:Y:S01]  /*80480*/  LDL.LU R39, [R1+0x2820] ;  /* 0x0028200001277983 */ /* 0x000ea20000300800 */
[----:B---3--:R-:W-:-:S05]  /*80490*/  IMAD.X R13, R13, 0x1, R2, P5 ;  /* 0x000000010d0d7824 */ /* 0x008fca00028e0602 */
        /* <DEDUP_REMOVED lines=49> */
[--C-:B------:R-:W-:Y:S01]  /*807b0*/  IMAD.X R38, R38, 0x1, R2.reuse, P4 ;  /* 0x0000000126267824 */ /* 0x100fe200020e0602 */
[-C--:B------:R-:W-:Y:S01]  /*807c0*/  IADD3 R39, P4, R39, R34.reuse, RZ ;  /* 0x0000002227277210 */ /* 0x080fe20007f9e0ff */
[----:B------:R-:W-:Y:S04]  /*807d0*/  STL [R1+0x2830], R42 ;  /* 0x0028302a01007387 */ /* 0x000fe80000100800 */
[----:B------:R-:W-:Y:S04]  /*807e0*/  STL [R1+0x2828], R43 ;  /* 0x0028282b01007387 */ /* 0x000fe80000100800 */
[----:B------:R-:W-:Y:S01]  /*807f0*/  STL [R1+0x284c], R38 ;  /* 0x00284c2601007387 */ /* 0x000fe20000100800 */
        /* <DEDUP_REMOVED lines=81> */
[----:B------:R-:W-:-:S03]  /*80d10*/  IADD3 R47, P5, R47, R34, RZ ;  /* 0x000000222f2f7210 */ /* 0x000fc60007fbe0ff */
[----:B------:R-:W-:Y:S01]  /*80d20*/  STL [R1+0x27c0], R46 ;  /* 0x0027c02e01007387 */ /* 0x000fe20000100800 */
[-C--:B----4-:R-:W-:Y:S01]  /*80d30*/  IADD3 R15, P6, R15, R34.reuse, RZ ;  /* 0x000000220f0f7210 */ /* 0x090fe20007fde0ff */
[--C-:B------:R-:W-:Y:S01]  /*80d40*/  IMAD.X R43, R43, 0x1, R2.reuse, P1 ;  /* 0x000000012b2b7824 */ /* 0x100fe200008e0602 */
[-C--:B------:R-:W-:Y:S01]  /*80d50*/  IADD3 R38, P1, R38, R34.reuse, RZ ;  /* 0x0000002226267210 */ /* 0x080fe20007f3e0ff */
[--C-:B------:R-:W-:Y:S02]  /*80d60*/  IMAD.X R39, R39, 0x1, R2.reuse, P2 ;  /* 0x0000000127277824 */ /* 0x100fe400010e0602 */
[----:B------:R1:W-:Y:S04]  /*80d70*/  STL [R1+0x27b0], R15 ;  /* 0x0027b00f01007387 */ /* 0x0003e80000100800 */
[----:B------:R-:W-:Y:S04]  /*80d80*/  STL [R1+0x27b8], R47 ;  /* 0x0027b82f01007387 */ /* 0x000fe80000100800 */
        /* <DEDUP_REMOVED lines=39> */
[----:B------:R-:W3:Y:S04]  /*81000*/  LDL.LU R43, [R1+0x2730] ;  /* 0x00273000012b7983 */ /* 0x000ee80000300800 */
[----:B------:R-:W3:Y:S04]  /*81010*/  LDL.LU R38, [R1+0x2754] ;  /* 0x0027540001267983 */ /* 0x000ee80000300800 */
[----:B------:R-:W3:Y:S01]  /*81020*/  LDL.LU R39, [R1+0x2728] ;  /* 0x0027280001277983 */ /* 0x000ee20000300800 */
[----:B----4-:R-:W-:-:S05]  /*81030*/  IMAD.X R15, R15, 0x1, R2, P6 ;  /* 0x000000010f0f7824 */ /* 0x010fca00030e0602 */
        /* <DEDUP_REMOVED lines=49> */
[--C-:B------:R-:W-:Y:S01]  /*81350*/  IMAD.X R38, R38, 0x1, R2.reuse, P5 ;  /* 0x0000000126267824 */ /* 0x100fe200028e0602 */
[-C--:B------:R-:W-:Y:S01]  /*81360*/  IADD3 R39, P5, R39, R34.reuse, RZ ;  /* 0x0000002227277210 */ /* 0x080fe20007fbe0ff */
[----:B------:R-:W-:Y:S04]  /*81370*/  STL [R1+0x2738], R42 ;  /* 0x0027382a01007387 */ /* 0x000fe80000100800 */
[----:B------:R-:W-:Y:S01]  /*81380*/  STL [R1+0x2730], R43 ;  /* 0x0027302b01007387 */ /* 0x000fe20000100800 */
[--C-:B----4-:R-:W-:Y:S01]  /*81390*/  IMAD.X R35, R35, 0x1, R2.reuse, P6 ;  /* 0x0000000123237824 */ /* 0x110fe200030e0602 */
[-C--:B------:R-:W-:Y:S01]  /*813a0*/  IADD3 R30, P6, R30, R34.reuse, RZ ;  /* 0x000000221e1e7210 */ /* 0x080fe20007fde0ff */
[----:B------:R-:W-:Y:S01]  /*813b0*/  IMAD.X R31, R31, 0x1, R2, P1 ;  /* 0x000000011f1f7824 */ /* 0x000fe200008e0602 */
        /* <DEDUP_REMOVED lines=89> */
[----:B------:R-:W-:Y:S04]  /*81950*/  STL [R1+0x26dc], R43 ;  /* 0x0026dc2b01007387 */ /* 0x000fe80000100800 */
[----:B------:R-:W-:Y:S01]  /*81960*/  STL [R1+0x26b0], R38 ;  /* 0x0026b02601007387 */ /* 0x000fe20000100800 */
[-C--:B---3--:R-:W-:Y:S01]  /*81970*/  IADD3 R35, P3, R35, R34.reuse, RZ ;  /* 0x0000002223237210 */ /* 0x088fe20007f7e0ff */
        /* <DEDUP_REMOVED lines=182> */
[----:B------:R-:W-:Y:S04]  /*824e0*/  STL [R1+0x25ec], R42 ;  /* 0x0025ec2a01007387 */ /* 0x000fe80000100800 */
[----:B------:R-:W-:Y:S04]  /*824f0*/  STL [R1+0x25e4], R43 ;  /* 0x0025e42b01007387 */ /* 0x000fe80000100800 */
[----:B------:R-:W-:Y:S01]  /*82500*/  STL [R1+0x25b8], R38 ;  /* 0x0025b82601007387 */ /* 0x000fe20000100800 */
[-C--:B----4-:R-:W-:Y:S01]  /*82510*/  IADD3 R35, P4, R35, R34.reuse, RZ ;  /* 0x0000002223237210 */ /* 0x090fe20007f9e0ff */
        /* <DEDUP_REMOVED lines=91> */
[----:B------:R-:W-:Y:S04]  /*82ad0*/  STL [R1+0x2564], R38 ;  /* 0x0025642601007387 */ /* 0x000fe80000100800 */
[----:B------:R-:W-:Y:S01]  /*82ae0*/  STL [R1+0x2538], R39 ;  /* 0x0025382701007387 */ /* 0x000fe20000100800 */
[--C-:B---3--:R-:W-:Y:S01]  /*82af0*/  IMAD.X R35, R35, 0x1, R2.reuse, P2 ;  /* 0x0000000123237824 */ /* 0x108fe200010e0602 */
[-C--:B------:R-:W-:Y:S01]  /*82b00*/  IADD3 R30, P2, R30, R34.reuse, RZ ;  /* 0x000000221e1e7210 */ /* 0x080fe20007f5e0ff */
[--C-:B------:R-:W-:Y:S01]  /*82b10*/  IMAD.X R31, R31, 0x1, R2.reuse, P3 ;  /* 0x000000011f1f7824 */ /* 0x100fe200018e0602 */
[-C--:B------:R-:W-:Y:S01]  /*82b20*/  IADD3 R26, P3, R26, R34.reuse, RZ ;  /* 0x000000221a1a7210 */ /* 0x080fe20007f7e0ff */
[----:B------:R-:W-:Y:S01]  /*82b30*/  IMAD.X R27, R27, 0x1, R2, P4 ;  /* 0x000000011b1b7824 */ /* 0x000fe200020e0602 */
[----:B------:R-:W-:Y:S04]  /*82b40*/  STL [R1+0x255c], R35 ;  /* 0x00255c2301007387 */ /* 0x000fe80000100800 */
[----:B------:R-:W-:Y:S04]  /*82b50*/  STL [R1+0x2530], R30 ;  /* 0x0025301e01007387 */ /* 0x000fe80000100800 */
[----:B------:R-:W-:Y:S04]  /*82b60*/  STL [R1+0x2554], R31 ;  /* 0x0025541f01007387 */ /* 0x000fe80000100800 */
[----:B------:R-:W3:Y:S01]  /*82b70*/  LDL.LU R4, [R1+0x253c] ;  /* 0x00253c0001047983 */ /* 0x000ee20000300800 */
[----:B------:R-:W-:-:S03]  /*82b80*/  IADD3 R13, P4, R13, R34, RZ ;  /* 0x000000220d0d7210 */ /* 0x000fc60007f9e0ff */
        /* <DEDUP_REMOVED lines=173> */
[----:B------:R-:W-:Y:S04]  /*83660*/  STL [R1+0x2448], R43 ;  /* 0x0024482b01007387 */ /* 0x000fe80000100800 */
[----:B------:R-:W-:Y:S01]  /*83670*/  STL [R1+0x246c], R38 ;  /* 0x00246c2601007387 */ /* 0x000fe20000100800 */
        /* <DEDUP_REMOVED lines=92> */
[----:B------:R-:W-:Y:S04]  /*83c40*/  STL [R1+0x23c8], R38 ;  /* 0x0023c82601007387 */ /* 0x000fe80000100800 */
[----:B------:R-:W-:Y:S01]  /*83c50*/  STL [R1+0x23ec], R39 ;  /* 0x0023ec2701007387 */ /* 0x000fe20000100800 */
[-C--:B---3--:R-:W-:Y:S01]  /*83c60*/  IADD3 R35, P6, R35, R34.reuse, RZ ;  /* 0x0000002223237210 */ /* 0x088fe20007fde0ff */
        /* <DEDUP_REMOVED lines=464> */
[--C-:B----4-:R-:W-:Y:S01]  /*85970*/  IMAD.X R35, R35, 0x1, R2.reuse, P6 ;  /* 0x0000000123237824 */ /* 0x110fe200030e0602 */
[-C--:B------:R-:W-:Y:S01]  /*85980*/  IADD3 R30, P6, R30, R34.reuse, RZ ;  /* 0x000000221e1e7210 */ /* 0x080fe20007fde0ff */
[--C-:B------:R-:W-:Y:S01]  /*85990*/  IMAD.X R31, R31, 0x1, R2.reuse, P1 ;  /* 0x000000011f1f7824 */ /* 0x100fe200008e0602 */
[-C--:B------:R-:W-:Y:S01]  /*859a0*/  IADD3 R26, P1, R26, R34.reuse, RZ ;  /* 0x000000221a1a7210 */ /* 0x080fe20007f3e0ff */
[----:B------:R-:W-:Y:S01]  /*859b0*/  IMAD.X R27, R27, 0x1, R2, P2 ;  /* 0x000000011b1b7824 */ /* 0x000fe200010e0602 */
[----:B------:R-:W-:Y:S04]  /*859c0*/  STL [R1+0x217c], R35 ;  /* 0x00217c2301007387 */ /* 0x000fe80000100800 */
[----:B------:R-:W-:Y:S04]  /*859d0*/  STL [R1+0x2150], R30 ;  /* 0x0021501e01007387 */ /* 0x000fe80000100800 */
[----:B------:R-:W-:Y:S04]  /*859e0*/  STL [R1+0x2174], R31 ;  /* 0x0021741f01007387 */ /* 0x000fe80000100800 */
[----:B------:R-:W4:Y:S01]  /*859f0*/  LDL.LU R4, [R1+0x215c] ;  /* 0x00215c0001047983 */ /* 0x000f220000300800 */
[----:B------:R-:W-:-:S03]  /*85a00*/  IADD3 R15, P2, R15, R34, RZ ;  /* 0x000000220f0f7210 */ /* 0x000fc60007f5e0ff */
        /* <DEDUP_REMOVED lines=267> */
[----:B------:R-:W-:Y:S04]  /*86ac0*/  STL [R1+0x1fe8], R38 ;  /* 0x001fe82601007387 */ /* 0x000fe80000100800 */
[----:B------:R-:W-:Y:S01]  /*86ad0*/  STL [R1+0x200c], R39 ;  /* 0x00200c2701007387 */ /* 0x000fe20000100800 */
[-C--:B----4-:R-:W-:Y:S01]  /*86ae0*/  IADD3 R35, P4, R35, R34.reuse, RZ ;  /* 0x0000002223237210 */ /* 0x090fe20007f9e0ff */
        /* <DEDUP_REMOVED lines=633> */
[----:B------:R1:W-:Y:S01]  /*89280*/  STL [R1+0x1c98], R15 ;  /* 0x001c980f01007387 */ /* 0x0003e20000100800 */
[----:B------:R-:W-:-:S03]  /*89290*/  IMAD.X R47, R47, 0x1, R2, P2 ;  /* 0x000000012f2f7824 */ /* 0x000fc600010e0602 */
[----:B------:R-:W-:Y:S04]  /*892a0*/  STL [R1+0x1ca0], R59 ;  /* 0x001ca03b01007387 */ /* 0x000fe80000100800 */
        /* <DEDUP_REMOVED lines=12> */
[----:B------:R1:W-:Y:S04]  /*89370*/  STL [R1+0x1cac], R38 ;  /* 0x001cac2601007387 */ /* 0x0003e80000100800 */
[----:B------:R0:W-:Y:S01]  /*89380*/  STL [R1+0x1c80], R39 ;  /* 0x001c802701007387 */ /* 0x0001e20000100800 */
[--C-:B---3--:R-:W-:Y:S01]  /*89390*/  IMAD.X R35, R35, 0x1, R2.reuse, P5 ;  /* 0x0000000123237824 */ /* 0x108fe200028e0602 */
[-C--:B------:R-:W-:Y:S01]  /*893a0*/  IADD3 R30, P5, R30, R34.reuse, RZ ;  /* 0x000000221e1e7210 */ /* 0x080fe20007fbe0ff */
[--C-:B------:R-:W-:Y:S01]  /*893b0*/  IMAD.X R31, R31, 0x1, R2.reuse, P6 ;  /* 0x000000011f1f7824 */ /* 0x100fe200030e0602 */
[-C--:B------:R-:W-:Y:S01]  /*893c0*/  IADD3 R26, P6, R26, R34.reuse, RZ ;  /* 0x000000221a1a7210 */ /* 0x080fe20007fde0ff */
[----:B------:R-:W-:Y:S01]  /*893d0*/  IMAD.X R27, R27, 0x1, R2, P1 ;  /* 0x000000011b1b7824 */ /* 0x000fe200008e0602 */
[----:B------:R3:W-:Y:S04]  /*893e0*/  STL [R1+0x1ca4], R35 ;  /* 0x001ca42301007387 */ /* 0x0007e80000100800 */
[----:B------:R3:W-:Y:S04]  /*893f0*/  STL [R1+0x1c78], R30 ;  /* 0x001c781e01007387 */ /* 0x0007e80000100800 */
[----:B------:R2:W-:Y:S04]  /*89400*/  STL [R1+0x1c9c], R31 ;  /* 0x001c9c1f01007387 */ /* 0x0005e80000100800 */
[----:B------:R-:W2:Y:S01]  /*89410*/  LDL.LU R4, [R1+0x1c84] ;  /* 0x001c840001047983 */ /* 0x000ea20000300800 */
[----:B------:R-:W-:-:S03]  /*89420*/  IADD3 R13, P1, R13, R34, RZ ;  /* 0x000000220d0d7210 */ /* 0x000fc60007f3e0ff */
[----:B------:R2:W-:Y:S04]  /*89430*/  STL [R1+0x1c70], R26 ;  /* 0x001c701a01007387 */ /* 0x0005e80000100800 */
[----:B------:R-:W2:Y:S04]  /*89440*/  LDL.LU R6, [R1+0x1c58] ;  /* 0x001c580001067983 */ /* 0x000ea80000300800 */
[----:B------:R2:W-:Y:S04]  /*89450*/  STL [R1+0x1c94], R27 ;  /* 0x001c941b01007387 */ /* 0x0005e80000100800 */
        /* <DEDUP_REMOVED lines=17> */
[----:B------:R-:W2:Y:S04]  /*89570*/  LDL.LU R42, [R1+0x1c3c] ;  /* 0x001c3c00012a7983 */ /* 0x000ea80000300800 */
[----:B------:R-:W2:Y:S01]  /*89580*/  LDL.LU R43, [R1+0x1c10] ;  /* 0x001c1000012b7983 */ /* 0x000ea20000300800 */
[----:B----4-:R-:W-:-:S05]  /*89590*/  IMAD.X R15, R15, 0x1, R2, P2 ;  /* 0x000000010f0f7824 */ /* 0x010fca00010e0602 */
[----:B------:R1:W-:Y:S04]  /*895a0*/  STL [R1+0x1c8c], R15 ;  /* 0x001c8c0f01007387 */ /* 0x0003e80000100800 */
[----:B0-----:R-:W4:Y:S04]  /*895b0*/  LDL.LU R39, [R1+0x1c34] ;  /* 0x001c340001277983 */ /* 0x001f280000300800 */
[----:B---3--:R-:W3:Y:S04]  /*895c0*/  LDL.LU R35, [R1+0x1c08] ;  /* 0x001c080001237983 */ /* 0x008ee80000300800 */
[----:B------:R-:W3:Y:S01]  /*895d0*/  LDL.LU R30, [R1+0x1c2c] ;  /* 0x001c2c00011e7983 */ /* 0x000ee20000300800 */
[----:B--2---:R-:W-:-:S05]  /*895e0*/  IADD3 R3, P2, R3, R34, RZ ;  /* 0x0000002203037210 */ /* 0x004fca0007f5e0ff */
[----:B------:R0:W-:Y:S04]  /*895f0*/  STL [R1+0x1c60], R3 ;  /* 0x001c600301007387 */ /* 0x0001e80000100800 */
[----:B------:R-:W2:Y:S04]  /*89600*/  LDL.LU R31, [R1+0x1c00] ;  /* 0x001c0000011f7983 */ /* 0x000ea80000300800 */
[----:B------:R-:W2:Y:S04]  /*89610*/  LDL.LU R26, [R1+0x1c24] ;  /* 0x001c2400011a7983 */ /* 0x000ea80000300800 */
[----:B------:R-:W2:Y:S04]  /*89620*/  LDL.LU R27, [R1+0x1bf8] ;  /* 0x001bf800011b7983 */ /* 0x000ea80000300800 */
[----:B------:R-:W2:Y:S04]  /*89630*/  LDL.LU R13, [R1+0x1c1c] ;  /* 0x001c1c00010d7983 */ /* 0x000ea80000300800 */
[----:B-1----:R-:W2:Y:S04]  /*89640*/  LDL.LU R15, [R1+0x1bf0] ;  /* 0x001bf000010f7983 */ /* 0x002ea80000300800 */
[----:B0-----:R-:W2:Y:S01]  /*89650*/  LDL.LU R3, [R1+0x1c14] ;  /* 0x001c140001037983 */ /* 0x001ea20000300800 */
[--C-:B------:R-:W-:Y:S01]  /*89660*/  IMAD.X R4, R4, 0x1, R2.reuse, P3 ;  /* 0x0000000104047824 */ /* 0x100fe200018e0602 */
        /* <DEDUP_REMOVED lines=24> */
[----:B------:R-:W-:Y:S04]  /*897f0*/  STL [R1+0x1c5c], R51 ;  /* 0x001c5c3301007387 */ /* 0x000fe80000100800 */
[----:B------:R-:W-:Y:S04]  /*89800*/  STL [R1+0x1c30], R56 ;  /* 0x001c303801007387 */ /* 0x000fe80000100800 */
[----:B------:R-:W-:Y:S04]  /*89810*/  STL [R1+0x1c54], R57 ;  /* 0x001c543901007387 */ /* 0x000fe80000100800 */
[----:B------:R-:W-:Y:S04]  /*89820*/  STL [R1+0x1c28], R58 ;  /* 0x001c283a01007387 */ /* 0x000fe80000100800 */
[----:B------:R0:W-:Y:S02]  /*89830*/  STL [R1+0x1c44], R38 ;  /* 0x001c442601007387 */ /* 0x0001e40000100800 */
[----:B0-----:R-:W0:Y:S01]  /*89840*/  LDC R38, c[0x0][0x23c] ;  /* 0x00008f00ff267b82 */ /* 0x001e220000000800 */
[----:B------:R-:W-:Y:S01]  /*89850*/  IMAD.X R59, R59, 0x1, R2, P4 ;  /* 0x000000013b3b7824 */ /* 0x000fe200020e0602 */
[----:B------:R-:W-:-:S02]  /*89860*/  IADD3 R46, P4, R46, R34, RZ ;  /* 0x000000222e2e7210 */ /* 0x000fc40007f9e0ff */
[-C--:B------:R-:W-:Y:S01]  /*89870*/  IADD3 R47, P5, R47, R34.reuse, RZ ;  /* 0x000000222f2f7210 */ /* 0x080fe20007fbe0ff */
[--C-:B------:R-:W-:Y:S01]  /*89880*/  IMAD.X R42, R42, 0x1, R2.reuse, P6 ;  /* 0x000000012a2a7824 */ /* 0x100fe200030e0602 */
[-C--:B------:R-:W-:Y:S01]  /*89890*/  IADD3 R43, P6, R43, R34.reuse, RZ ;  /* 0x000000222b2b7210 */ /* 0x080fe20007fde0ff */
[----:B------:R1:W-:Y:S04]  /*898a0*/  STL [R1+0x1c4c], R59 ;  /* 0x001c4c3b01007387 */ /* 0x0003e80000100800 */
[----:B------:R1:W-:Y:S04]  /*898b0*/  STL [R1+0x1c20], R46 ;  /* 0x001c202e01007387 */ /* 0x0003e80000100800 */
[----:B------:R1:W-:Y:S04]  /*898c0*/  STL [R1+0x1c18], R47 ;  /* 0x001c182f01007387 */ /* 0x0003e80000100800 */
[----:B------:R1:W-:Y:S04]  /*898d0*/  STL [R1+0x1c3c], R42 ;  /* 0x001c3c2a01007387 */ /* 0x0003e80000100800 */
[----:B------:R1:W-:Y:S01]  /*898e0*/  STL [R1+0x1c10], R43 ;  /* 0x001c102b01007387 */ /* 0x0003e20000100800 */
[--C-:B----4-:R-:W-:Y:S01]  /*898f0*/  IMAD.X R39, R39, 0x1, R2.reuse, P1 ;  /* 0x0000000127277824 */ /* 0x110fe200008e0602 */
[----:B---3--:R-:W-:Y:S01]  /*89900*/  IADD3 R35, P1, R35, R34, RZ ;  /* 0x0000002223237210 */ /* 0x008fe20007f3e0ff */
[----:B------:R-:W-:-:S02]  /*89910*/  IMAD.X R30, R30, 0x1, R2, P2 ;  /* 0x000000011e1e7824 */ /* 0x000fc400010e0602 */
[----:B0-----:R-:W-:-:S04]  /*89920*/  IMAD.SHL.U32 R4, R38, 0x80, RZ ;  /* 0x0000008026047824 */ /* 0x001fc800078e00ff */
[----:B------:R-:W-:Y:S01]  /*89930*/  IMAD.SHL.U32 R4, R4, 0x2, RZ ;  /* 0x0000000204047824 */ /* 0x000fe200078e00ff */
[----:B------:R0:W-:Y:S04]  /*89940*/  STL [R1+0x1c34], R39 ;  /* 0x001c342701007387 */ /* 0x0001e80000100800 */
[----:B------:R3:W-:Y:S04]  /*89950*/  STL [R1+0x1c08], R35 ;  /* 0x001c082301007387 */ /* 0x0007e80000100800 */
[----:B------:R4:W-:Y:S01]  /*89960*/  STL [R1+0x1c2c], R30 ;  /* 0x001c2c1e01007387 */ /* 0x0009e20000100800 */
[-C--:B--2---:R-:W-:Y:S01]  /*89970*/  IADD3 R31, P2, R31, R4.reuse, RZ ;  /* 0x000000041f1f7210 */ /* 0x084fe20007f5e0ff */
[--C-:B------:R-:W-:Y:S01]  /*89980*/  IMAD.X R26, R26, 0x1, R2.reuse, P3 ;  /* 0x000000011a1a7824 */ /* 0x100fe200018e0602 */
[-C--:B------:R-:W-:Y:S01]  /*89990*/  IADD3 R27, P3, R27, R4.reuse, RZ ;  /* 0x000000041b1b7210 */ /* 0x080fe20007f7e0ff */
[--C-:B------:R-:W-:Y:S01]  /*899a0*/  IMAD.X R13, R13, 0x1, R2.reuse, P4 ;  /* 0x000000010d0d7824 */ /* 0x100fe200020e0602 */
[----:B------:R-:W-:Y:S01]  /*899b0*/  IADD3 R15, P4, R15, R4, RZ ;  /* 0x000000040f0f7210 */ /* 0x000fe20007f9e0ff */
[----:B------:R2:W-:Y:S04]  /*899c0*/  STL [R1+0x1c00], R31 ;  /* 0x001c001f01007387 */ /* 0x0005e80000100800 */
[----:B------:R2:W-:Y:S04]  /*899d0*/  STL [R1+0x1c24], R26 ;  /* 0x001c241a01007387 */ /* 0x0005e80000100800 */
[----:B------:R2:W-:Y:S01]  /*899e0*/  STL [R1+0x1bf8], R27 ;  /* 0x001bf81b01007387 */ /* 0x0005e20000100800 */
[----:B------:R-:W-:-:S03]  /*899f0*/  IMAD.X R3, R3, 0x1, R2, P5 ;  /* 0x0000000103037824 */ /* 0x000fc600028e0602 */
[----:B------:R-:W2:Y:S04]  /*89a00*/  LDL.LU R5, [R1+0x1be8] ;  /* 0x001be80001057983 */ /* 0x000ea80000300800 */
        /* <DEDUP_REMOVED lines=21> */
[----:B------:R-:W2:Y:S04]  /*89b60*/  LDL.LU R43, [R1+0x1bc4] ;  /* 0x001bc400012b7983 */ /* 0x000ea80000300800 */
[----:B------:R-:W2:Y:S04]  /*89b70*/  LDL.LU R38, [R1+0x1b98] ;  /* 0x001b980001267983 */ /* 0x000ea80000300800 */
[----:B0-----:R-:W2:Y:S04]  /*89b80*/  LDL.LU R39, [R1+0x1bbc] ;  /* 0x001bbc0001277983 */ /* 0x001ea80000300800 */
[----:B------:R-:W2:Y:S04]  /*89b90*/  LDL.LU R34, [R1+0x1b90] ;  /* 0x001b900001227983 */ /* 0x000ea80000300800 */
[----:B---3--:R-:W3:Y:S04]  /*89ba0*/  LDL.LU R35, [R1+0x1bb4] ;  /* 0x001bb40001237983 */ /* 0x008ee80000300800 */
[----:B----4-:R-:W4:Y:S04]  /*89bb0*/  LDL.LU R30, [R1+0x1b88] ;  /* 0x001b8800011e7983 */ /* 0x010f280000300800 */
[----:B--2---:R-:W2:Y:S04]  /*89bc0*/  LDL.LU R31, [R1+0x1bac] ;  /* 0x001bac00011f7983 */ /* 0x004ea80000300800 */
[----:B------:R-:W2:Y:S04]  /*89bd0*/  LDL.LU R26, [R1+0x1b80] ;  /* 0x001b8000011a7983 */ /* 0x000ea80000300800 */
[----:B------:R-:W2:Y:S04]  /*89be0*/  LDL.LU R27, [R1+0x1ba4] ;  /* 0x001ba400011b7983 */ /* 0x000ea80000300800 */
[----:B------:R-:W2:Y:S04]  /*89bf0*/  LDL.LU R13, [R1+0x1b78] ;  /* 0x001b7800010d7983 */ /* 0x000ea80000300800 */
[----:B------:R-:W2:Y:S04]  /*89c00*/  LDL.LU R15, [R1+0x1b9c] ;  /* 0x001b9c00010f7983 */ /* 0x000ea80000300800 */
[----:B------:R-:W2:Y:S01]  /*89c10*/  LDL.LU R3, [R1+0x1b70] ;  /* 0x001b700001037983 */ /* 0x000ea20000300800 */
[-C--:B------:R-:W-:Y:S01]  /*89c20*/  IADD3 R5, P5, R5, R4.reuse, RZ ;  /* 0x0000000405057210 */ /* 0x080fe20007fbe0ff */
[--C-:B------:R-:W-:Y:S01]  /*89c30*/  IMAD.X R9, R9, 0x1, R2.reuse, P6 ;  /* 0x0000000109097824 */ /* 0x100fe200030e0602 */
[-C--:B------:R-:W-:Y:S01]  /*89c40*/  IADD3 R6, P6, R6, R4.reuse, RZ ;  /* 0x0000000406067210 */ /* 0x080fe20007fde0ff */
[----:B------:R-:W-:Y:S01]  /*89c50*/  IMAD.X R19, R19, 0x1, R2, P1 ;  /* 0x0000000113137824 */ /* 0x000fe200008e0602 */
[----:B------:R-:W-:Y:S01]  /*89c60*/  IADD3 R54, P1, R54, R4, RZ ;  /* 0x0000000436367210 */ /* 0x000fe20007f3e0ff */
[----:B------:R0:W-:Y:S01]  /*89c70*/  STL [R1+0x1be8], R5 ;  /* 0x001be80501007387 */ /* 0x0001e20000100800 */
[----:B------:R-:W-:-:S03]  /*89c80*/  IMAD.X R55, R55, 0x1, R0, P2 ;  /* 0x0000000137377824 */ /* 0x000fc600010e0600 */
[----:B------:R1:W-:Y:S01]  /*89c90*/  STL [R1+0x1c0c], R9 ;  /* 0x001c0c0901007387 */ /* 0x0003e20000100800 */
[----:B------:R-:W-:-:S03]  /*89ca0*/  IADD3 R20, P2, R20, R4, RZ ;  /* 0x0000000414147210 */ /* 0x000fc60007f5e0ff */
        /* <DEDUP_REMOVED lines=33> */
[----:B---3--:R-:W-:-:S03]  /*89ec0*/  IMAD.X R35, R35, 0x1, R0, P5 ;  /* 0x0000000123237824 */ /* 0x008fc600028e0600 */
[----:B------:R3:W-:Y:S01]  /*89ed0*/  STL [R1+0x1bc4], R43 ;  /* 0x001bc42b01007387 */ /* 0x0007e20000100800 */
[----:B----4-:R-:W-:-:S03]  /*89ee0*/  IADD3 R30, P5, R30, R4, RZ ;  /* 0x000000041e1e7210 */ /* 0x010fc60007fbe0ff */
[----:B------:R4:W-:Y:S01]  /*89ef0*/  STL [R1+0x1b98], R38 ;  /* 0x001b982601007387 */ /* 0x0009e20000100800 */
[----:B--2---:R-:W-:-:S03]  /*89f00*/  IMAD.X R31, R31, 0x1, R0, P6 ;  /* 0x000000011f1f7824 */ /* 0x004fc600030e0600 */
[----:B------:R2:W-:Y:S01]  /*89f10*/  STL [R1+0x1bbc], R39 ;  /* 0x001bbc2701007387 */ /* 0x0005e20000100800 */
[----:B------:R-:W-:-:S03]  /*89f20*/  IADD3 R26, P6, R26, R4, RZ ;  /* 0x000000041a1a7210 */ /* 0x000fc60007fde0ff */
[----:B------:R2:W-:Y:S01]  /*89f30*/  STL [R1+0x1b90], R34 ;  /* 0x001b902201007387 */ /* 0x0005e20000100800 */
[----:B------:R-:W-:-:S03]  /*89f40*/  IMAD.X R27, R27, 0x1, R0, P1 ;  /* 0x000000011b1b7824 */ /* 0x000fc600008e0600 */
[----:B------:R2:W-:Y:S04]  /*89f50*/  STL [R1+0x1bb4], R35 ;  /* 0x001bb42301007387 */ /* 0x0005e80000100800 */
[----:B------:R2:W-:Y:S01]  /*89f60*/  STL [R1+0x1b88], R30 ;  /* 0x001b881e01007387 */ /* 0x0005e20000100800 */
[----:B------:R-:W-:-:S03]  /*89f70*/  IADD3 R13, P1, R13, R4, RZ ;  /* 0x000000040d0d7210 */ /* 0x000fc60007f3e0ff */
[----:B------:R2:W-:Y:S01]  /*89f80*/  STL [R1+0x1bac], R31 ;  /* 0x001bac1f01007387 */ /* 0x0005e20000100800 */
[----:B------:R-:W-:-:S03]  /*89f90*/  IMAD.X R15, R15, 0x1, R0, P2 ;  /* 0x000000010f0f7824 */ /* 0x000fc600010e0600 */
[----:B------:R2:W-:Y:S04]  /*89fa0*/  STL [R1+0x1b80], R26 ;  /* 0x001b801a01007387 */ /* 0x0005e80000100800 */
[----:B------:R2:W-:Y:S01]  /*89fb0*/  STL [R1+0x1ba4], R27 ;  /* 0x001ba41b01007387 */ /* 0x0005e20000100800 */
[----:B------:R-:W-:-:S03]  /*89fc0*/  IADD3 R3, P2, R3, R4, RZ ;  /* 0x0000000403037210 */ /* 0x000fc60007f5e0ff */
[----:B0-----:R-:W2:Y:S04]  /*89fd0*/  LDL.LU R5, [R1+0x1b94] ;  /* 0x001b940001057983 */ /* 0x001ea80000300800 */
[----:B------:R0:W-:Y:S04]  /*89fe0*/  STL [R1+0x1b78], R13 ;  /* 0x001b780d01007387 */ /* 0x0001e80000100800 */
[----:B-1----:R-:W2:Y:S04]  /*89ff0*/  LDL.LU R9, [R1+0x1b68] ;  /* 0x001b680001097983 */ /* 0x002ea80000300800 */
        /* <DEDUP_REMOVED lines=26> */
[----:B------:R-:W2:Y:S04]  /*8a1a0*/  LDL.LU R26, [R1+0x1b2c] ;  /* 0x001b2c00011a7983 */ /* 0x000ea80000300800 */
[----:B------:R-:W2:Y:S04]  /*8a1b0*/  LDL.LU R27, [R1+0x1b00] ;  /* 0x001b0000011b7983 */ /* 0x000ea80000300800 */
[----:B0-----:R-:W2:Y:S04]  /*8a1c0*/  LDL.LU R13, [R1+0x1b24] ;  /* 0x001b2400010d7983 */ /* 0x001ea80000300800 */
[----:B-1----:R-:W2:Y:S04]  /*8a1d0*/  LDL.LU R15, [R1+0x1af8] ;  /* 0x001af800010f7983 */ /* 0x002ea80000300800 */
[----:B------:R-:W2:Y:S01]  /*8a1e0*/  LDL.LU R3, [R1+0x1b1c] ;  /* 0x001b1c0001037983 */ /* 0x000ea20000300800 */
[--C-:B------:R-:W-:Y:S01]  /*8a1f0*/  IMAD.X R5, R5, 0x1, R0.reuse, P3 ;  /* 0x0000000105057824 */ /* 0x100fe200018e0600 */
[-C--:B------:R-:W-:Y:S01]  /*8a200*/  IADD3 R9, P3, R9, R4.reuse, RZ ;  /* 0x0000000409097210 */ /* 0x080fe20007f7e0ff */
[--C-:B------:R-:W-:Y:S01]  /*8a210*/  IMAD.X R6, R6, 0x1, R0.reuse, P4 ;  /* 0x0000000106067824 */ /* 0x100fe200020e0600 */
[-C--:B------:R-:W-:Y:S01]  /*8a220*/  IADD3 R19, P4, R19, R4.reuse, RZ ;  /* 0x0000000413137210 */ /* 0x080fe20007f9e0ff */
[----:B------:R-:W-:Y:S01]  /*8a230*/  IMAD.X R54, R54, 0x1, R0, P5 ;  /* 0x0000000136367824 */ /* 0x000fe200028e0600 */
        /* <DEDUP_REMOVED lines=29> */
[----:B---3--:R-:W-:-:S03]  /*8a410*/  IADD3 R43, P6, R43, R4, RZ ;  /* 0x000000042b2b7210 */ /* 0x008fc60007fde0ff */
[----:B------:R3:W-:Y:S01]  /*8a420*/  STL [R1+0x1b30], R59 ;  /* 0x001b303b01007387 */ /* 0x0007e20000100800 */
[----:B----4-:R-:W-:-:S03]  /*8a430*/  IMAD.X R38, R38, 0x1, R0, P1 ;  /* 0x0000000126267824 */ /* 0x010fc600008e0600 */
[----:B------:R4:W-:Y:S01]  /*8a440*/  STL [R1+0x1b54], R46 ;  /* 0x001b542e01007387 */ /* 0x0009e20000100800 */
[----:B--2---:R-:W-:-:S03]  /*8a450*/  IADD3 R39, P1, R39, R4, RZ ;  /* 0x0000000427277210 */ /* 0x004fc60007f3e0ff */
        /* <DEDUP_REMOVED lines=12> */
[----:B------:R2:W-:Y:S04]  /*8a520*/  STL [R1+0x1b10], R35 ;  /* 0x001b102301007387 */ /* 0x0005e80000100800 */
[----:B------:R2:W-:Y:S01]  /*8a530*/  STL [R1+0x1b34], R30 ;  /* 0x001b341e01007387 */ /* 0x0005e20000100800 */
[----:B------:R-:W-:-:S03]  /*8a540*/  IMAD.X R13, R13, 0x1, R0, P5 ;  /* 0x000000010d0d7824 */ /* 0x000fc600028e0600 */
[----:B------:R2:W-:Y:S01]  /*8a550*/  STL [R1+0x1b08], R31 ;  /* 0x001b081f01007387 */ /* 0x0005e20000100800 */
[----:B------:R-:W-:-:S03]  /*8a560*/  IADD3 R15, P5, R15, R4, RZ ;  /* 0x000000040f0f7210 */ /* 0x000fc60007fbe0ff */
[----:B------:R2:W-:Y:S04]  /*8a570*/  STL [R1+0x1b2c], R26 ;  /* 0x001b2c1a01007387 */ /* 0x0005e80000100800 */
[----:B------:R2:W-:Y:S01]  /*8a580*/  STL [R1+0x1b00], R27 ;  /* 0x001b001b01007387 */ /* 0x0005e20000100800 */
[----:B------:R-:W-:-:S03]  /*8a590*/  IMAD.X R3, R3, 0x1, R0, P6 ;  /* 0x0000000103037824 */ /* 0x000fc600030e0600 */
        /* <DEDUP_REMOVED lines=34> */
[-C--:B------:R-:W-:Y:S01]  /*8a7c0*/  IADD3 R5, P6, R5, R4.reuse, RZ ;  /* 0x0000000405057210 */ /* 0x080fe20007fde0ff */
[--C-:B------:R-:W-:Y:S01]  /*8a7d0*/  IMAD.X R9, R9, 0x1, R0.reuse, P1 ;  /* 0x0000000109097824 */ /* 0x100fe200008e0600 */
[-C--:B------:R-:W-:Y:S01]  /*8a7e0*/  IADD3 R6, P1, R6, R4.reuse, RZ ;  /* 0x0000000406067210 */ /* 0x080fe20007f3e0ff */
[--C-:B------:R-:W-:Y:S01]  /*8a7f0*/  IMAD.X R19, R19, 0x1, R0.reuse, P2 ;  /* 0x0000000113137824 */ /* 0x100fe200010e0600 */
        /* <DEDUP_REMOVED lines=278> */
[-C--:B---3--:R-:W-:Y:S01]  /*8b960*/  IADD3 R19, P6, R19, R4.reuse, RZ ;  /* 0x0000000413137210 */ /* 0x088fe20007fde0ff */
[----:B----4-:R-:W-:Y:S01]  /*8b970*/  IMAD.X R54, R54, 0x1, R0, P1 ;  /* 0x0000000136367824 */ /* 0x010fe200008e0600 */
        /* <DEDUP_REMOVED lines=54> */
[----:B0-----:R-:W4:Y:S04]  /*8bce0*/  LDL.LU R5, [R1+0x1900] ;  /* 0x0019000001057983 */ /* 0x001f280000300800 */
[----:B------:R0:W-:Y:S04]  /*8bcf0*/  STL [R1+0x1934], R13 ;  /* 0x0019340d01007387 */ /* 0x0001e80000100800 */
[----:B-1----:R-:W4:Y:S04]  /*8bd00*/  LDL.LU R9, [R1+0x1924] ;  /* 0x0019240001097983 */ /* 0x002f280000300800 */
[----:B------:R1:W-:Y:S04]  /*8bd10*/  STL [R1+0x1908], R15 ;  /* 0x0019080f01007387 */ /* 0x0003e80000100800 */
[----:B--2---:R-:W2:Y:S04]  /*8bd20*/  LDL.LU R6, [R1+0x18f8] ;  /* 0x0018f80001067983 */ /* 0x004ea80000300800 */
[----:B------:R1:W-:Y:S04]  /*8bd30*/  STL [R1+0x192c], R3 ;  /* 0x00192c0301007387 */ /* 0x0003e80000100800 */
[----:B---3--:R-:W3:Y:S04]  /*8bd40*/  LDL.LU R19, [R1+0x191c] ;  /* 0x00191c0001137983 */ /* 0x008ee80000300800 */
        /* <DEDUP_REMOVED lines=24> */
[----:B0-----:R-:W4:Y:S04]  /*8bed0*/  LDL.LU R13, [R1+0x1890] ;  /* 0x00189000010d7983 */ /* 0x001f280000300800 */
[----:B-1----:R-:W4:Y:S04]  /*8bee0*/  LDL.LU R15, [R1+0x18b4] ;  /* 0x0018b400010f7983 */ /* 0x002f280000300800 */
[----:B------:R-:W4:Y:S01]  /*8bef0*/  LDL.LU R3, [R1+0x1888] ;  /* 0x0018880001037983 */ /* 0x000f220000300800 */
[-C--:B------:R-:W-:Y:S01]  /*8bf00*/  IADD3 R5, P2, R5, R4.reuse, RZ ;  /* 0x0000000405057210 */ /* 0x080fe20007f5e0ff */
[--C-:B------:R-:W-:Y:S01]  /*8bf10*/  IMAD.X R9, R9, 0x1, R0.reuse, P3 ;  /* 0x0000000109097824 */ /* 0x100fe200018e0600 */
[-C--:B--2---:R-:W-:Y:S01]  /*8bf20*/  IADD3 R6, P3, R6, R4.reuse, RZ ;  /* 0x0000000406067210 */ /* 0x084fe20007f7e0ff */
[--C-:B---3--:R-:W-:Y:S01]  /*8bf30*/  IMAD.X R19, R19, 0x1, R0.reuse, P4 ;  /* 0x0000000113137824 */ /* 0x108fe200020e0600 */
[----:B----4-:R-:W-:Y:S01]  /*8bf40*/  IADD3 R54, P4, R54, R4, RZ ;  /* 0x0000000436367210 */ /* 0x010fe20007f9e0ff */
        /* <DEDUP_REMOVED lines=88> */
[--C-:B------:R-:W-:Y:S01]  /*8c4d0*/  IMAD.X R5, R5, 0x1, R0.reuse, P6 ;  /* 0x0000000105057824 */ /* 0x100fe200030e0600 */
[-C--:B------:R-:W-:Y:S01]  /*8c4e0*/  IADD3 R9, P6, R9, R4.reuse, RZ ;  /* 0x0000000409097210 */ /* 0x080fe20007fde0ff */
[--C-:B--2---:R-:W-:Y:S01]  /*8c4f0*/  IMAD.X R6, R6, 0x1, R0.reuse, P1 ;  /* 0x0000000106067824 */ /* 0x104fe200008e0600 */
[-C--:B---3--:R-:W-:Y:S01]  /*8c500*/  IADD3 R19, P1, R19, R4.reuse, RZ ;  /* 0x0000000413137210 */ /* 0x088fe20007f3e0ff */
[----:B----4-:R-:W-:Y:S01]  /*8c510*/  IMAD.X R54, R54, 0x1, R0, P2 ;  /* 0x0000000136367824 */ /* 0x010fe200010e0600 */
        /* <DEDUP_REMOVED lines=2282> */
[----:B------:R-:W-:Y:S01]  /*953c0*/  STL [R1+0x2ee8], R31 ;  /* 0x002ee81f01007387 */ /* 0x000fe20000100800 */
[----:B------:R-:W-:-:S03]  /*953d0*/  IADD3 R15, P2, R15, R4, RZ ;  /* 0x000000040f0f7210 */ /* 0x000fc60007f5e0ff */
[----:B------:R-:W-:Y:S04]  /*953e0*/  STL [R1+0x2eb4], R26 ;  /* 0x002eb41a01007387 */ /* 0x000fe80000100800 */
[----:B------:R-:W-:Y:S04]  /*953f0*/  STL [R1+0x2ef0], R27 ;  /* 0x002ef01b01007387 */ /* 0x000fe80000100800 */
[----:B------:R0:W-:Y:S04]  /*95400*/  STL [R1+0x2ec4], R3 ;  /* 0x002ec40301007387 */ /* 0x0001e80000100800 */
[----:B------:R1:W-:Y:S04]  /*95410*/  STL [R1+0x2ebc], R13 ;  /* 0x002ebc0d01007387 */ /* 0x0003e80000100800 */
[----:B0-----:R-:W2:Y:S04]  /*95420*/  LDL.LU R3, [R1+0x2f00] ;  /* 0x002f000001037983 */ /* 0x001ea80000300800 */
[----:B------:R0:W-:Y:S04]  /*95430*/  STL [R1+0x2ef8], R15 ;  /* 0x002ef80f01007387 */ /* 0x0001e80000100800 */
        /* <DEDUP_REMOVED lines=29> */
[----:B0-----:R-:W4:Y:S01]  /*95610*/  LDL.LU R15, [R1+0x2f54] ;  /* 0x002f5400010f7983 */ /* 0x001f220000300800 */
[-C--:B--2---:R-:W-:Y:S01]  /*95620*/  IADD3 R3, P3, R3, R4.reuse, RZ ;  /* 0x0000000403037210 */ /* 0x084fe20007f7e0ff */
[--C-:B---3--:R-:W-:Y:S01]  /*95630*/  IMAD.X R5, R5, 0x1, R0.reuse, P4 ;  /* 0x0000000105057824 */ /* 0x108fe200020e0600 */
[-C--:B----4-:R-:W-:Y:S01]  /*95640*/  IADD3 R9, P4, R9, R4.reuse, RZ ;  /* 0x0000000409097210 */ /* 0x090fe20007f9e0ff */
[--C-:B------:R-:W-:Y:S01]  /*95650*/  IMAD.X R6, R6, 0x1, R0.reuse, P5 ;  /* 0x0000000106067824 */ /* 0x100fe200028e0600 */
[----:B------:R-:W-:Y:S01]  /*95660*/  IADD3 R19, P5, R19, R4, RZ ;  /* 0x0000000413137210 */ /* 0x000fe20007fbe0ff */
[----:B------:R0:W-:Y:S01]  /*95670*/  STL [R1+0x2f00], R3 ;  /* 0x002f000301007387 */ /* 0x0001e20000100800 */
[----:B------:R-:W-:-:S03]  /*95680*/  IMAD.X R54, R54, 0x1, R0, P6 ;  /* 0x0000000136367824 */ /* 0x000fc600030e0600 */
[----:B------:R1:W-:Y:S01]  /*95690*/  STL [R1+0x2ecc], R5 ;  /* 0x002ecc0501007387 */ /* 0x0003e20000100800 */
[----:B------:R-:W-:-:S03]  /*956a0*/  IADD3 R55, P6, R55, R4, RZ ;  /* 0x0000000437377210 */ /* 0x000fc60007fde0ff */
[----:B------:R-:W-:Y:S01]  /*956b0*/  STL [R1+0x2f08], R9 ;  /* 0x002f080901007387 */ /* 0x000fe20000100800 */
        /* <DEDUP_REMOVED lines=24> */
[----:B------:R-:W-:Y:S01]  /*95840*/  IMAD.X R42, R42, 0x1, R0, P1 ;  /* 0x000000012a2a7824 */ /* 0x000fe200008e0600 */
[----:B0-----:R-:W0:Y:S02]  /*95850*/  S2R R3, SR_TID.X ;  /* 0x0000000000037919 */ /* 0x001e240000002100 */
        /* <DEDUP_REMOVED lines=21> */
[----:B------:R-:W-:Y:S02]  /*959b0*/  IMAD.MOV.U32 R4, RZ, RZ, R8 ;  /* 0x000000ffff047224 */ /* 0x000fe400078e0008 */
[----:B-1----:R-:W-:Y:S01]  /*959c0*/  IMAD.MOV.U32 R5, RZ, RZ, R11 ;  /* 0x000000ffff057224 */ /* 0x002fe200078e000b */
[----:B------:R3:W-:Y:S01]  /*959d0*/  STL [R1+0x2f34], R31 ;  /* 0x002f341f01007387 */ /* 0x0007e20000100800 */
[----:B------:R-:W-:Y:S02]  /*959e0*/  IMAD.X R15, R15, 0x1, R0, P3 ;  /* 0x000000010f0f7824 */ /* 0x000fe400018e0600 */
[----:B--2---:R-:W-:Y:S01]  /*959f0*/  IMAD.MOV.U32 R6, RZ, RZ, R7 ;  /* 0x000000ffff067224 */ /* 0x004fe200078e0007 */
[----:B------:R3:W-:Y:S01]  /*95a00*/  STL [R1+0x2f3c], R26 ;  /* 0x002f3c1a01007387 */ /* 0x0007e20000100800 */
[----:B------:R-:W-:-:S03]  /*95a10*/  IMAD.MOV.U32 R7, RZ, RZ, R10 ;  /* 0x000000ffff077224 */ /* 0x000fc600078e000a */
[----:B------:R3:W-:Y:S04]  /*95a20*/  STL [R1+0x2f44], R27 ;  /* 0x002f441b01007387 */ /* 0x0007e80000100800 */
[----:B------:R3:W-:Y:S04]  /*95a30*/  STL [R1+0x2f4c], R13 ;  /* 0x002f4c0d01007387 */ /* 0x0007e80000100800 */
[----:B------:R3:W-:Y:S04]  /*95a40*/  STL.64 [R1+0xc30], R4 ;  /* 0x000c300401007387 */ /* 0x0007e80000100a00 */
[----:B------:R3:W-:Y:S04]  /*95a50*/  STL [R1+0x2f54], R15 ;  /* 0x002f540f01007387 */ /* 0x0007e80000100800 */
[----:B------:R3:W-:Y:S01]  /*95a60*/  STL.64 [R1+0xc38], R6 ;  /* 0x000c380601007387 */ /* 0x0007e20000100a00 */
[----:B0-----:R-:W-:-:S05]  /*95a70*/  LOP3.LUT R3, R3, 0x1f, RZ, 0xc0, !PT ;  /* 0x0000001f03037812 */ /* 0x001fca00078ec0ff */
[----:B------:R-:W-:Y:S01]  /*95a80*/  IMAD.SHL.U32 R3, R3, 0x2, RZ ;  /* 0x0000000203037824 */ /* 0x000fe200078e00ff */
[----:B------:R-:W-:Y:S06]  /*95a90*/  @P0 BRA `(.L_x_1) ;  /* 0xfffff8c0000c0947 */ /* 0x000fec000383ffff */
[----:B---3--:R-:W2:Y:S04]  /*95aa0*/  LDL.LU R59, [R1+0x4fc] ;  /* 0x0004fc00013b7983 */ /* 0x008ea80000300800 */
        /* <DEDUP_REMOVED lines=19> */
[----:B-----5:R0:W-:Y:S04]  /*95be0*/  STL [R1+0x309c], R25 ;  /* 0x00309c1901007387 */ /* 0x0201e80000100800 */
[----:B------:R1:W-:Y:S04]  /*95bf0*/  STL [R1+0x3098], R24 ;  /* 0x0030981801007387 */ /* 0x0003e80000100800 */
[----:B------:R-:W-:Y:S04]  /*95c00*/  STL [R1+0x2f78], R60 ;  /* 0x002f783c01007387 */ /* 0x000fe80000100800 */
[----:B------:R-:W-:Y:S01]  /*95c10*/  STL [R1+0x2f74], R61 ;  /* 0x002f743d01007387 */ /* 0x000fe20000100800 */
[----:B--2---:R-:W-:-:S02]  /*95c20*/  F2FP.BF16.F32.PACK_AB R59, R18, R59 ;  /* 0x0000003b123b723e */ /* 0x004fc400000010ff */
[----:B---3--:R-:W-:-:S03]  /*95c30*/  F2FP.BF16.F32.PACK_AB R58, R17, R58 ;  /* 0x0000003a113a723e */ /* 0x008fc600000010ff */
[----:B------:R-:W-:Y:S04]  /*95c40*/  STL [R1+0x2f7c], R59 ;  /* 0x002f7c3b01007387 */ /* 0x000fe80000100800 */
[----:B------:R-:W-:Y:S01]  /*95c50*/  STL [R1+0x2f80], R58 ;  /* 0x002f803a01007387 */ /* 0x000fe20000100800 */
[----:B----4-:R-:W-:-:S05]  /*95c60*/  F2FP.BF16.F32.PACK_AB R57, R50, R57 ;  /* 0x000000393239723e */ /* 0x010fca00000010ff */
[----:B------:R-:W-:Y:S01]  /*95c70*/  STL [R1+0x2f84], R57 ;  /* 0x002f843901007387 */ /* 0x000fe20000100800 */
[----:B------:R-:W-:-:S05]  /*95c80*/  F2FP.BF16.F32.PACK_AB R56, R51, R56 ;  /* 0x000000383338723e */ /* 0x000fca00000010ff */
[----:B------:R-:W-:Y:S01]  /*95c90*/  STL [R1+0x2f88], R56 ;  /* 0x002f883801007387 */ /* 0x000fe20000100800 */
[----:B------:R-:W-:-:S05]  /*95ca0*/  F2FP.BF16.F32.PACK_AB R55, R46, R47 ;  /* 0x0000002f2e37723e */ /* 0x000fca00000010ff */
[----:B------:R-:W-:Y:S01]  /*95cb0*/  STL [R1+0x2f8c], R55 ;  /* 0x002f8c3701007387 */ /* 0x000fe20000100800 */
[----:B------:R-:W-:Y:S02]  /*95cc0*/  F2FP.BF16.F32.PACK_AB R54, R42, R43 ;  /* 0x0000002b2a36723e */ /* 0x000fe400000010ff */
[----:B------:R-:W-:-:S03]  /*95cd0*/  F2FP.BF16.F32.PACK_AB R53, R38, R53 ;  /* 0x000000352635723e */ /* 0x000fc600000010ff */
[----:B------:R-:W-:Y:S01]  /*95ce0*/  STL [R1+0x2f90], R54 ;  /* 0x002f903601007387 */ /* 0x000fe20000100800 */
[----:B------:R-:W-:-:S03]  /*95cf0*/  F2FP.BF16.F32.PACK_AB R52, R39, R52 ;  /* 0x000000342734723e */ /* 0x000fc600000010ff */
[----:B------:R-:W-:Y:S01]  /*95d00*/  STL [R1+0x2f94], R53 ;  /* 0x002f943501007387 */ /* 0x000fe20000100800 */
[----:B------:R-:W-:-:S03]  /*95d10*/  F2FP.BF16.F32.PACK_AB R51, R16, R34 ;  /* 0x000000221033723e */ /* 0x000fc600000010ff */
[----:B------:R-:W-:Y:S01]  /*95d20*/  STL [R1+0x2f98], R52 ;  /* 0x002f983401007387 */ /* 0x000fe20000100800 */
[----:B------:R-:W-:-:S03]  /*95d30*/  F2FP.BF16.F32.PACK_AB R50, R14, R15 ;  /* 0x0000000f0e32723e */ /* 0x000fc600000010ff */
[----:B------:R-:W-:Y:S04]  /*95d40*/  STL [R1+0x2f9c], R51 ;  /* 0x002f9c3301007387 */ /* 0x000fe80000100800 */
[----:B------:R-:W2:Y:S01]  /*95d50*/  LDL.LU R14, [R1+0x798] ;  /* 0x00079800010e7983 */ /* 0x000ea20000300800 */
[----:B------:R-:W-:-:S03]  /*95d60*/  F2FP.BF16.F32.PACK_AB R49, R35, R49 ;  /* 0x000000312331723e */ /* 0x000fc600000010ff */
[----:B------:R-:W3:Y:S01]  /*95d70*/  LDL.LU R15, [R1+0x790] ;  /* 0x00079000010f7983 */ /* 0x000ee20000300800 */
[----:B------:R-:W-:-:S03]  /*95d80*/  F2FP.BF16.F32.PACK_AB R48, R30, R48 ;  /* 0x000000301e30723e */ /* 0x000fc600000010ff */
[----:B------:R-:W-:Y:S04]  /*95d90*/  STL [R1+0x2fa0], R50 ;  /* 0x002fa03201007387 */ /* 0x000fe80000100800 */
[----:B------:R-:W-:Y:S04]  /*95da0*/  STL [R1+0x2fa4], R49 ;  /* 0x002fa43101007387 */ /* 0x000fe80000100800 */
[----:B------:R-:W4:Y:S04]  /*95db0*/  LDL.LU R4, [R1+0x80c] ;  /* 0x00080c0001047983 */ /* 0x000f280000300800 */
[----:B------:R-:W4:Y:S04]  /*95dc0*/  LDL.LU R43, [R1+0x50c] ;  /* 0x00050c00012b7983 */ /* 0x000f280000300800 */
[----:B------:R-:W4:Y:S04]  /*95dd0*/  LDL.LU R6, [R1+0x804] ;  /* 0x0008040001067983 */ /* 0x000f280000300800 */
[----:B------:R-:W4:Y:S01]  /*95de0*/  LDL.LU R42, [R1+0x504] ;  /* 0x00050400012a7983 */ /* 0x000f220000300800 */
[----:B------:R-:W-:-:S03]  /*95df0*/  F2FP.BF16.F32.PACK_AB R47, R31, R26 ;  /* 0x0000001a1f2f723e */ /* 0x000fc600000010ff */
[----:B------:R-:W4:Y:S04]  /*95e00*/  LDL.LU R16, [R1+0x7ac] ;  /* 0x0007ac0001107983 */ /* 0x000f280000300800 */
[----:B------:R-:W4:Y:S04]  /*95e10*/  LDL.LU R17, [R1+0x7a4] ;  /* 0x0007a40001117983 */ /* 0x000f280000300800 */
[----:B------:R-:W4:Y:S04]  /*95e20*/  LDL.LU R18, [R1+0x7bc] ;  /* 0x0007bc0001127983 */ /* 0x000f280000300800 */
[----:B------:R-:W4:Y:S04]  /*95e30*/  LDL.LU R39, [R1+0x56c] ;  /* 0x00056c0001277983 */ /* 0x000f280000300800 */
[----:B------:R-:W4:Y:S04]  /*95e40*/  LDL.LU R19, [R1+0x7b4] ;  /* 0x0007b40001137983 */ /* 0x000f280000300800 */
[----:B------:R-:W4:Y:S04]  /*95e50*/  LDL.LU R38, [R1+0x564] ;  /* 0x0005640001267983 */ /* 0x000f280000300800 */
[----:B------:R-:W4:Y:S01]  /*95e60*/  LDL.LU R20, [R1+0x76c] ;  /* 0x00076c0001147983 */ /* 0x000f220000300800 */
[----:B------:R-:W-:-:S03]  /*95e70*/  F2FP.BF16.F32.PACK_AB R46, R27, R13 ;  /* 0x0000000d1b2e723e */ /* 0x000fc600000010ff */
[----:B------:R-:W-:Y:S04]  /*95e80*/  STL [R1+0x2fa8], R48 ;  /* 0x002fa83001007387 */ /* 0x000fe80000100800 */
[----:B------:R-:W-:Y:S04]  /*95e90*/  STL [R1+0x2fac], R47 ;  /* 0x002fac2f01007387 */ /* 0x000fe80000100800 */
        /* <DEDUP_REMOVED lines=10> */
[----:B------:R-:W-:Y:S01]  /*95f40*/  STL [R1+0x2fb0], R46 ;  /* 0x002fb02e01007387 */ /* 0x000fe20000100800 */
[----:B--2---:R-:W-:-:S02]  /*95f50*/  F2FP.BF16.F32.PACK_AB R45, R14, R45 ;  /* 0x0000002d0e2d723e */ /* 0x004fc400000010ff */
[----:B---3--:R-:W-:-:S03]  /*95f60*/  F2FP.BF16.F32.PACK_AB R44, R15, R44 ;  /* 0x0000002c0f2c723e */ /* 0x008fc600000010ff */
[----:B------:R-:W-:Y:S04]  /*95f70*/  STL [R1+0x2fb4], R45 ;  /* 0x002fb42d01007387 */ /* 0x000fe80000100800 */
[----:B------:R-:W2:Y:S04]  /*95f80*/  LDL.LU R14, [R1+0x768] ;  /* 0x00076800010e7983 */ /* 0x000ea80000300800 */
[----:B------:R-:W3:Y:S04]  /*95f90*/  LDL.LU R15, [R1+0x760] ;  /* 0x00076000010f7983 */ /* 0x000ee80000300800 */
[----:B------:R-:W-:Y:S01]  /*95fa0*/  STL [R1+0x2fb8], R44 ;  /* 0x002fb82c01007387 */ /* 0x000fe20000100800 */
[----:B----4-:R-:W-:-:S05]  /*95fb0*/  F2FP.BF16.F32.PACK_AB R43, R4, R43 ;  /* 0x0000002b042b723e */ /* 0x010fca00000010ff */
[----:B------:R-:W-:Y:S01]  /*95fc0*/  STL [R1+0x2fbc], R43 ;  /* 0x002fbc2b01007387 */ /* 0x000fe20000100800 */
[----:B------:R-:W-:Y:S02]  /*95fd0*/  F2FP.BF16.F32.PACK_AB R42, R6, R42 ;  /* 0x0000002a062a723e */ /* 0x000fe400000010ff */
[----:B------:R-:W-:-:S03]  /*95fe0*/  F2FP.BF16.F32.PACK_AB R41, R16, R41 ;  /* 0x000000291029723e */ /* 0x000fc600000010ff */
[----:B------:R-:W-:Y:S01]  /*95ff0*/  STL [R1+0x2fc0], R42 ;  /* 0x002fc02a01007387 */ /* 0x000fe20000100800 */
[----:B------:R-:W-:-:S03]  /*96000*/  F2FP.BF16.F32.PACK_AB R40, R17, R40 ;  /* 0x000000281128723e */ /* 0x000fc600000010ff */
[----:B------:R-:W-:Y:S04]  /*96010*/  STL [R1+0x2fc4], R41 ;  /* 0x002fc42901007387 */ /* 0x000fe80000100800 */
[----:B------:R-:W-:Y:S01]  /*96020*/  STL [R1+0x2fc8], R40 ;  /* 0x002fc82801007387 */ /* 0x000fe20000100800 */
[----:B------:R-:W-:-:S05]  /*96030*/  F2FP.BF16.F32.PACK_AB R39, R18, R39 ;  /* 0x000000271227723e */ /* 0x000fca00000010ff */
[----:B------:R-:W-:Y:S01]  /*96040*/  STL [R1+0x2fcc], R39 ;  /* 0x002fcc2701007387 */ /* 0x000fe20000100800 */
[----:B------:R-:W-:Y:S02]  /*96050*/  F2FP.BF16.F32.PACK_AB R38, R19, R38 ;  /* 0x000000261326723e */ /* 0x000fe400000010ff */
[----:B------:R-:W-:-:S03]  /*96060*/  F2FP.BF16.F32.PACK_AB R37, R20, R37 ;  /* 0x000000251425723e */ /* 0x000fc600000010ff */
[----:B------:R-:W-:Y:S04]  /*96070*/  STL [R1+0x2fd0], R38 ;  /* 0x002fd02601007387 */ /* 0x000fe80000100800 */
        /* <DEDUP_REMOVED lines=9> */
[----:B------:R-:W-:Y:S04]  /*96110*/  STL [R1+0x2fe4], R33 ;  /* 0x002fe42101007387 */ /* 0x000fe80000100800 */
[----:B------:R-:W-:Y:S01]  /*96120*/  STL [R1+0x2fe8], R32 ;  /* 0x002fe82001007387 */ /* 0x000fe20000100800 */
[----:B------:R-:W-:Y:S02]  /*96130*/  F2FP.BF16.F32.PACK_AB R31, R26, R27 ;  /* 0x0000001b1a1f723e */ /* 0x000fe400000010ff */
[----:B------:R-:W-:-:S03]  /*96140*/  F2FP.BF16.F32.PACK_AB R30, R12, R13 ;  /* 0x0000000d0c1e723e */ /* 0x000fc600000010ff */
[----:B------:R-:W-:Y:S04]  /*96150*/  STL [R1+0x2fec], R31 ;  /* 0x002fec1f01007387 */ /* 0x000fe80000100800 */
[----:B------:R-:W-:Y:S01]  /*96160*/  STL [R1+0x2ff0], R30 ;  /* 0x002ff01e01007387 */ /* 0x000fe20000100800 */
[----:B--2---:R-:W-:Y:S02]  /*96170*/  F2FP.BF16.F32.PACK_AB R29, R14, R29 ;  /* 0x0000001d0e1d723e */ /* 0x004fe400000010ff */
[----:B---3--:R-:W-:-:S03]  /*96180*/  F2FP.BF16.F32.PACK_AB R28, R15, R28 ;  /* 0x0000001c0f1c723e */ /* 0x008fc600000010ff */
[----:B------:R2:W-:Y:S04]  /*96190*/  STL [R1+0x2ff4], R29 ;  /* 0x002ff41d01007387 */ /* 0x0005e80000100800 */
[----:B0-----:R-:W3:Y:S04]  /*961a0*/  LDL.LU R25, [R1+0x81c] ;  /* 0x00081c0001197983 */ /* 0x001ee80000300800 */
[----:B------:R-:W3:Y:S04]  /*961b0*/  LDL.LU R27, [R1+0x51c] ;  /* 0x00051c00011b7983 */ /* 0x000ee80000300800 */
        /* <DEDUP_REMOVED lines=58> */
[----:B------:R0:W-:Y:S04]  /*96560*/  STL [R1+0x2ff8], R28 ;  /* 0x002ff81c01007387 */ /* 0x0001e80000100800 */
[----:B0-----:R-:W2:Y:S01]  /*96570*/  LDL.LU R28, [R1+0x7d4] ;  /* 0x0007d400011c7983 */ /* 0x001ea20000300800 */
[----:B---3--:R-:W-:-:S03]  /*96580*/  F2FP.BF16.F32.PACK_AB R27, R25, R27 ;  /* 0x0000001b191b723e */ /* 0x008fc600000010ff */
[----:B------:R-:W3:Y:S04]  /*96590*/  LDL.LU R25, [R1+0x309c] ;  /* 0x00309c0001197983 */ /* 0x000ee80000300800 */
[----:B------:R0:W-:Y:S01]  /*965a0*/  STL [R1+0x2ffc], R27 ;  /* 0x002ffc1b01007387 */ /* 0x0001e20000100800 */
[----:B----4-:R-:W-:-:S03]  /*965b0*/  F2FP.BF16.F32.PACK_AB R26, R24, R26 ;  /* 0x0000001a181a723e */ /* 0x010fc600000010ff */
[----:B0-----:R-:W3:Y:S04]  /*965c0*/  LDL.LU R27, [R1+0x7dc] ;  /* 0x0007dc00011b7983 */ /* 0x001ee80000300800 */
[----:B------:R-:W4:Y:S01]  /*965d0*/  LDL.LU R24, [R1+0x3098] ;  /* 0x0030980001187983 */ /* 0x000f220000300800 */
[----:B--2---:R-:W-:Y:S02]  /*965e0*/  F2FP.BF16.F32.PACK_AB R23, R29, R23 ;  /* 0x000000171d17723e */ /* 0x004fe400000010ff */
[----:B------:R-:W-:Y:S01]  /*965f0*/  F2FP.BF16.F32.PACK_AB R22, R30, R22 ;  /* 0x000000161e16723e */ /* 0x000fe200000010ff */
[----:B------:R-:W-:Y:S01]  /*96600*/  STL [R1+0x3000], R26 ;  /* 0x0030001a01007387 */ /* 0x000fe20000100800 */
[----:B------:R-:W-:Y:S02]  /*96610*/  F2FP.BF16.F32.PACK_AB R21, R31, R21 ;  /* 0x000000151f15723e */ /* 0x000fe400000010ff */
[----:B------:R-:W-:-:S02]  /*96620*/  F2FP.BF16.F32.PACK_AB R20, R32, R20 ;  /* 0x000000142014723e */ /* 0x000fc400000010ff */
[----:B------:R-:W-:Y:S02]  /*96630*/  F2FP.BF16.F32.PACK_AB R19, R33, R19 ;  /* 0x000000132113723e */ /* 0x000fe400000010ff */
[----:B------:R-:W-:Y:S02]  /*96640*/  F2FP.BF16.F32.PACK_AB R18, R34, R18 ;  /* 0x000000122212723e */ /* 0x000fe400000010ff */
[----:B------:R-:W-:Y:S02]  /*96650*/  F2FP.BF16.F32.PACK_AB R17, R35, R17 ;  /* 0x000000112311723e */ /* 0x000fe400000010ff */
[----:B------:R-:W-:Y:S02]  /*96660*/  F2FP.BF16.F32.PACK_AB R16, R36, R16 ;  /* 0x000000102410723e */ /* 0x000fe400000010ff */
[----:B------:R-:W-:Y:S02]  /*96670*/  F2FP.BF16.F32.PACK_AB R15, R37, R15 ;  /* 0x0000000f250f723e */ /* 0x000fe400000010ff */
[----:B------:R-:W-:-:S02]  /*96680*/  F2FP.BF16.F32.PACK_AB R14, R38, R14 ;  /* 0x0000000e260e723e */ /* 0x000fc400000010ff */
[----:B------:R-:W-:Y:S02]  /*96690*/  F2FP.BF16.F32.PACK_AB R13, R39, R13 ;  /* 0x0000000d270d723e */ /* 0x000fe400000010ff */
[----:B------:R-:W-:Y:S02]  /*966a0*/  F2FP.BF16.F32.PACK_AB R12, R40, R12 ;  /* 0x0000000c280c723e */ /* 0x000fe400000010ff */
[----:B------:R-:W-:Y:S02]  /*966b0*/  F2FP.BF16.F32.PACK_AB R3, R60, R3 ;  /* 0x000000033c03723e */ /* 0x000fe400000010ff */
[----:B------:R-:W-:Y:S02]  /*966c0*/  F2FP.BF16.F32.PACK_AB R2, R0, R2 ;  /* 0x000000020002723e */ /* 0x000fe400000010ff */
[----:B------:R-:W-:Y:S02]  /*966d0*/  F2FP.BF16.F32.PACK_AB R0, R8, R11 ;  /* 0x0000000b0800723e */ /* 0x000fe400000010ff */
[----:B---3--:R-:W-:-:S02]  /*966e0*/  F2FP.BF16.F32.PACK_AB R25, R27, R25 ;  /* 0x000000191b19723e */ /* 0x008fc400000010ff */
[----:B----4-:R-:W-:-:S03]  /*966f0*/  F2FP.BF16.F32.PACK_AB R24, R28, R24 ;  /* 0x000000181c18723e */ /* 0x010fc600000010ff */
        /* <DEDUP_REMOVED lines=12> */
[----:B------:R1:W-:Y:S04]  /*967c0*/  STL [R1+0x3034], R13 ;  /* 0x0030340d01007387 */ /* 0x0003e80000100800 */
[----:B------:R2:W-:Y:S01]  /*967d0*/  STL [R1+0x3038], R12 ;  /* 0x0030380c01007387 */ /* 0x0005e20000100800 */
[----:B0-----:R-:W-:-:S02]  /*967e0*/  F2FP.BF16.F32.PACK_AB R14, R43, R44 ;  /* 0x0000002c2b0e723e */ /* 0x001fc400000010ff */
[----:B-1----:R-:W-:Y:S02]  /*967f0*/  F2FP.BF16.F32.PACK_AB R13, R45, R46 ;  /* 0x0000002e2d0d723e */ /* 0x002fe400000010ff */
[----:B--2---:R-:W-:-:S05]  /*96800*/  F2FP.BF16.F32.PACK_AB R12, R41, R42 ;  /* 0x0000002a290c723e */ /* 0x004fca00000010ff */
[----:B------:R0:W-:Y:S04]  /*96810*/  STL [R1+0x16c], R12 ;  /* 0x00016c0c01007387 */ /* 0x0001e80000100800 */
[----:B------:R1:W-:Y:S04]  /*96820*/  STL [R1+0x168], R14 ;  /* 0x0001680e01007387 */ /* 0x0003e80000100800 */
[----:B------:R2:W-:Y:S01]  /*96830*/  STL [R1+0x164], R13 ;  /* 0x0001640d01007387 */ /* 0x0005e20000100800 */
[----:B0-----:R-:W-:Y:S02]  /*96840*/  F2FP.BF16.F32.PACK_AB R12, R47, R48 ;  /* 0x000000302f0c723e */ /* 0x001fe400000010ff */
[----:B-1----:R-:W-:-:S03]  /*96850*/  F2FP.BF16.F32.PACK_AB R14, R49, R50 ;  /* 0x00000032310e723e */ /* 0x002fc600000010ff */
[----:B------:R0:W-:Y:S01]  /*96860*/  STL [R1+0x160], R12 ;  /* 0x0001600c01007387 */ /* 0x0001e20000100800 */
[----:B--2---:R-:W-:-:S03]  /*96870*/  F2FP.BF16.F32.PACK_AB R13, R51, R52 ;  /* 0x00000034330d723e */ /* 0x004fc600000010ff */
[----:B------:R1:W-:Y:S04]  /*96880*/  STL [R1+0x17c], R14 ;  /* 0x00017c0e01007387 */ /* 0x0003e80000100800 */
[----:B------:R2:W-:Y:S01]  /*96890*/  STL [R1+0x178], R13 ;  /* 0x0001780d01007387 */ /* 0x0005e20000100800 */
[----:B0-----:R-:W-:Y:S02]  /*968a0*/  F2FP.BF16.F32.PACK_AB R12, R53, R54 ;  /* 0x00000036350c723e */ /* 0x001fe400000010ff */
[----:B-1----:R-:W-:-:S03]  /*968b0*/  F2FP.BF16.F32.PACK_AB R14, R55, R56 ;  /* 0x00000038370e723e */ /* 0x002fc600000010ff */
[----:B------:R0:W-:Y:S01]  /*968c0*/  STL [R1+0x174], R12 ;  /* 0x0001740c01007387 */ /* 0x0001e20000100800 */
[----:B--2---:R-:W-:-:S03]  /*968d0*/  F2FP.BF16.F32.PACK_AB R13, R57, R58 ;  /* 0x0000003a390d723e */ /* 0x004fc600000010ff */
[----:B------:R-:W-:Y:S04]  /*968e0*/  STL [R1+0x170], R14 ;  /* 0x0001700e01007387 */ /* 0x000fe80000100800 */
[----:B------:R-:W-:Y:S01]  /*968f0*/  STL [R1+0x18c], R13 ;  /* 0x00018c0d01007387 */ /* 0x000fe20000100800 */
[----:B0-----:R-:W-:-:S05]  /*96900*/  F2FP.BF16.F32.PACK_AB R12, R59, R61 ;  /* 0x0000003d3b0c723e */ /* 0x001fca00000010ff */
[----:B------:R-:W-:Y:S04]  /*96910*/  STL [R1+0x188], R12 ;  /* 0x0001880c01007387 */ /* 0x000fe80000100800 */
[----:B------:R0:W-:Y:S04]  /*96920*/  STL [R1+0x184], R3 ;  /* 0x0001840301007387 */ /* 0x0001e80000100800 */
[----:B------:R1:W-:Y:S04]  /*96930*/  STL [R1+0x180], R2 ;  /* 0x0001800201007387 */ /* 0x0003e80000100800 */
[----:B------:R2:W-:Y:S01]  /*96940*/  STL [R1+0x19c], R0 ;  /* 0x00019c0001007387 */ /* 0x0005e20000100800 */
[----:B0-----:R-:W-:-:S02]  /*96950*/  F2FP.BF16.F32.PACK_AB R3, R7, R10 ;  /* 0x0000000a0703723e */ /* 0x001fc400000010ff */
[----:B-1----:R-:W-:-:S03]  /*96960*/  F2FP.BF16.F32.PACK_AB R2, R5, R9 ;  /* 0x000000090502723e */ /* 0x002fc600000010ff */
[----:B------:R-:W-:Y:S01]  /*96970*/  STL [R1+0x198], R3 ;  /* 0x0001980301007387 */ /* 0x000fe20000100800 */
[----:B--2---:R-:W-:-:S03]  /*96980*/  F2FP.BF16.F32.PACK_AB R0, R4, R6 ;  /* 0x000000060400723e */ /* 0x004fc600000010ff */
[----:B------:R-:W2:Y:S04]  /*96990*/  LDL.LU R12, [R1+0x534] ;  /* 0x00053400010c7983 */ /* 0x000ea80000300800 */
[----:B------:R-:W-:Y:S04]  /*969a0*/  STL [R1+0x194], R2 ;  /* 0x0001940201007387 */ /* 0x000fe80000100800 */
[----:B--2---:R0:W-:Y:S04]  /*969b0*/  STL [R1+0x3090], R12 ;  /* 0x0030900c01007387 */ /* 0x0041e80000100800 */
[----:B------:R-:W-:Y:S04]  /*969c0*/  STL [R1+0x190], R0 ;  /* 0x0001900001007387 */ /* 0x000fe80000100800 */
[----:B0-----:R-:W2:Y:S04]  /*969d0*/  LDL.LU R12, [R1+0x53c] ;  /* 0x00053c00010c7983 */ /* 0x001ea80000300800 */
[----:B------:R-:W3:Y:S04]  /*969e0*/  LDL.LU R13, [R1+0x89c] ;  /* 0x00089c00010d7983 */ /* 0x000ee80000300800 */
[----:B---3--:R0:W-:Y:S04]  /*969f0*/  STL [R1+0x308c], R13 ;  /* 0x00308c0d01007387 */ /* 0x0081e80000100800 */
[----:B0-----:R-:W3:Y:S04]  /*96a00*/  LDL.LU R13, [R1+0x834] ;  /* 0x00083400010d7983 */ /* 0x001ee80000300800 */
[----:B---3--:R0:W-:Y:S04]  /*96a10*/  STL [R1+0x3094], R13 ;  /* 0x0030940d01007387 */ /* 0x0081e80000100800 */
[----:B0-----:R-:W2:Y:S04]  /*96a20*/  LDL.LU R13, [R1+0x83c] ;  /* 0x00083c00010d7983 */ /* 0x001ea80000300800 */
[----:B------:R-:W3:Y:S04]  /*96a30*/  LDL.LU R14, [R1+0x5bc] ;  /* 0x0005bc00010e7983 */ /* 0x000ee80000300800 */
[----:B------:R-:W4:Y:S04]  /*96a40*/  LDL.LU R15, [R1+0x894] ;  /* 0x00089400010f7983 */ /* 0x000f280000300800 */
[----:B------:R-:W4:Y:S04]  /*96a50*/  LDL.LU R16, [R1+0x5b4] ;  /* 0x0005b40001107983 */ /* 0x000f280000300800 */
        /* <DEDUP_REMOVED lines=56> */
[----:B--2---:R-:W-:-:S03]  /*96de0*/  F2FP.BF16.F32.PACK_AB R12, R13, R12 ;  /* 0x0000000c0d0c723e */ /* 0x004fc600000010ff */
[----:B------:R-:W2:Y:S04]  /*96df0*/  LDL.LU R13, [R1+0x3094] ;  /* 0x00309400010d7983 */ /* 0x000ea80000300800 */
[----:B------:R0:W-:Y:S04]  /*96e00*/  STL [R1+0x1ac], R12 ;  /* 0x0001ac0c01007387 */ /* 0x0001e80000100800 */
[----:B0-----:R-:W2:Y:S02]  /*96e10*/  LDL.LU R12, [R1+0x3090] ;  /* 0x00309000010c7983 */ /* 0x001ea40000300800 */
[----:B--2---:R-:W-:-:S02]  /*96e20*/  F2FP.BF16.F32.PACK_AB R12, R13, R12 ;  /* 0x0000000c0d0c723e */ /* 0x004fc400000010ff */
[----:B------:R-:W2:Y:S01]  /*96e30*/  LDL.LU R13, [R1+0x308c] ;  /* 0x00308c00010d7983 */ /* 0x000ea20000300800 */
[----:B---3--:R-:W-:Y:S02]  /*96e40*/  F2FP.BF16.F32.PACK_AB R3, R60, R3 ;  /* 0x000000033c03723e */ /* 0x008fe400000010ff */
[----:B----4-:R-:W-:Y:S01]  /*96e50*/  F2FP.BF16.F32.PACK_AB R2, R0, R2 ;  /* 0x000000020002723e */ /* 0x010fe200000010ff */
[----:B------:R0:W-:Y:S01]  /*96e60*/  STL [R1+0x1a8], R12 ;  /* 0x0001a80c01007387 */ /* 0x0001e20000100800 */
[----:B------:R-:W-:Y:S02]  /*96e70*/  F2FP.BF16.F32.PACK_AB R0, R8, R11 ;  /* 0x0000000b0800723e */ /* 0x000fe400000010ff */
[----:B0-----:R-:W-:Y:S02]  /*96e80*/  F2FP.BF16.F32.PACK_AB R12, R17, R18 ;  /* 0x00000012110c723e */ /* 0x001fe400000010ff */
[----:B--2---:R-:W-:Y:S02]  /*96e90*/  F2FP.BF16.F32.PACK_AB R14, R13, R14 ;  /* 0x0000000e0d0e723e */ /* 0x004fe400000010ff */
[----:B------:R-:W-:-:S03]  /*96ea0*/  F2FP.BF16.F32.PACK_AB R13, R15, R16 ;  /* 0x000000100f0d723e */ /* 0x000fc600000010ff */
        /* <DEDUP_REMOVED lines=41> */
[----:B------:R-:W-:Y:S01]  /*97140*/  STL [R1+0x1f0], R14 ;  /* 0x0001f00e01007387 */ /* 0x000fe20000100800 */
[----:B--2---:R-:W-:-:S03]  /*97150*/  F2FP.BF16.F32.PACK_AB R12, R59, R61 ;  /* 0x0000003d3b0c723e */ /* 0x004fc600000010ff */
[----:B------:R-:W-:Y:S04]  /*97160*/  STL [R1+0x20c], R13 ;  /* 0x00020c0d01007387 */ /* 0x000fe80000100800 */
        /* <DEDUP_REMOVED lines=278> */
[----:B------:R-:W3:Y:S04]  /*982d0*/  LDL.LU R10, [R1+0xb14] ;  /* 0x000b1400010a7983 */ /* 0x000ee80000300800 */
[----:B------:R-:W-:Y:S04]  /*982e0*/  STL [R1+0x310], R0 ;  /* 0x0003100001007387 */ /* 0x000fe80000100800 */
[----:B---3--:R0:W-:Y:S04]  /*982f0*/  STL [R1+0x3070], R10 ;  /* 0x0030700a01007387 */ /* 0x0081e80000100800 */
[----:B0-----:R-:W2:Y:S04]  /*98300*/  LDL.LU R10, [R1+0xa6c] ;  /* 0x000a6c00010a7983 */ /* 0x001ea80000300800 */
[----:B------:R-:W3:Y:S04]  /*98310*/  LDL.LU R9, [R1+0xb3c] ;  /* 0x000b3c0001097983 */ /* 0x000ee80000300800 */
[----:B---3--:R0:W-:Y:S04]  /*98320*/  STL [R1+0x306c], R9 ;  /* 0x00306c0901007387 */ /* 0x0081e80000100800 */
[----:B0-----:R-:W3:Y:S04]  /*98330*/  LDL.LU R9, [R1+0xa64] ;  /* 0x000a640001097983 */ /* 0x001ee80000300800 */
        /* <DEDUP_REMOVED lines=56> */
[----:B------:R-:W2:Y:S04]  /*986c0*/  LDL.LU R3, [R1+0xbf8] ;  /* 0x000bf80001037983 */ /* 0x000ea80000300800 */
[----:B------:R-:W2:Y:S04]  /*986d0*/  LDL.LU R0, [R1+0xbe0] ;  /* 0x000be00001007983 */ /* 0x000ea80000300800 */
[----:B------:R-:W2:Y:S04]  /*986e0*/  LDL.LU R2, [R1+0xbf0] ;  /* 0x000bf00001027983 */ /* 0x000ea80000300800 */
[----:B------:R-:W3:Y:S04]  /*986f0*/  LDL.LU R10, [R1+0x3070] ;  /* 0x00307000010a7983 */ /* 0x000ee80000300800 */
[----:B------:R0:W-:Y:S04]  /*98700*/  STL [R1+0x303c], R11 ;  /* 0x00303c0b01007387 */ /* 0x0001e80000100800 */
[----:B0-----:R-:W2:Y:S01]  /*98710*/  LDL.LU R11, [R1+0xb2c] ;  /* 0x000b2c00010b7983 */ /* 0x001ea20000300800 */
[----:B---3--:R-:W-:-:S03]  /*98720*/  F2FP.BF16.F32.PACK_AB R10, R9, R10 ;  /* 0x0000000a090a723e */ /* 0x008fc600000010ff */
[----:B------:R-:W3:Y:S01]  /*98730*/  LDL.LU R9, [R1+0x306c] ;  /* 0x00306c0001097983 */ /* 0x000ee20000300800 */
[----:B----4-:R-:W-:Y:S02]  /*98740*/  F2FP.BF16.F32.PACK_AB R8, R12, R8 ;  /* 0x000000080c08723e */ /* 0x010fe400000010ff */
[----:B------:R-:W-:Y:S01]  /*98750*/  F2FP.BF16.F32.PACK_AB R7, R13, R7 ;  /* 0x000000070d07723e */ /* 0x000fe200000010ff */
[----:B------:R-:W-:Y:S01]  /*98760*/  STL [R1+0x3040], R10 ;  /* 0x0030400a01007387 */ /* 0x000fe20000100800 */
[----:B------:R-:W-:Y:S02]  /*98770*/  F2FP.BF16.F32.PACK_AB R6, R14, R6 ;  /* 0x000000060e06723e */ /* 0x000fe400000010ff */
[----:B------:R-:W-:Y:S02]  /*98780*/  F2FP.BF16.F32.PACK_AB R5, R15, R5 ;  /* 0x000000050f05723e */ /* 0x000fe400000010ff */
[----:B------:R-:W-:Y:S02]  /*98790*/  F2FP.BF16.F32.PACK_AB R4, R16, R4 ;  /* 0x000000041004723e */ /* 0x000fe400000010ff */
[----:B--2---:R-:W-:-:S02]  /*987a0*/  F2FP.BF16.F32.PACK_AB R3, R60, R3 ;  /* 0x000000033c03723e */ /* 0x004fc400000010ff */
[----:B------:R-:W-:Y:S02]  /*987b0*/  F2FP.BF16.F32.PACK_AB R0, R0, R2 ;  /* 0x000000020000723e */ /* 0x000fe400000010ff */
[----:B---3--:R-:W-:-:S05]  /*987c0*/  F2FP.BF16.F32.PACK_AB R9, R11, R9 ;  /* 0x000000090b09723e */ /* 0x008fca00000010ff */
        /* <DEDUP_REMOVED lines=14> */
[----:B------:R0:W-:Y:S01]  /*988b0*/  STL [R1], R4 ;  /* 0x0000000401007387 */ /* 0x0001e20000100800 */
        /* <DEDUP_REMOVED lines=34> */
[----:B------:R0:W-:Y:S04]  /*98ae0*/  STL [R1+0x58], R4 ;  /* 0x0000580401007387 */ /* 0x0001e80000100800 */
[----:B0-----:R-:W2:Y:S04]  /*98af0*/  LDL.LU R4, [R1+0xc14] ;  /* 0x000c140001047983 */ /* 0x001ea80000300800 */
        /* <DEDUP_REMOVED lines=76> */
[----:B------:R2:W-:Y:S02]  /*98fc0*/  STL [R1+0x68], R4 ;  /* 0x0000680401007387 */ /* 0x0005e40000100800 */
[----:B--2---:R-:W-:Y:S02]  /*98fd0*/  F2FP.BF16.F32.PACK_AB R4, R5, R6 ;  /* 0x000000060504723e */ /* 0x004fe400000010ff */
[----:B------:R-:W-:Y:S02]  /*98fe0*/  F2FP.BF16.F32.PACK_AB R6, R7, R8 ;  /* 0x000000080706723e */ /* 0x000fe400000010ff */
[----:B------:R-:W-:Y:S01]  /*98ff0*/  F2FP.BF16.F32.PACK_AB R5, R9, R10 ;  /* 0x0000000a0905723e */ /* 0x000fe200000010ff */
[----:B------:R0:W-:Y:S04]  /*99000*/  STL [R1+0x64], R4 ;  /* 0x0000640401007387 */ /* 0x0001e80000100800 */
[----:B------:R1:W-:Y:S04]  /*99010*/  STL [R1+0x60], R6 ;  /* 0x0000600601007387 */ /* 0x0003e80000100800 */
[----:B------:R2:W-:Y:S01]  /*99020*/  STL [R1+0x7c], R5 ;  /* 0x00007c0501007387 */ /* 0x0005e20000100800 */
[----:B0-----:R-:W-:-:S02]  /*99030*/  F2FP.BF16.F32.PACK_AB R4, R11, R12 ;  /* 0x0000000c0b04723e */ /* 0x001fc400000010ff */
        /* <DEDUP_REMOVED lines=51> */
[----:B------:R-:W3:Y:S04]  /*99370*/  LDL.LU R5, [R1+0xce4] ;  /* 0x000ce40001057983 */ /* 0x000ee80000300800 */
[----:B------:R-:W-:Y:S04]  /*99380*/  STL [R1+0xd0], R0 ;  /* 0x0000d00001007387 */ /* 0x000fe80000100800 */
[----:B---3--:R0:W-:Y:S04]  /*99390*/  STL [R1+0x305c], R5 ;  /* 0x00305c0501007387 */ /* 0x0081e80000100800 */
[----:B0-----:R-:W2:Y:S04]  /*993a0*/  LDL.LU R5, [R1+0xcec] ;  /* 0x000cec0001057983 */ /* 0x001ea80000300800 */
[----:B------:R-:W3:Y:S04]  /*993b0*/  LDL.LU R6, [R1+0xd44] ;  /* 0x000d440001067983 */ /* 0x000ee80000300800 */
        /* <DEDUP_REMOVED lines=58> */
[----:B--2---:R-:W-:-:S03]  /*99760*/  F2FP.BF16.F32.PACK_AB R4, R5, R4 ;  /* 0x000000040504723e */ /* 0x004fc600000010ff */
[----:B------:R-:W2:Y:S04]  /*99770*/  LDL.LU R5, [R1+0x305c] ;  /* 0x00305c0001057983 */ /* 0x000ea80000300800 */
[----:B------:R0:W-:Y:S01]  /*99780*/  STL [R1+0xec], R4 ;  /* 0x0000ec0401007387 */ /* 0x0001e20000100800 */
[----:B----4-:R-:W-:-:S03]  /*99790*/  F2FP.BF16.F32.PACK_AB R8, R7, R8 ;  /* 0x000000080708723e */ /* 0x010fc600000010ff */
[----:B0-----:R1:W5:Y:S01]  /*997a0*/  LDL.LU R4, [R1+0x3058] ;  /* 0x0030580001047983 */ /* 0x0013620000300800 */
[----:B---3--:R-:W-:Y:S02]  /*997b0*/  F2FP.BF16.F32.PACK_AB R10, R9, R10 ;  /* 0x0000000a090a723e */ /* 0x008fe400000010ff */
        /* <DEDUP_REMOVED lines=25> */
[----:B--2---:R-:W-:Y:S02]  /*99950*/  F2FP.BF16.F32.PACK_AB R6, R5, R6 ;  /* 0x000000060506723e */ /* 0x004fe400000010ff */
[----:B------:R1:W5:Y:S04]  /*99960*/  LDL.LU R5, [R1+0x3054] ;  /* 0x0030540001057983 */ /* 0x0003680000300800 */
[----:B------:R0:W-:Y:S04]  /*99970*/  STL [R1+0xe8], R6 ;  /* 0x0000e80601007387 */ /* 0x0001e80000100800 */
[----:B0-----:R1:W5:Y:S04]  /*99980*/  LDL.LU R6, [R1+0x3050] ;  /* 0x0030500001067983 */ /* 0x0013680000300800 */
        /* <DEDUP_REMOVED lines=70> */
[----:B------:R0:W-:Y:S01]  /*99df0*/  STL [R1+0x148], R54 ;  /* 0x0001483601007387 */ /* 0x0001e20000100800 */
[----:B------:R-:W-:-:S03]  /*99e00*/  F2FP.BF16.F32.PACK_AB R3, R61, R3 ;  /* 0x000000033d03723e */ /* 0x000fc600000010ff */
        /* <DEDUP_REMOVED lines=9> */
[----:B0-----:R-:W2:Y:S04]  /*99ea0*/  LDL.LU R60, [R1+0x2f78] ;  /* 0x002f7800013c7983 */ /* 0x001ea80000300800 */
[----:B------:R-:W2:Y:S01]  /*99eb0*/  LDL.LU R61, [R1+0x2f74] ;  /* 0x002f7400013d7983 */ /* 0x000ea20000300800 */
[----:B------:R-:W-:-:S03]  /*99ec0*/  F2FP.BF16.F32.PACK_AB R2, R0, R2 ;  /* 0x000000020002723e */ /* 0x000fc600000010ff */
[----:B------:R1:W-:Y:S01]  /*99ed0*/  STL [R1+0x158], R3 ;  /* 0x0001580301007387 */ /* 0x0003e20000100800 */
[----:B--2---:R-:W-:-:S05]  /*99ee0*/  F2FP.BF16.F32.PACK_AB R0, R61, R60 ;  /* 0x0000003c3d00723e */ /* 0x004fca00000010ff */
[----:B------:R1:W-:Y:S04]  /*99ef0*/  STL [R1+0x150], R0 ;  /* 0x0001500001007387 */ /* 0x0003e80000100800 */
[----:B------:R1:W-:Y:S02]  /*99f00*/  STL [R1+0x154], R2 ;  /* 0x0001540201007387 */ /* 0x0003e40000100800 */
.L_x_0:
[----:B-----5:R-:W-:Y:S01]  /*99f10*/  STL.64 [R1+0x3000], R30 ;  /* 0x0030001e01007387 */ /* 0x020fe20000100a00 */
[----:B-1----:R-:W1:Y:S01]  /*99f20*/  S2R R0, SR_TID.X ;  /* 0x0000000000007919 */ /* 0x002e620000002100 */
[----:B------:R-:W2:Y:S01]  /*99f30*/  S2UR UR5, SR_CgaCtaId ;  /* 0x00000000000579c3 */ /* 0x000ea20000008800 */
[----:B------:R-:W-:Y:S01]  /*99f40*/  UMOV UR4, 0x400 ;  /* 0x0000040000047882 */ /* 0x000fe20000000000 */
[----:B------:R-:W-:Y:S01]  /*99f50*/  ULDC.64 UR10, c[0x0][0x228] ;  /* 0x00008a00000a7ab9 */ /* 0x000fe20000000a00 */
[----:B------:R3:W-:Y:S01]  /*99f60*/  STL.64 [R1+0x2ff8], R28 ;  /* 0x002ff81c01007387 */ /* 0x0007e20000100a00 */
[----:B------:R-:W-:Y:S01]  /*99f70*/  ULDC.64 UR8, c[0x0][0x220] ;  /* 0x0000880000087ab9 */ /* 0x000fe20000000a00 */
[----:B------:R-:W-:Y:S01]  /*99f80*/  ULDC.64 UR28, c[0x0][0x228] ;  /* 0x00008a00001c7ab9 */ /* 0x000fe20000000a00 */
[----:B------:R-:W-:Y:S01]  /*99f90*/  ULDC UR20, c[0x0][0x248] ;  /* 0x0000920000147ab9 */ /* 0x000fe20000000800 */
[----:B------:R-:W-:Y:S01]  /*99fa0*/  ULDC.64 UR22, c[0x0][0x228] ;  /* 0x00008a0000167ab9 */ /* 0x000fe20000000a00 */
[----:B------:R-:W-:Y:S01]  /*99fb0*/  ULDC.64 UR30, c[0x0][0x228] ;  /* 0x00008a00001e7ab9 */ /* 0x000fe20000000a00 */
[----:B------:R-:W-:Y:S01]  /*99fc0*/  ULDC.64 UR26, c[0x0][0x228] ;  /* 0x00008a00001a7ab9 */ /* 0x000fe20000000a00 */
[----:B------:R-:W-:Y:S01]  /*99fd0*/  ULDC.64 UR12, c[0x0][0x228] ;  /* 0x00008a00000c7ab9 */ /* 0x000fe20000000a00 */
[----:B------:R-:W-:Y:S01]  /*99fe0*/  ULDC.64 UR32, c[0x0][0x228] ;  /* 0x00008a0000207ab9 */ /* 0x000fe20000000a00 */
[----:B------:R-:W-:Y:S01]  /*99ff0*/  ULDC.64 UR24, c[0x0][0x228] ;  /* 0x00008a0000187ab9 */ /* 0x000fe20000000a00 */
[----:B------:R-:W-:Y:S01]  /*9a000*/  ULDC.64 UR34, c[0x0][0x228] ;  /* 0x00008a0000227ab9 */ /* 0x000fe20000000a00 */
[----:B------:R-:W-:Y:S01]  /*9a010*/  ULDC.64 UR18, c[0x0][0x228] ;  /* 0x00008a0000127ab9 */ /* 0x000fe20000000a00 */
[----:B---3--:R-:W3:Y:S01]  /*9a020*/  LDL.LU R28, [R1+0x110] ;  /* 0x00011000011c7983 */ /* 0x008ee20000300800 */
[----:B------:R-:W-:Y:S01]  /*9a030*/  ULDC.64 UR16, c[0x0][0x228] ;  /* 0x00008a0000107ab9 */ /* 0x000fe20000000a00 */
[----:B------:R-:W-:-:S02]  /*9a040*/  ULDC.64 UR14, c[0x0][0x228] ;  /* 0x00008a00000e7ab9 */ /* 0x000fc40000000a00 */
[----:B------:R-:W3:Y:S04]  /*9a050*/  LDL.LU R29, [R1+0x114] ;  /* 0x00011400011d7983 */ /* 0x000ee80000300800 */
[----:B------:R-:W3:Y:S04]  /*9a060*/  LDL.LU R30, [R1+0x118] ;  /* 0x00011800011e7983 */ /* 0x000ee80000300800 */
[----:B------:R-:W3:Y:S04]  /*9a070*/  LDL.LU R31, [R1+0x11c] ;  /* 0x00011c00011f7983 */ /* 0x000ee80000300800 */
[----:B------:R-:W-:Y:S04]  /*9a080*/  STL.64 [R1+0x2ff0], R34 ;  /* 0x002ff02201007387 */ /* 0x000fe80000100a00 */
[----:B------:R4:W-:Y:S04]  /*9a090*/  STL.64 [R1+0x2fe8], R32 ;  /* 0x002fe82001007387 */ /* 0x0009e80000100a00 */
[----:B----4-:R-:W4:Y:S04]  /*9a0a0*/  LDL.LU R32, [R1+0x140] ;  /* 0x0001400001207983 */ /* 0x010f280000300800 */
[----:B------:R-:W4:Y:S04]  /*9a0b0*/  LDL.LU R33, [R1+0x144] ;  /* 0x0001440001217983 */ /* 0x000f280000300800 */
[----:B------:R-:W4:Y:S04]  /*9a0c0*/  LDL.LU R34, [R1+0x148] ;  /* 0x0001480001227983 */ /* 0x000f280000300800 */
[----:B------:R-:W4:Y:S04]  /*9a0d0*/  LDL.LU R35, [R1+0x14c] ;  /* 0x00014c0001237983 */ /* 0x000f280000300800 */
        /* <DEDUP_REMOVED lines=14> */
[----:B0-----:R-:W4:Y:S04]  /*9a1c0*/  LDL.LU R44, [R1+0x150] ;  /* 0x00015000012c7983 */ /* 0x001f280000300800 */
[----:B------:R-:W4:Y:S04]  /*9a1d0*/  LDL.LU R45, [R1+0x154] ;  /* 0x00015400012d7983 */ /* 0x000f280000300800 */
[----:B------:R-:W4:Y:S04]  /*9a1e0*/  LDL.LU R46, [R1+0x158] ;  /* 0x00015800012e7983 */ /* 0x000f280000300800 */
[----:B------:R-:W4:Y:S01]  /*9a1f0*/  LDL.LU R47, [R1+0x15c] ;  /* 0x00015c00012f7983 */ /* 0x000f220000300800 */
[----:B--2---:R-:W-:Y:S01]  /*9a200*/  ULEA UR4, UR5, UR4, 0x18 ;  /* 0x0000000405047291 */ /* 0x004fe2000f8ec03f */
[----:B-1----:R-:W-:-:S02]  /*9a210*/  LOP3.LUT R0, R0, 0x1f, RZ, 0xc0, !PT ;  /* 0x0000001f00007812 */ /* 0x002fc400078ec0ff */
[----:B------:R-:W-:Y:S03]  /*9a220*/  STL.64 [R1+0x2fb0], R50 ;  /* 0x002fb03201007387 */ /* 0x000fe60000100a00 */
[----:B------:R-:W-:Y:S01]  /*9a230*/  LEA R0, R0, UR4, 0x4 ;  /* 0x0000000400007c11 */ /* 0x000fe2000f8e20ff */
[----:B------:R-:W-:Y:S06]  /*9a240*/  BAR.SYNC.DEFER_BLOCKING 0x0 ;  /* 0x0000000000007b1d */ /* 0x000fec0000010000 */
[----:B------:R-:W-:Y:S01]  /*9a250*/  ULDC UR4, c[0x0][0x244] ;  /* 0x0000910000047ab9 */ /* 0x000fe20000000800 */
[----:B------:R-:W-:Y:S04]  /*9a260*/  STL.64 [R1+0x2fa8], R48 ;  /* 0x002fa83001007387 */ /* 0x000fe80000100a00 */
[----:B------:R-:W-:Y:S04]  /*9a270*/  STL.64 [R1+0x2fa0], R54 ;  /* 0x002fa03601007387 */ /* 0x000fe80000100a00 */
[----:B------:R-:W-:Y:S04]  /*9a280*/  STL.64 [R1+0x2f98], R52 ;  /* 0x002f983401007387 */ /* 0x000fe80000100a00 */
[----:B------:R-:W-:Y:S04]  /*9a290*/  STL.64 [R1+0x2f90], R58 ;  /* 0x002f903a01007387 */ /* 0x000fe80000100a00 */
[----:B------:R-:W-:Y:S04]  /*9a2a0*/  STL.64 [R1+0x2f88], R56 ;  /* 0x002f883801007387 */ /* 0x000fe80000100a00 */
[----:B----4-:R-:W-:Y:S01]  /*9a2b0*/  STSM.16.M88.4 [R0], R44 ;  /* 0x0000002c00007844 */ /* 0x010fe20000000200 */
[----:B------:R-:W-:-:S03]  /*9a2c0*/  NOP ;  /* 0x0000000000007918 */ /* 0x000fc60000000000 */
[----:B------:R-:W0:Y:S01]  /*9a2d0*/  LDS.128 R44, [R0] ;  /* 0x00000000002c7984 */ /* 0x000e220000000c00 */
[----:B------:R-:W-:-:S03]  /*9a2e0*/  NOP ;  /* 0x0000000000007918 */ /* 0x000fc60000000000 */
[----:B------:R1:W-:Y:S04]  /*9a2f0*/  STSM.16.M88.4 [R0], R32 ;  /* 0x0000002000007844 */ /* 0x0003e80000000200 */
[----:B0-----:R-:W-:Y:S04]  /*9a300*/  STL.64 [R1+0x150], R44 ;  /* 0x0001502c01007387 */ /* 0x001fe80000100a00 */
[----:B------:R-:W-:Y:S01]  /*9a310*/  STL.64 [R1+0x158], R46 ;  /* 0x0001582e01007387 */ /* 0x000fe20000100a00 */
[----:B------:R-:W-:-:S03]  /*9a320*/  NOP ;  /* 0x0000000000007918 */ /* 0x000fc60000000000 */
[----:B-1----:R-:W2:Y:S04]  /*9a330*/  LDL.LU R32, [R1+0x100] ;  /* 0x0001000001207983 */ /* 0x002ea80000300800 */
[----:B------:R-:W2:Y:S04]  /*9a340*/  LDL.LU R33, [R1+0x104] ;  /* 0x0001040001217983 */ /* 0x000ea80000300800 */
[----:B------:R-:W2:Y:S04]  /*9a350*/  LDL.LU R34, [R1+0x108] ;  /* 0x0001080001227983 */ /* 0x000ea80000300800 */
[----:B------:R-:W2:Y:S04]  /*9a360*/  LDL.LU R35, [R1+0x10c] ;  /* 0x00010c0001237983 */ /* 0x000ea80000300800 */
[----:B------:R-:W0:Y:S01]  /*9a370*/  LDS.128 R44, [R0] ;  /* 0x00000000002c7984 */ /* 0x000e220000000c00 */
[----:B------:R-:W-:-:S03]  /*9a380*/  NOP ;  /* 0x0000000000007918 */ /* 0x000fc60000000000 */
[----:B---3--:R-:W-:Y:S01]  /*9a390*/  STSM.16.M88.4 [R0], R40 ;  /* 0x0000002800007844 */ /* 0x008fe20000000200 */
[----:B------:R-:W-:-:S03]  /*9a3a0*/  NOP ;  /* 0x0000000000007918 */ /* 0x000fc60000000000 */
[----:B------:R-:W1:Y:S01]  /*9a3b0*/  LDS.128 R40, [R0] ;  /* 0x0000000000287984 */ /* 0x000e620000000c00 */
[----:B------:R-:W-:-:S03]  /*9a3c0*/  NOP ;  /* 0x0000000000007918 */ /* 0x000fc60000000000 */
[----:B------:R-:W-:Y:S01]  /*9a3d0*/  STSM.16.M88.4 [R0], R36 ;  /* 0x0000002400007844 */ /* 0x000fe20000000200 */
[----:B------:R-:W-:-:S03]  /*9a3e0*/  NOP ;  /* 0x0000000000007918 */ /* 0x000fc60000000000 */
[----:B------:R-:W3:Y:S01]  /*9a3f0*/  LDS.128 R36, [R0] ;  /* 0x0000000000247984 */ /* 0x000ee20000000c00 */
[----:B------:R-:W-:-:S03]  /*9a400*/  NOP ;  /* 0x0000000000007918 */ /* 0x000fc60000000000 */
[----:B------:R-:W-:Y:S04]  /*9a410*/  STSM.16.M88.4 [R0], R28 ;  /* 0x0000001c00007844 */ /* 0x000fe80000000200 */
[----:B0-----:R0:W-:Y:S04]  /*9a420*/  STL.64 [R1+0x140], R44 ;  /* 0x0001402c01007387 */ /* 0x0011e80000100a00 */
[----:B------:R4:W-:Y:S04]  /*9a430*/  STL.64 [R1+0x148], R46 ;  /* 0x0001482e01007387 */ /* 0x0009e80000100a00 */
[----:B-1----:R-:W-:Y:S04]  /*9a440*/  STL.64 [R1+0x130], R40 ;  /* 0x0001302801007387 */ /* 0x002fe80000100a00 */
[----:B------:R-:W-:Y:S04]  /*9a450*/  STL.64 [R1+0x138], R42 ;  /* 0x0001382a01007387 */ /* 0x000fe80000100a00 */
[----:B---3--:R-:W-:Y:S04]  /*9a460*/  STL.64 [R1+0x120], R36 ;  /* 0x0001202401007387 */ /* 0x008fe80000100a00 */
[----:B------:R-:W-:Y:S01]  /*9a470*/  STL.64 [R1+0x128], R38 ;  /* 0x0001282601007387 */ /* 0x000fe20000100a00 */
[----:B------:R-:W-:-:S03]  /*9a480*/  NOP ;  /* 0x0000000000007918 */ /* 0x000fc60000000000 */
        /* <DEDUP_REMOVED lines=8> */
[----:B0-----:R-:W3:Y:S04]  /*9a510*/  LDL.LU R44, [R1+0xd0] ;  /* 0x0000d000012c7983 */ /* 0x001ee80000300800 */
[----:B------:R-:W3:Y:S04]  /*9a520*/  LDL.LU R45, [R1+0xd4] ;  /* 0x0000d400012d7983 */ /* 0x000ee80000300800 */
[----:B----4-:R-:W4:Y:S04]  /*9a530*/  LDL.LU R46, [R1+0xd8] ;  /* 0x0000d800012e7983 */ /* 0x010f280000300800 */
[----:B------:R-:W4:Y:S04]  /*9a540*/  LDL.LU R47, [R1+0xdc] ;  /* 0x0000dc00012f7983 */ /* 0x000f280000300800 */
[----:B------:R-:W0:Y:S01]  /*9a550*/  LDS.128 R36, [R0] ;  /* 0x0000000000247984 */ /* 0x000e220000000c00 */
[----:B------:R-:W-:-:S03]  /*9a560*/  NOP ;  /* 0x0000000000007918 */ /* 0x000fc60000000000 */
[----:B------:R-:W4:Y:S04]  /*9a570*/  LDL.LU R28, [R1+0xc0] ;  /* 0x0000c000011c7983 */ /* 0x000f280000300800 */
[----:B------:R-:W4:Y:S04]  /*9a580*/  LDL.LU R29, [R1+0xc4] ;  /* 0x0000c400011d7983 */ /* 0x000f280000300800 */
[----:B------:R-:W4:Y:S04]  /*9a590*/  LDL.LU R30, [R1+0xc8] ;  /* 0x0000c800011e7983 */ /* 0x000f280000300800 */
[----:B------:R-:W4:Y:S04]  /*9a5a0*/  LDL.LU R31, [R1+0xcc] ;  /* 0x0000cc00011f7983 */ /* 0x000f280000300800 */
[----:B0-----:R0:W-:Y:S04]  /*9a5b0*/  STL.64 [R1+0x110], R36 ;  /* 0x0001102401007387 */ /* 0x0011e80000100a00 */
[----:B------:R1:W-:Y:S04]  /*9a5c0*/  STL.64 [R1+0x118], R38 ;  /* 0x0001182601007387 */ /* 0x0003e80000100a00 */
        /* <DEDUP_REMOVED lines=8> */
[----:B--2---:R0:W-:Y:S01]  /*9a650*/  STSM.16.M88.4 [R0], R32 ;  /* 0x0000002000007844 */ /* 0x0041e20000000200 */
[----:B------:R-:W-:-:S03]  /*9a660*/  NOP ;  /* 0x0000000000007918 */ /* 0x000fc60000000000 */
[----:B------:R-:W1:Y:S01]  /*9a670*/  LDS.128 R56, [R0] ;  /* 0x0000000000387984 */ /* 0x000e620000000c00 */
[----:B------:R-:W-:-:S03]  /*9a680*/  NOP ;  /* 0x0000000000007918 */ /* 0x000fc60000000000 */
[----:B0-----:R-:W2:Y:S04]  /*9a690*/  LDL.LU R32, [R1+0x90] ;  /* 0x0000900001207983 */ /* 0x001ea80000300800 */
[----:B------:R-:W2:Y:S04]  /*9a6a0*/  LDL.LU R33, [R1+0x94] ;  /* 0x0000940001217983 */ /* 0x000ea80000300800 */
[----:B------:R-:W2:Y:S04]  /*9a6b0*/  LDL.LU R34, [R1+0x98] ;  /* 0x0000980001227983 */ /* 0x000ea80000300800 */
[----:B------:R-:W2:Y:S04]  /*9a6c0*/  LDL.LU R35, [R1+0x9c] ;  /* 0x00009c0001237983 */ /* 0x000ea80000300800 */
[----:B-1----:R-:W-:Y:S04]  /*9a6d0*/  STL.64 [R1+0x100], R56 ;  /* 0x0001003801007387 */ /* 0x002fe80000100a00 */
[----:B---3--:R-:W-:Y:S01]  /*9a6e0*/  STSM.16.M88.4 [R0], R52 ;  /* 0x0000003400007844 */ /* 0x008fe20000000200 */
[----:B------:R-:W-:-:S03]  /*9a6f0*/  NOP ;  /* 0x0000000000007918 */ /* 0x000fc60000000000 */
[----:B------:R-:W0:Y:S01]  /*9a700*/  LDS.128 R52, [R0] ;  /* 0x0000000000347984 */ /* 0x000e220000000c00 */
[----:B------:R-:W-:-:S03]  /*9a710*/  NOP ;  /* 0x0000000000007918 */ /* 0x000fc60000000000 */
[----:B------:R-:W-:Y:S01]  /*9a720*/  STSM.16.M88.4 [R0], R48 ;  /* 0x0000003000007844 */ /* 0x000fe20000000200 */
[----:B------:R-:W-:-:S03]  /*9a730*/  NOP ;  /* 0x0000000000007918 */ /* 0x000fc60000000000 */
[----:B------:R-:W1:Y:S01]  /*9a740*/  LDS.128 R48, [R0] ;  /* 0x0000000000307984 */ /* 0x000e620000000c00 */
[----:B------:R-:W-:-:S03]  /*9a750*/  NOP ;  /* 0x0000000000007918 */ /* 0x000fc60000000000 */
[----:B----4-:R-:W-:Y:S01]  /*9a760*/  STSM.16.M88.4 [R0], R44 ;  /* 0x0000002c00007844 */ /* 0x010fe20000000200 */
[----:B------:R-:W-:-:S03]  /*9a770*/  NOP ;  /* 0x0000000000007918 */ /* 0x000fc60000000000 */
[----:B------:R-:W3:Y:S01]  /*9a780*/  LDS.128 R44, [R0] ;  /* 0x00000000002c7984 */ /* 0x000ee20000000c00 */
[----:B------:R-:W-:-:S03]  /*9a790*/  NOP ;  /* 0x0000000000007918 */ /* 0x000fc60000000000 */
[----:B------:R-:W-:Y:S04]  /*9a7a0*/  STL.64 [R1+0x108], R58 ;  /* 0x0001083a01007387 */ /* 0x000fe80000100a00 */
[----:B0-----:R-:W-:Y:S04]  /*9a7b0*/  STL.64 [R1+0xf0], R52 ;  /* 0x0000f03401007387 */ /* 0x001fe80000100a00 */
[----:B------:R-:W-:Y:S04]  /*9a7c0*/  STL.64 [R1+0xf8], R54 ;  /* 0x0000f83601007387 */ /* 0x000fe80000100a00 */
[----:B------:R0:W-:Y:S04]  /*9a7d0*/  STSM.16.M88.4 [R0], R28 ;  /* 0x0000001c00007844 */ /* 0x0001e80000000200 */
[----:B-1----:R-:W-:Y:S04]  /*9a7e0*/  STL.64 [R1+0xe0], R48 ;  /* 0x0000e03001007387 */ /* 0x002fe80000100a00 */
[----:B------:R-:W-:Y:S04]  /*9a7f0*/  STL.64 [R1+0xe8], R50 ;  /* 0x0000e83201007387 */ /* 0x000fe80000100a00 */
[----:B---3--:R-:W-:Y:S04]  /*9a800*/  STL.64 [R1+0xd0], R44 ;  /* 0x0000d02c01007387 */ /* 0x008fe80000100a00 */
[----:B------:R-:W-:Y:S01]  /*9a810*/  STL.64 [R1+0xd8], R46 ;  /* 0x0000d82e01007387 */ /* 0x000fe20000100a00 */
[----:B------:R-:W-:-:S03]  /*9a820*/  NOP ;  /* 0x0000000000007918 */ /* 0x000fc60000000000 */
[----:B------:R-:W1:Y:S01]  /*9a830*/  LDS.128 R44, [R0] ;  /* 0x00000000002c7984 */ /* 0x000e620000000c00 */
[----:B------:R-:W-:-:S03]  /*9a840*/  NOP ;  /* 0x0000000000007918 */ /* 0x000fc60000000000 */
[----:B------:R-:W-:Y:S01]  /*9a850*/  STSM.16.M88.4 [R0], R40 ;  /* 0x0000002800007844 */ /* 0x000fe20000000200 */
[----:B------:R-:W-:-:S03]  /*9a860*/  NOP ;  /* 0x0000000000007918 */ /* 0x000fc60000000000 */
[----:B------:R-:W3:Y:S01]  /*9a870*/  LDS.128 R40, [R0] ;  /* 0x0000000000287984 */ /* 0x000ee20000000c00 */
[----:B------:R-:W-:-:S03]  /*9a880*/  NOP ;  /* 0x0000000000007918 */ /* 0x000fc60000000000 */
[----:B0-----:R-:W4:Y:S04]  /*9a890*/  LDL.LU R28, [R1+0x80] ;  /* 0x00008000011c7983 */ /* 0x001f280000300800 */
[----:B------:R-:W-:Y:S01]  /*9a8a0*/  STSM.16.M88.4 [R0], R36 ;  /* 0x0000002400007844 */ /* 0x000fe20000000200 */
[----:B------:R-:W-:-:S03]  /*9a8b0*/  NOP ;  /* 0x0000000000007918 */ /* 0x000fc60000000000 */
[----:B------:R-:W0:Y:S01]  /*9a8c0*/  LDS.128 R36, [R0] ;  /* 0x0000000000247984 */ /* 0x000e220000000c00 */
[----:B------:R-:W-:-:S03]  /*9a8d0*/  NOP ;  /* 0x0000000000007918 */ /* 0x000fc60000000000 */
[----:B------:R-:W4:Y:S04]  /*9a8e0*/  LDL.LU R29, [R1+0x84] ;  /* 0x00008400011d7983 */ /* 0x000f280000300800 */
[----:B------:R-:W4:Y:S04]  /*9a8f0*/  LDL.LU R30, [R1+0x88] ;  /* 0x00008800011e7983 */ /* 0x000f280000300800 */
[----:B------:R-:W4:Y:S04]  /*9a900*/  LDL.LU R31, [R1+0x8c] ;  /* 0x00008c00011f7983 */ /* 0x000f280000300800 */
[----:B-1----:R1:W-:Y:S04]  /*9a910*/  STL.64 [R1+0xc0], R44 ;  /* 0x0000c02c01007387 */ /* 0x0023e80000100a00 */
[----:B------:R1:W-:Y:S04]  /*9a920*/  STL.64 [R1+0xc8], R46 ;  /* 0x0000c82e01007387 */ /* 0x0003e80000100a00 */
[----:B---3--:R-:W-:Y:S04]  /*9a930*/  STL.64 [R1+0xb0], R40 ;  /* 0x0000b02801007387 */ /* 0x008fe80000100a00 */
[----:B------:R-:W-:Y:S04]  /*9a940*/  STL.64 [R1+0xb8], R42 ;  /* 0x0000b82a01007387 */ /* 0x000fe80000100a00 */
[----:B0-----:R-:W-:Y:S04]  /*9a950*/  STL.64 [R1+0xa0], R36 ;  /* 0x0000a02401007387 */ /* 0x001fe80000100a00 */
[----:B------:R-:W-:Y:S04]  /*9a960*/  STL.64 [R1+0xa8], R38 ;  /* 0x0000a82601007387 */ /* 0x000fe80000100a00 */
        /* <DEDUP_REMOVED lines=14> */
[----:B------:R-:W3:Y:S04]  /*9aa50*/  LDL.LU R46, [R1+0x48] ;  /* 0x00004800012e7983 */ /* 0x000ee80000300800 */
[----:B------:R-:W3:Y:S04]  /*9aa60*/  LDL.LU R47, [R1+0x4c] ;  /* 0x00004c00012f7983 */ /* 0x000ee80000300800 */
[----:B--2---:R-:W-:Y:S01]  /*9aa70*/  STSM.16.M88.4 [R0], R32 ;  /* 0x0000002000007844 */ /* 0x004fe20000000200 */
[----:B------:R-:W-:-:S03]  /*9aa80*/  NOP ;  /* 0x0000000000007918 */ /* 0x000fc60000000000 */
[----:B------:R-:W0:Y:S01]  /*9aa90*/  LDS.128 R32, [R0] ;  /* 0x0000000000207984 */ /* 0x000e220000000c00 */
[----:B------:R-:W-:-:S03]  /*9aaa0*/  NOP ;  /* 0x0000000000007918 */ /* 0x000fc60000000000 */
[----:B0-----:R0:W-:Y:S04]  /*9aab0*/  STL.64 [R1+0x90], R32 ;  /* 0x0000902001007387 */ /* 0x0011e80000100a00 */
        /* <DEDUP_REMOVED lines=13> */
[----:B----4-:R-:W-:Y:S01]  /*9ab90*/  STSM.16.M88.4 [R0], R28 ;  /* 0x0000001c00007844 */ /* 0x010fe20000000200 */
[----:B------:R-:W-:-:S03]  /*9aba0*/  NOP ;  /* 0x0000000000007918 */ /* 0x000fc60000000000 */
        /* <DEDUP_REMOVED lines=10> */
[----:B------:R-:W-:Y:S01]  /*9ac50*/  STSM.16.M88.4 [R0], R48 ;  /* 0x0000003000007844 */ /* 0x000fe20000000200 */
[----:B------:R-:W-:-:S03]  /*9ac60*/  NOP ;  /* 0x0000000000007918 */ /* 0x000fc60000000000 */
[----:B------:R-:W4:Y:S01]  /*9ac70*/  LDS.128 R48, [R0] ;  /* 0x0000000000307984 */ /* 0x000f220000000c00 */
[----:B------:R-:W-:-:S03]  /*9ac80*/  NOP ;  /* 0x0000000000007918 */ /* 0x000fc60000000000 */
[----:B0-----:R-:W-:Y:S04]  /*9ac90*/  STL.64 [R1+0x80], R28 ;  /* 0x0000801c01007387 */ /* 0x001fe80000100a00 */
[----:B------:R0:W-:Y:S04]  /*9aca0*/  STL.64 [R1+0x88], R30 ;  /* 0x0000881e01007387 */ /* 0x0001e80000100a00 */
[----:B0-----:R-:W2:Y:S04]  /*9acb0*/  LDL.LU.64 R30, [R1+0x3000] ;  /* 0x00300000011e7983 */ /* 0x001ea80000300a00 */
[----:B------:R-:W2:Y:S04]  /*9acc0*/  LDL.LU.64 R28, [R1+0x2ff8] ;  /* 0x002ff800011c7983 */ /* 0x000ea80000300a00 */
[----:B-1----:R-:W-:Y:S04]  /*9acd0*/  STL.64 [R1+0x70], R56 ;  /* 0x0000703801007387 */ /* 0x002fe80000100a00 */
[----:B------:R-:W-:Y:S04]  /*9ace0*/  STL.64 [R1+0x78], R58 ;  /* 0x0000783a01007387 */ /* 0x000fe80000100a00 */
[----:B---3--:R-:W-:Y:S04]  /*9acf0*/  STL.64 [R1+0x60], R52 ;  /* 0x0000603401007387 */ /* 0x008fe80000100a00 */
[----:B------:R-:W-:Y:S04]  /*9ad00*/  STL.64 [R1+0x68], R54 ;  /* 0x0000683601007387 */ /* 0x000fe80000100a00 */
[----:B----4-:R0:W-:Y:S04]  /*9ad10*/  STL.64 [R1+0x50], R48 ;  /* 0x0000503001007387 */ /* 0x0101e80000100a00 */
[----:B------:R1:W-:Y:S04]  /*9ad20*/  STL.64 [R1+0x58], R50 ;  /* 0x0000583201007387 */ /* 0x0003e80000100a00 */
[----:B0-----:R-:W3:Y:S04]  /*9ad30*/  LDL.LU R48, [R1] ;  /* 0x0000000001307983 */ /* 0x001ee80000300800 */
[----:B------:R-:W3:Y:S04]  /*9ad40*/  LDL.LU R49, [R1+0x4] ;  /* 0x0000040001317983 */ /* 0x000ee80000300800 */
[----:B-1----:R-:W3:Y:S04]  /*9ad50*/  LDL.LU R50, [R1+0x8] ;  /* 0x0000080001327983 */ /* 0x002ee80000300800 */
[----:B------:R-:W3:Y:S04]  /*9ad60*/  LDL.LU R51, [R1+0xc] ;  /* 0x00000c0001337983 */ /* 0x000ee80000300800 */
[----:B------:R-:W-:Y:S01]  /*9ad70*/  STSM.16.M88.4 [R0], R44 ;  /* 0x0000002c00007844 */ /* 0x000fe20000000200 */
[----:B------:R-:W-:-:S03]  /*9ad80*/  NOP ;  /* 0x0000000000007918 */ /* 0x000fc60000000000 */
[----:B------:R-:W0:Y:S01]  /*9ad90*/  LDS.128 R44, [R0] ;  /* 0x00000000002c7984 */ /* 0x000e220000000c00 */
[----:B------:R-:W-:-:S03]  /*9ada0*/  NOP ;  /* 0x0000000000007918 */ /* 0x000fc60000000000 */
[----:B--2---:R-:W-:Y:S01]  /*9adb0*/  STSM.16.M88.4 [R0], R40 ;  /* 0x0000002800007844 */ /* 0x004fe20000000200 */
[----:B------:R-:W-:-:S03]  /*9adc0*/  NOP ;  /* 0x0000000000007918 */ /* 0x000fc60000000000 */
[----:B------:R-:W1:Y:S01]  /*9add0*/  LDS.128 R40, [R0] ;  /* 0x0000000000287984 */ /* 0x000e620000000c00 */
[----:B------:R-:W-:-:S03]  /*9ade0*/  NOP ;  /* 0x0000000000007918 */ /* 0x000fc60000000000 */
[----:B------:R-:W-:Y:S01]  /*9adf0*/  STSM.16.M88.4 [R0], R36 ;  /* 0x0000002400007844 */ /* 0x000fe20000000200 */
[----:B------:R-:W-:-:S03]  /*9ae00*/  NOP ;  /* 0x0000000000007918 */ /* 0x000fc60000000000 */
[----:B------:R-:W2:Y:S01]  /*9ae10*/  LDS.128 R36, [R0] ;  /* 0x0000000000247984 */ /* 0x000ea20000000c00 */
[----:B------:R-:W-:-:S03]  /*9ae20*/  NOP ;  /* 0x0000000000007918 */ /* 0x000fc60000000000 */
[----:B0-----:R0:W-:Y:S04]  /*9ae30*/  STL.64 [R1+0x40], R44 ;  /* 0x0000402c01007387 */ /* 0x0011e80000100a00 */
[----:B------:R4:W-:Y:S04]  /*9ae40*/  STL.64 [R1+0x48], R46 ;  /* 0x0000482e01007387 */ /* 0x0009e80000100a00 */
[----:B-1----:R1:W-:Y:S04]  /*9ae50*/  STL.64 [R1+0x30], R40 ;  /* 0x0000302801007387 */ /* 0x0023e80000100a00 */
[----:B------:R1:W-:Y:S04]  /*9ae60*/  STL.64 [R1+0x38], R42 ;  /* 0x0000382a01007387 */ /* 0x0003e80000100a00 */
[----:B--2---:R2:W-:Y:S04]  /*9ae70*/  STL.64 [R1+0x20], R36 ;  /* 0x0000202401007387 */ /* 0x0045e80000100a00 */
[----:B------:R2:W-:Y:S04]  /*9ae80*/  STL.64 [R1+0x28], R38 ;  /* 0x0000282601007387 */ /* 0x0005e80000100a00 */
[----:B0-----:R-:W3:Y:S04]  /*9ae90*/  LDL.LU R44, [R1+0x310] ;  /* 0x00031000012c7983 */ /* 0x001ee80000300800 */
[----:B------:R-:W3:Y:S04]  /*9aea0*/  LDL.LU R45, [R1+0x314] ;  /* 0x00031400012d7983 */ /* 0x000ee80000300800 */
[----:B----4-:R-:W4:Y:S04]  /*9aeb0*/  LDL.LU R46, [R1+0x318] ;  /* 0x00031800012e7983 */ /* 0x010f280000300800 */
[----:B------:R-:W4:Y:S04]  /*9aec0*/  LDL.LU R47, [R1+0x31c] ;  /* 0x00031c00012f7983 */ /* 0x000f280000300800 */
[----:B-1----:R-:W4:Y:S04]  /*9aed0*/  LDL.LU R40, [R1+0x300] ;  /* 0x0003000001287983 */ /* 0x002f280000300800 */
[----:B------:R-:W4:Y:S04]  /*9aee0*/  LDL.LU R41, [R1+0x304] ;  /* 0x0003040001297983 */ /* 0x000f280000300800 */
[----:B------:R-:W4:Y:S04]  /*9aef0*/  LDL.LU R42, [R1+0x308] ;  /* 0x00030800012a7983 */ /* 0x000f280000300800 */
[----:B------:R-:W4:Y:S04]  /*9af00*/  LDL.LU R43, [R1+0x30c] ;  /* 0x00030c00012b7983 */ /* 0x000f280000300800 */
[----:B--2---:R-:W2:Y:S04]  /*9af10*/  LDL.LU R36, [R1+0x2f0] ;  /* 0x0002f00001247983 */ /* 0x004ea80000300800 */
[----:B------:R-:W2:Y:S04]  /*9af20*/  LDL.LU R37, [R1+0x2f4] ;  /* 0x0002f40001257983 */ /* 0x000ea80000300800 */
[----:B------:R-:W2:Y:S04]  /*9af30*/  LDL.LU R38, [R1+0x2f8] ;  /* 0x0002f80001267983 */ /* 0x000ea80000300800 */
[----:B------:R-:W2:Y:S04]  /*9af40*/  LDL.LU R39, [R1+0x2fc] ;  /* 0x0002fc0001277983 */ /* 0x000ea80000300800 */
[----:B------:R0:W-:Y:S01]  /*9af50*/  STSM.16.M88.4 [R0], R32 ;  /* 0x0000002000007844 */ /* 0x0001e20000000200 */
        /* <DEDUP_REMOVED lines=8> */
[----:B------:R-:W-:Y:S04]  /*9afe0*/  STL.64 [R1+0x328], R54 ;  /* 0x0003283601007387 */ /* 0x000fe80000100a00 */
        /* <DEDUP_REMOVED lines=8> */
[----:B------:R-:W-:Y:S04]  /*9b070*/  STSM.16.M88.4 [R0], R8 ;  /* 0x0000000800007844 */ /* 0x000fe80000000200 */
[----:B0-----:R-:W-:Y:S04]  /*9b080*/  STL.64 [R1+0x10], R48 ;  /* 0x0000103001007387 */ /* 0x001fe80000100a00 */
[----:B------:R-:W-:Y:S04]  /*9b090*/  STL.64 [R1+0x18], R50 ;  /* 0x0000183201007387 */ /* 0x000fe80000100a00 */
[----:B-1----:R-:W-:Y:S04]  /*9b0a0*/  STL.64 [R1], R4 ;  /* 0x0000000401007387 */ /* 0x002fe80000100a00 */
[----:B------:R-:W-:Y:S01]  /*9b0b0*/  STL.64 [R1+0x8], R6 ;  /* 0x0000080601007387 */ /* 0x000fe20000100a00 */
[----:B------:R-:W-:-:S03]  /*9b0c0*/  NOP ;  /* 0x0000000000007918 */ /* 0x000fc60000000000 */
[----:B------:R-:W0:Y:S01]  /*9b0d0*/  LDS.128 R4, [R0] ;  /* 0x0000000000047984 */ /* 0x000e220000000c00 */
[----:B------:R-:W-:-:S03]  /*9b0e0*/  NOP ;  /* 0x0000000000007918 */ /* 0x000fc60000000000 */
[----:B----4-:R-:W-:Y:S04]  /*9b0f0*/  STSM.16.M88.4 [R0], R44 ;  /* 0x0000002c00007844 */ /* 0x010fe80000000200 */
[----:B0-----:R-:W-:Y:S04]  /*9b100*/  STL [R1+0x2f84], R4 ;  /* 0x002f840401007387 */ /* 0x001fe80000100800 */
[----:B------:R-:W-:Y:S04]  /*9b110*/  STL [R1+0x2f80], R5 ;  /* 0x002f800501007387 */ /* 0x000fe80000100800 */
[----:B------:R-:W-:Y:S04]  /*9b120*/  STL [R1+0x2f7c], R6 ;  /* 0x002f7c0601007387 */ /* 0x000fe80000100800 */
[----:B------:R-:W-:Y:S01]  /*9b130*/  STL [R1+0x2f78], R7 ;  /* 0x002f780701007387 */ /* 0x000fe20000100800 */
[----:B------:R-:W-:-:S03]  /*9b140*/  NOP ;  /* 0x0000000000007918 */ /* 0x000fc60000000000 */
[----:B------:R-:W0:Y:S01]  /*9b150*/  LDS.128 R4, [R0] ;  /* 0x0000000000047984 */ /* 0x000e220000000c00 */
[----:B------:R-:W-:-:S03]  /*9b160*/  NOP ;  /* 0x0000000000007918 */ /* 0x000fc60000000000 */
[----:B------:R-:W-:Y:S04]  /*9b170*/  STSM.16.M88.4 [R0], R40 ;  /* 0x0000002800007844 */ /* 0x000fe80000000200 */
[----:B0-----:R-:W-:Y:S04]  /*9b180*/  STL.64 [R1+0x310], R4 ;  /* 0x0003100401007387 */ /* 0x001fe80000100a00 */
[----:B------:R-:W-:Y:S01]  /*9b190*/  STL.64 [R1+0x318], R6 ;  /* 0x0003180601007387 */ /* 0x000fe20000100a00 */
[----:B------:R-:W-:-:S03]  /*9b1a0*/  NOP ;  /* 0x0000000000007918 */ /* 0x000fc60000000000 */
[----:B------:R-:W0:Y:S01]  /*9b1b0*/  LDS.128 R4, [R0] ;  /* 0x0000000000047984 */ /* 0x000e220000000c00 */
[----:B------:R-:W-:-:S03]  /*9b1c0*/  NOP ;  /* 0x0000000000007918 */ /* 0x000fc60000000000 */
[----:B--2---:R-:W-:Y:S04]  /*9b1d0*/  STSM.16.M88.4 [R0], R36 ;  /* 0x0000002400007844 */ /* 0x004fe80000000200 */
[----:B0-----:R-:W-:Y:S04]  /*9b1e0*/  STL.64 [R1+0x300], R4 ;  /* 0x0003000401007387 */ /* 0x001fe80000100a00 */
[----:B------:R-:W-:Y:S01]  /*9b1f0*/  STL.64 [R1+0x308], R6 ;  /* 0x0003080601007387 */ /* 0x000fe20000100a00 */
[----:B------:R-:W-:-:S03]  /*9b200*/  NOP ;  /* 0x0000000000007918 */ /* 0x000fc60000000000 */
[----:B------:R-:W0:Y:S01]  /*9b210*/  LDS.128 R4, [R0] ;  /* 0x0000000000047984 */ /* 0x000e220000000c00 */
[----:B------:R-:W-:-:S03]  /*9b220*/  NOP ;  /* 0x0000000000007918 */ /* 0x000fc60000000000 */
[----:B0-----:R-:W-:Y:S04]  /*9b230*/  STL.64 [R1+0x2f0], R4 ;  /* 0x0002f00401007387 */ /* 0x001fe80000100a00 */
[----:B------:R-:W-:Y:S04]  /*9b240*/  STL.64 [R1+0x2f8], R6 ;  /* 0x0002f80601007387 */ /* 0x000fe80000100a00 */
        /* <DEDUP_REMOVED lines=28> */
[----:B------:R0:W-:Y:S01]  /*9b410*/  STSM.16.M88.4 [R0], R32 ;  /* 0x0000002000007844 */ /* 0x0001e20000000200 */
[----:B------:R-:W-:-:S03]  /*9b420*/  NOP ;  /* 0x0000000000007918 */ /* 0x000fc60000000000 */
[----:B------:R-:W1:Y:S01]  /*9b430*/  LDS.128 R4, [R0] ;  /* 0x0000000000047984 */ /* 0x000e620000000c00 */
[----:B------:R-:W-:-:S03]  /*9b440*/  NOP ;  /* 0x0000000000007918 */ /* 0x000fc60000000000 */
[----:B0-----:R-:W4:Y:S04]  /*9b450*/  LDL.LU R32, [R1+0x260] ;  /* 0x0002600001207983 */ /* 0x001f280000300800 */
[----:B------:R-:W4:Y:S04]  /*9b460*/  LDL.LU R33, [R1+0x264] ;  /* 0x0002640001217983 */ /* 0x000f280000300800 */
[----:B------:R-:W4:Y:S04]  /*9b470*/  LDL.LU R34, [R1+0x268] ;  /* 0x0002680001227983 */ /* 0x000f280000300800 */
[----:B------:R-:W4:Y:S04]  /*9b480*/  LDL.LU R35, [R1+0x26c] ;  /* 0x00026c0001237983 */ /* 0x000f280000300800 */
[----:B-1----:R-:W-:Y:S04]  /*9b490*/  STL.64 [R1+0x2e0], R4 ;  /* 0x0002e00401007387 */ /* 0x002fe80000100a00 */
[----:B------:R-:W-:Y:S04]  /*9b4a0*/  STL.64 [R1+0x2e8], R6 ;  /* 0x0002e80601007387 */ /* 0x000fe80000100a00 */
[----:B--2---:R-:W-:Y:S01]  /*9b4b0*/  STSM.16.M88.4 [R0], R8 ;  /* 0x0000000800007844 */ /* 0x004fe20000000200 */
[----:B------:R-:W-:-:S03]  /*9b4c0*/  NOP ;  /* 0x0000000000007918 */ /* 0x000fc60000000000 */
[----:B------:R-:W0:Y:S01]  /*9b4d0*/  LDS.128 R4, [R0] ;  /* 0x0000000000047984 */ /* 0x000e220000000c00 */
[----:B------:R-:W-:-:S03]  /*9b4e0*/  NOP ;  /* 0x0000000000007918 */ /* 0x000fc60000000000 */
[----:B---3--:R-:W-:Y:S04]  /*9b4f0*/  STSM.16.M88.4 [R0], R56 ;  /* 0x0000003800007844 */ /* 0x008fe80000000200 */
[----:B0-----:R-:W-:Y:S04]  /*9b500*/  STL.64 [R1+0x2d0], R4 ;  /* 0x0002d00401007387 */ /* 0x001fe80000100a00 */
[----:B------:R-:W-:Y:S01]  /*9b510*/  STL.64 [R1+0x2d8], R6 ;  /* 0x0002d80601007387 */ /* 0x000fe20000100a00 */
[----:B------:R-:W-:-:S03]  /*9b520*/  NOP ;  /* 0x0000000000007918 */ /* 0x000fc60000000000 */
[----:B------:R-:W0:Y:S01]  /*9b530*/  LDS.128 R4, [R0] ;  /* 0x0000000000047984 */ /* 0x000e220000000c00 */
[----:B------:R-:W-:-:S03]  /*9b540*/  NOP ;  /* 0x0000000000007918 */ /* 0x000fc60000000000 */
[----:B----4-:R-:W-:Y:S04]  /*9b550*/  STSM.16.M88.4 [R0], R52 ;  /* 0x0000003400007844 */ /* 0x010fe80000000200 */
[----:B0-----:R-:W-:Y:S04]  /*9b560*/  STL.64 [R1+0x2c0], R4 ;  /* 0x0002c00401007387 */ /* 0x001fe80000100a00 */
[----:B------:R-:W-:Y:S01]  /*9b570*/  STL.64 [R1+0x2c8], R6 ;  /* 0x0002c80601007387 */ /* 0x000fe20000100a00 */
        /* <DEDUP_REMOVED lines=141> */
[----:B------:R-:W-:Y:S01]  /*9be50*/  STSM.16.M88.4 [R0], R32 ;  /* 0x0000002000007844 */ /* 0x000fe20000000200 */
[----:B------:R-:W-:-:S03]  /*9be60*/  NOP ;  /* 0x0000000000007918 */ /* 0x000fc60000000000 */
[----:B------:R-:W0:Y:S01]  /*9be70*/  LDS.128 R32, [R0] ;  /* 0x0000000000207984 */ /* 0x000e220000000c00 */
[----:B------:R-:W-:-:S03]  /*9be80*/  NOP ;  /* 0x0000000000007918 */ /* 0x000fc60000000000 */
[----:B0-----:R-:W-:Y:S04]  /*9be90*/  STL.64 [R1+0x1e0], R32 ;  /* 0x0001e02001007387 */ /* 0x001fe80000100a00 */
[----:B------:R0:W-:Y:S04]  /*9bea0*/  STL.64 [R1+0x1e8], R34 ;  /* 0x0001e82201007387 */ /* 0x0001e80000100a00 */
[----:B0-----:R-:W4:Y:S04]  /*9beb0*/  LDL.LU.64 R34, [R1+0x2ff0] ;  /* 0x002ff00001227983 */ /* 0x001f280000300a00 */
[----:B------:R-:W4:Y:S04]  /*9bec0*/  LDL.LU.64 R32, [R1+0x2fe8] ;  /* 0x002fe80001207983 */ /* 0x000f280000300a00 */
[----:B--2---:R-:W-:Y:S01]  /*9bed0*/  STSM.16.M88.4 [R0], R36 ;  /* 0x0000002400007844 */ /* 0x004fe20000000200 */
[----:B------:R-:W-:-:S03]  /*9bee0*/  NOP ;  /* 0x0000000000007918 */ /* 0x000fc60000000000 */
[----:B------:R-:W0:Y:S01]  /*9bef0*/  LDS.128 R36, [R0] ;  /* 0x0000000000247984 */ /* 0x000e220000000c00 */
[----:B------:R-:W-:-:S03]  /*9bf00*/  NOP ;  /* 0x0000000000007918 */ /* 0x000fc60000000000 */
[----:B---3--:R-:W-:Y:S01]  /*9bf10*/  STSM.16.M88.4 [R0], R40 ;  /* 0x0000002800007844 */ /* 0x008fe20000000200 */
[----:B------:R-:W-:-:S03]  /*9bf20*/  NOP ;  /* 0x0000000000007918 */ /* 0x000fc60000000000 */
[----:B------:R-:W1:Y:S01]  /*9bf30*/  LDS.128 R40, [R0] ;  /* 0x0000000000287984 */ /* 0x000e620000000c00 */
[----:B------:R-:W-:-:S03]  /*9bf40*/  NOP ;  /* 0x0000000000007918 */ /* 0x000fc60000000000 */
[----:B----4-:R-:W-:Y:S01]  /*9bf50*/  STSM.16.M88.4 [R0], R44 ;  /* 0x0000002c00007844 */ /* 0x010fe20000000200 */
[----:B------:R-:W-:-:S03]  /*9bf60*/  NOP ;  /* 0x0000000000007918 */ /* 0x000fc60000000000 */
[----:B------:R-:W2:Y:S01]  /*9bf70*/  LDS.128 R44, [R0] ;  /* 0x00000000002c7984 */ /* 0x000ea20000000c00 */
[----:B------:R-:W-:-:S03]  /*9bf80*/  NOP ;  /* 0x0000000000007918 */ /* 0x000fc60000000000 */
[----:B0-----:R-:W-:Y:S04]  /*9bf90*/  STL.64 [R1+0x1d0], R36 ;  /* 0x0001d02401007387 */ /* 0x001fe80000100a00 */
[----:B------:R0:W-:Y:S04]  /*9bfa0*/  STL.64 [R1+0x1d8], R38 ;  /* 0x0001d82601007387 */ /* 0x0001e80000100a00 */
[----:B------:R-:W-:Y:S01]  /*9bfb0*/  STSM.16.M88.4 [R0], R48 ;  /* 0x0000003000007844 */ /* 0x000fe20000000200 */
[----:B------:R-:W-:-:S03]  /*9bfc0*/  NOP ;  /* 0x0000000000007918 */ /* 0x000fc60000000000 */
[----:B------:R-:W3:Y:S01]  /*9bfd0*/  LDS.128 R48, [R0] ;  /* 0x0000000000307984 */ /* 0x000ee20000000c00 */
[----:B------:R-:W-:-:S03]  /*9bfe0*/  NOP ;  /* 0x0000000000007918 */ /* 0x000fc60000000000 */
[----:B0-----:R-:W4:Y:S04]  /*9bff0*/  LDL.LU.64 R38, [R1+0x2fe0] ;  /* 0x002fe00001267983 */ /* 0x001f280000300a00 */
[----:B------:R-:W4:Y:S04]  /*9c000*/  LDL.LU.64 R36, [R1+0x2fd8] ;  /* 0x002fd80001247983 */ /* 0x000f280000300a00 */
[----:B-1----:R-:W-:Y:S04]  /*9c010*/  STL.64 [R1+0x1c0], R40 ;  /* 0x0001c02801007387 */ /* 0x002fe80000100a00 */
[----:B------:R0:W-:Y:S04]  /*9c020*/  STL.64 [R1+0x1c8], R42 ;  /* 0x0001c82a01007387 */ /* 0x0001e80000100a00 */
[----:B------:R-:W-:Y:S01]  /*9c030*/  STSM.16.M88.4 [R0], R52 ;  /* 0x0000003400007844 */ /* 0x000fe20000000200 */
[----:B------:R-:W-:-:S03]  /*9c040*/  NOP ;  /* 0x0000000000007918 */ /* 0x000fc60000000000 */
[----:B------:R-:W1:Y:S01]  /*9c050*/  LDS.128 R52, [R0] ;  /* 0x0000000000347984 */ /* 0x000e620000000c00 */
[----:B------:R-:W-:-:S03]  /*9c060*/  NOP ;  /* 0x0000000000007918 */ /* 0x000fc60000000000 */
[----:B0-----:R-:W4:Y:S04]  /*9c070*/  LDL.LU.64 R42, [R1+0x2fd0] ;  /* 0x002fd000012a7983 */ /* 0x001f280000300a00 */
[----:B------:R-:W4:Y:S04]  /*9c080*/  LDL.LU.64 R40, [R1+0x2fc8] ;  /* 0x002fc80001287983 */ /* 0x000f280000300a00 */
[----:B--2---:R-:W-:Y:S04]  /*9c090*/  STL.64 [R1+0x1b0], R44 ;  /* 0x0001b02c01007387 */ /* 0x004fe80000100a00 */
[----:B------:R0:W-:Y:S04]  /*9c0a0*/  STL.64 [R1+0x1b8], R46 ;  /* 0x0001b82e01007387 */ /* 0x0001e80000100a00 */
[----:B------:R-:W-:Y:S01]  /*9c0b0*/  STSM.16.M88.4 [R0], R56 ;  /* 0x0000003800007844 */ /* 0x000fe20000000200 */
[----:B------:R-:W-:-:S03]  /*9c0c0*/  NOP ;  /* 0x0000000000007918 */ /* 0x000fc60000000000 */
[----:B------:R-:W2:Y:S01]  /*9c0d0*/  LDS.128 R56, [R0] ;  /* 0x0000000000387984 */ /* 0x000ea20000000c00 */
[----:B------:R-:W-:-:S03]  /*9c0e0*/  NOP ;  /* 0x0000000000007918 */ /* 0x000fc60000000000 */
[----:B0-----:R-:W4:Y:S04]  /*9c0f0*/  LDL.LU.64 R46, [R1+0x2fc0] ;  /* 0x002fc000012e7983 */ /* 0x001f280000300a00 */
[----:B------:R-:W4:Y:S04]  /*9c100*/  LDL.LU.64 R44, [R1+0x2fb8] ;  /* 0x002fb800012c7983 */ /* 0x000f280000300a00 */
[----:B---3--:R-:W-:Y:S04]  /*9c110*/  STL.64 [R1+0x1a0], R48 ;  /* 0x0001a03001007387 */ /* 0x008fe80000100a00 */
[----:B------:R0:W-:Y:S04]  /*9c120*/  STL.64 [R1+0x1a8], R50 ;  /* 0x0001a83201007387 */ /* 0x0001e80000100a00 */
[----:B0-----:R-:W3:Y:S04]  /*9c130*/  LDL.LU.64 R50, [R1+0x2fb0] ;  /* 0x002fb00001327983 */ /* 0x001ee80000300a00 */
[----:B------:R-:W3:Y:S04]  /*9c140*/  LDL.LU.64 R48, [R1+0x2fa8] ;  /* 0x002fa80001307983 */ /* 0x000ee80000300a00 */
[----:B-1----:R-:W-:Y:S04]  /*9c150*/  STL.64 [R1+0x190], R52 ;  /* 0x0001903401007387 */ /* 0x002fe80000100a00 */
[----:B------:R0:W-:Y:S04]  /*9c160*/  STL.64 [R1+0x198], R54 ;  /* 0x0001983601007387 */ /* 0x0001e80000100a00 */
[----:B0-----:R-:W3:Y:S04]  /*9c170*/  LDL.LU.64 R54, [R1+0x2fa0] ;  /* 0x002fa00001367983 */ /* 0x001ee80000300a00 */
[----:B------:R-:W3:Y:S04]  /*9c180*/  LDL.LU.64 R52, [R1+0x2f98] ;  /* 0x002f980001347983 */ /* 0x000ee80000300a00 */
[----:B--2---:R-:W-:Y:S04]  /*9c190*/  STL.64 [R1+0x180], R56 ;  /* 0x0001803801007387 */ /* 0x004fe80000100a00 */
[----:B------:R0:W-:Y:S04]  /*9c1a0*/  STL.64 [R1+0x188], R58 ;  /* 0x0001883a01007387 */ /* 0x0001e80000100a00 */
[----:B0-----:R-:W2:Y:S04]  /*9c1b0*/  LDL.LU.64 R58, [R1+0x2f90] ;  /* 0x002f9000013a7983 */ /* 0x001ea80000300a00 */
[----:B------:R-:W2:Y:S04]  /*9c1c0*/  LDL.LU.64 R56, [R1+0x2f88] ;  /* 0x002f880001387983 */ /* 0x000ea80000300a00 */
[----:B------:R-:W-:Y:S01]  /*9c1d0*/  STSM.16.M88.4 [R0], R4 ;  /* 0x0000000400007844 */ /* 0x000fe20000000200 */
[----:B------:R-:W-:-:S03]  /*9c1e0*/  NOP ;  /* 0x0000000000007918 */ /* 0x000fc60000000000 */
[----:B------:R-:W0:Y:S01]  /*9c1f0*/  LDS.128 R4, [R0] ;  /* 0x0000000000047984 */ /* 0x000e220000000c00 */
[----:B------:R-:W-:-:S03]  /*9c200*/  NOP ;  /* 0x0000000000007918 */ /* 0x000fc60000000000 */
[----:B------:R-:W-:Y:S01]  /*9c210*/  STSM.16.M88.4 [R0], R8 ;  /* 0x0000000800007844 */ /* 0x000fe20000000200 */
[----:B------:R-:W-:-:S03]  /*9c220*/  NOP ;  /* 0x0000000000007918 */ /* 0x000fc60000000000 */
[----:B0-----:R-:W-:Y:S04]  /*9c230*/  STL.64 [R1+0x170], R4 ;  /* 0x0001700401007387 */ /* 0x001fe80000100a00 */
[----:B------:R-:W-:Y:S04]  /*9c240*/  STL.64 [R1+0x178], R6 ;  /* 0x0001780601007387 */ /* 0x000fe80000100a00 */
[----:B------:R-:W0:Y:S01]  /*9c250*/  LDS.128 R4, [R0] ;  /* 0x0000000000047984 */ /* 0x000e220000000c00 */
[----:B------:R-:W-:-:S03]  /*9c260*/  NOP ;  /* 0x0000000000007918 */ /* 0x000fc60000000000 */
[----:B------:R-:W2:Y:S04]  /*9c270*/  LDL.LU R61, [R1+0xf68] ;  /* 0x000f6800013d7983 */ /* 0x000ea80000300800 */
[----:B------:R-:W2:Y:S04]  /*9c280*/  LDL.LU R60, [R1+0xf74] ;  /* 0x000f7400013c7983 */ /* 0x000ea80000300800 */
[----:B------:R-:W-:Y:S01]  /*9c290*/  STSM.16.M88.4 [R0], R12 ;  /* 0x0000000c00007844 */ /* 0x000fe20000000200 */
[----:B------:R-:W-:-:S03]  /*9c2a0*/  NOP ;  /* 0x0000000000007918 */ /* 0x000fc60000000000 */
[----:B0-----:R-:W-:Y:S04]  /*9c2b0*/  STL.64 [R1+0x160], R4 ;  /* 0x0001600401007387 */ /* 0x001fe80000100a00 */
[----:B------:R-:W-:Y:S04]  /*9c2c0*/  STL.64 [R1+0x168], R6 ;  /* 0x0001680601007387 */ /* 0x000fe80000100a00 */
        /* <DEDUP_REMOVED lines=10> */
[----:B------:R-:W1:Y:S01]  /*9c370*/  LDS.128 R8, [R0] ;  /* 0x0000000000087984 */ /* 0x000e620000000c00 */
[----:B------:R-:W-:-:S03]  /*9c380*/  NOP ;  /* 0x0000000000007918 */ /* 0x000fc60000000000 */
[----:B------:R-:W-:Y:S01]  /*9c390*/  STSM.16.M88.4 [R0], R24 ;  /* 0x0000001800007844 */ /* 0x000fe20000000200 */
[----:B------:R-:W-:-:S03]  /*9c3a0*/  NOP ;  /* 0x0000000000007918 */ /* 0x000fc60000000000 */
[----:B0-----:R0:W-:Y:S04]  /*9c3b0*/  STL.64 [R1+0x340], R4 ;  /* 0x0003400401007387 */ /* 0x0011e80000100a00 */
[----:B------:R-:W-:Y:S04]  /*9c3c0*/  STL.64 [R1+0x348], R6 ;  /* 0x0003480601007387 */ /* 0x000fe80000100a00 */
[----:B0-----:R-:W2:Y:S04]  /*9c3d0*/  LDL.LU R4, [R1+0x150] ;  /* 0x0001500001047983 */ /* 0x001ea80000300800 */
[----:B------:R-:W2:Y:S04]  /*9c3e0*/  LDL.LU R5, [R1+0x140] ;  /* 0x0001400001057983 */ /* 0x000ea80000300800 */
[----:B-1----:R-:W-:Y:S04]  /*9c3f0*/  STL.64 [R1+0x330], R8 ;  /* 0x0003300801007387 */ /* 0x002fe80000100a00 */
[----:B------:R-:W-:Y:S04]  /*9c400*/  STL.64 [R1+0x338], R10 ;  /* 0x0003380a01007387 */ /* 0x000fe80000100a00 */
[----:B------:R-:W-:Y:S01]  /*9c410*/  LDS.128 R8, [R0] ;  /* 0x0000000000087984 */ /* 0x000fe20000000c00 */
[----:B------:R-:W-:-:S03]  /*9c420*/  NOP ;  /* 0x0000000000007918 */ /* 0x000fc60000000000 */
[----:B------:R-:W-:Y:S01]  /*9c430*/  STSM.16.M88.4 [R0], R28 ;  /* 0x0000001c00007844 */ /* 0x000fe20000000200 */
[----:B------:R-:W-:-:S03]  /*9c440*/  NOP ;  /* 0x0000000000007918 */ /* 0x000fc60000000000 */
[----:B------:R-:W-:Y:S01]  /*9c450*/  LDS.128 R12, [R0] ;  /* 0x00000000000c7984 */ /* 0x000fe20000000c00 */
[----:B------:R-:W-:-:S03]  /*9c460*/  NOP ;  /* 0x0000000000007918 */ /* 0x000fc60000000000 */
[----:B------:R-:W-:Y:S01]  /*9c470*/  STSM.16.M88.4 [R0], R32 ;  /* 0x0000002000007844 */ /* 0x000fe20000000200 */
[----:B------:R-:W-:-:S03]  /*9c480*/  NOP ;  /* 0x0000000000007918 */ /* 0x000fc60000000000 */
[----:B------:R-:W-:Y:S01]  /*9c490*/  LDS.128 R16, [R0] ;  /* 0x0000000000107984 */ /* 0x000fe20000000c00 */
[----:B------:R-:W-:-:S03]  /*9c4a0*/  NOP ;  /* 0x0000000000007918 */ /* 0x000fc60000000000 */
[----:B----4-:R-:W-:Y:S01]  /*9c4b0*/  STSM.16.M88.4 [R0], R36 ;  /* 0x0000002400007844 */ /* 0x010fe20000000200 */
[----:B------:R-:W-:-:S03]  /*9c4c0*/  NOP ;  /* 0x0000000000007918 */ /* 0x000fc60000000000 */
        /* <DEDUP_REMOVED lines=18> */
[----:B--2---:R-:W-:Y:S04]  /*9c5f0*/  STSM.16.M88.4 [R0], R56 ;  /* 0x0000003800007844 */ /* 0x004fe80000000200 */
[----:B0-----:R0:W-:Y:S04]  /*9c600*/  STL [R1+0x2f74], R31 ;  /* 0x002f741f01007387 */ /* 0x0011e80000100800 */
[----:B0-----:R-:W2:Y:S04]  /*9c610*/  LDL.LU R31, [R1+0xc50] ;  /* 0x000c5000011f7983 */ /* 0x001ea80000300800 */
[----:B------:R-:W4:Y:S04]  /*9c620*/  LDL.LU R58, [R1+0xf70] ;  /* 0x000f7000013a7983 */ /* 0x000f280000300800 */
[----:B------:R-:W3:Y:S01]  /*9c630*/  LDL.LU R59, [R1+0xf6c] ;  /* 0x000f6c00013b7983 */ /* 0x000ee20000300800 */
[----:B------:R-:W-:Y:S01]  /*9c640*/  PRMT R42, R4, 0x7632, R42 ;  /* 0x00007632042a7816 */ /* 0x000fe2000000002a */
[C---:B----4-:R-:W-:Y:S01]  /*9c650*/  IMAD R2, R58.reuse, UR4, RZ ;  /* 0x000000043a027c24 */ /* 0x050fe2000f8e02ff */
[----:B------:R-:W-:-:S04]  /*9c660*/  ISETP.GE.AND P0, PT, R58, UR10, PT ;  /* 0x0000000a3a007c0c */ /* 0x000fc8000bf06270 */
[C---:B------:R-:W-:Y:S02]  /*9c670*/  LEA R44, P1, R2.reuse, UR8, 0x1 ;  /* 0x00000008022c7c11 */ /* 0x040fe4000f8208ff */
[C---:B--2---:R-:W-:Y:S01]  /*9c680*/  ISETP.LT.AND P0, PT, R31.reuse, UR29, !P0 ;  /* 0x0000001d1f007c0c */ /* 0x044fe2000c701270 */
[----:B------:R-:W-:Y:S01]  /*9c690*/  IMAD R48, R31, UR20, RZ ;  /* 0x000000141f307c24 */ /* 0x000fe2000f8e02ff */
[----:B------:R-:W-:-:S03]  /*9c6a0*/  LEA.HI.X.SX32 R45, R2, UR9, 0x1, P1 ;  /* 0x00000009022d7c11 */ /* 0x000fc600088f0eff */
[----:B------:R-:W-:Y:S01]  /*9c6b0*/  IMAD.WIDE R2, R48, 0x2, R44 ;  /* 0x0000000230027825 */ /* 0x000fe200078e022c */
[----:B------:R-:W-:-:S07]  /*9c6c0*/  NOP ;  /* 0x0000000000007918 */ /* 0x000fce0000000000 */
[----:B------:R0:W-:Y:S04]  /*9c6d0*/  @P0 STG.E.U16 desc[UR6][R2.64], R4 ;  /* 0x0000000402000986 */ /* 0x0001e8000c101506 */
[----:B0-----:R-:W2:Y:S01]  /*9c6e0*/  LDL.LU R4, [R1+0x130] ;  /* 0x0001300001047983 */ /* 0x001ea20000300800 */
[C---:B---3--:R-:W-:Y:S01]  /*9c6f0*/  IMAD R2, R59.reuse, UR4, RZ ;  /* 0x000000043b027c24 */ /* 0x048fe2000f8e02ff */
[----:B------:R-:W-:Y:S02]  /*9c700*/  ISETP.GE.AND P0, PT, R59, UR22, PT ;  /* 0x000000163b007c0c */ /* 0x000fe4000bf06270 */
[----:B------:R-:W3:Y:S02]  /*9c710*/  LDL.LU R6, [R1+0x120] ;  /* 0x0001200001067983 */ /* 0x000ee40000300800 */
[----:B------:R-:W-:-:S02]  /*9c720*/  LEA R40, P1, R2, UR8, 0x1 ;  /* 0x0000000802287c11 */ /* 0x000fc4000f8208ff */
[C---:B------:R-:W-:Y:S02]  /*9c730*/  ISETP.LT.AND P0, PT, R31.reuse, UR31, !P0 ;  /* 0x0000001f1f007c0c */ /* 0x040fe4000c701270 */
[----:B------:R-:W-:Y:S01]  /*9c740*/  LEA.HI.X.SX32 R41, R2, UR9, 0x1, P1 ;  /* 0x0000000902297c11 */ /* 0x000fe200088f0eff */
[----:B------:R-:W-:-:S05]  /*9c750*/  VIADD R2, R31, 0x7f ;  /* 0x0000007f1f027836 */ /* 0x000fca0000000000 */
[----:B------:R-:W-:Y:S01]  /*9c760*/  ISETP.GE.AND P1, PT, R2, UR27, PT ;  /* 0x0000001b02007c0c */ /* 0x000fe2000bf26270 */
[----:B------:R-:W-:-:S05]  /*9c770*/  IMAD.WIDE R2, R48, 0x2, R40 ;  /* 0x0000000230027825 */ /* 0x000fca00078e0228 */
[----:B------:R0:W-:Y:S01]  /*9c780*/  @P0 STG.E.U16 desc[UR6][R2.64], R42 ;  /* 0x0000002a02000986 */ /* 0x0001e2000c101506 */
[----:B------:R-:W-:-:S04]  /*9c790*/  ISETP.GE.AND P0, PT, R61, UR12, PT ;  /* 0x0000000c3d007c0c */ /* 0x000fc8000bf06270 */
[----:B------:R-:W-:Y:S01]  /*9c7a0*/  ISETP.LT.AND P0, PT, R31, UR33, !P0 ;  /* 0x000000211f007c0c */ /* 0x000fe2000c701270 */
[----:B0-----:R-:W-:-:S05]  /*9c7b0*/  IMAD R3, R61, UR4, RZ ;  /* 0x000000043d037c24 */ /* 0x001fca000f8e02ff */
[----:B------:R-:W-:-:S04]  /*9c7c0*/  LEA R2, P2, R3, UR8, 0x1 ;  /* 0x0000000803027c11 */ /* 0x000fc8000f8408ff */
[----:B------:R-:W-:-:S03]  /*9c7d0*/  LEA.HI.X.SX32 R3, R3, UR9, 0x1, P2 ;  /* 0x0000000903037c11 */ /* 0x000fc600090f0eff */
[----:B------:R-:W-:Y:S01]  /*9c7e0*/  IMAD.WIDE R42, R48, 0x2, R2 ;  /* 0x00000002302a7825 */ /* 0x000fe200078e0202 */
[----:B------:R-:W-:-:S04]  /*9c7f0*/  ISETP.GE.AND P2, PT, R60, UR24, PT ;  /* 0x000000183c007c0c */ /* 0x000fc8000bf46270 */
[----:B------:R0:W-:Y:S01]  /*9c800*/  @P0 STG.E.U16 desc[UR6][R42.64], R5 ;  /* 0x000000052a000986 */ /* 0x0001e2000c101506 */
[C---:B------:R-:W-:Y:S01]  /*9c810*/  ISETP.LT.AND P2, PT, R31.reuse, UR35, !P2 ;  /* 0x000000231f007c0c */ /* 0x040fe2000d741270 */
[----:B0-----:R-:W-:Y:S02]  /*9c820*/  VIADD R42, R31, 0x3 ;  /* 0x000000031f2a7836 */ /* 0x001fe40000000000 */
[----:B------:R-:W-:Y:S01]  /*9c830*/  IMAD R43, R60, UR4, RZ ;  /* 0x000000043c2b7c24 */ /* 0x000fe2000f8e02ff */
[----:B------:R-:W-:Y:S01]  /*9c840*/  PRMT R49, R5, 0x7632, R49 ;  /* 0x0000763205317816 */ /* 0x000fe20000000031 */
[----:B------:R-:W-:Y:S01]  /*9c850*/  ULDC.64 UR4, c[0x0][0x228] ;  /* 0x00008a0000047ab9 */ /* 0x000fe20000000a00 */
[----:B------:R-:W-:Y:S01]  /*9c860*/  ISETP.GE.AND P0, PT, R42, UR13, PT ;  /* 0x0000000d2a007c0c */ /* 0x000fe2000bf06270 */
[----:B------:R-:W4:Y:S01]  /*9c870*/  LDL.LU R5, [R1+0x154] ;  /* 0x0001540001057983 */ /* 0x000f220000300800 */
[----:B------:R-:W-:Y:S01]  /*9c880*/  LEA R42, P3, R43, UR8, 0x1 ;  /* 0x000000082b2a7c11 */ /* 0x000fe2000f8608ff */
[----:B------:R-:W-:-:S03]  /*9c890*/  ULDC.64 UR12, c[0x0][0x228] ;  /* 0x00008a00000c7ab9 */ /* 0x000fc60000000a00 */
[----:B------:R-:W-:Y:S01]  /*9c8a0*/  LEA.HI.X.SX32 R43, R43, UR9, 0x1, P3 ;  /* 0x000000092b2b7c11 */ /* 0x000fe200098f0eff */
[----:B------:R-:W-:Y:S02]  /*9c8b0*/  ULDC.64 UR8, c[0x0][0x228] ;  /* 0x00008a0000087ab9 */ /* 0x000fe40000000a00 */
[----:B------:R-:W-:-:S05]  /*9c8c0*/  IMAD.WIDE R46, R48, 0x2, R42 ;  /* 0x00000002302e7825 */ /* 0x000fca00078e022a */
[----:B------:R0:W-:Y:S02]  /*9c8d0*/  @P2 STG.E.U16 desc[UR6][R46.64], R49 ;  /* 0x000000312e002986 */ /* 0x0001e4000c101506 */
[----:B0-----:R-:W-:-:S05]  /*9c8e0*/  VIADD R46, R31, 0x1 ;  /* 0x000000011f2e7836 */ /* 0x001fca0000000000 */
[----:B------:R-:W-:Y:S01]  /*9c8f0*/  ISETP.GE.AND P2, PT, R46, UR11, PT ;  /* 0x0000000b2e007c0c */ /* 0x000fe2000bf46270 */
[----:B------:R-:W-:Y:S01]  /*9c900*/  VIADD R48, R48, UR20 ;  /* 0x0000001430307c36 */ /* 0x000fe20008000000 */
[----:B------:R-:W-:Y:S02]  /*9c910*/  ULDC.64 UR10, c[0x0][0x228] ;  /* 0x00008a00000a7ab9 */ /* 0x000fe40000000a00 */
[----:B------:R-:W-:Y:S01]  /*9c920*/  ISETP.LT.AND P3, PT, R58, UR18, !P2 ;  /* 0x000000123a007c0c */ /* 0x000fe2000d761270 */
[----:B------:R-:W-:-:S12]  /*9c930*/  IMAD.WIDE R46, R48, 0x2, R44 ;  /* 0x00000002302e7825 */ /* 0x000fd800078e022c */
[----:B--2---:R0:W-:Y:S01]  /*9c940*/  @P3 STG.E.U16 desc[UR6][R46.64], R4 ;  /* 0x000000042e003986 */ /* 0x0041e2000c101506 */
[----:B------:R-:W-:-:S03]  /*9c950*/  PRMT R49, R4, 0x7632, R49 ;  /* 0x0000763204317816 */ /* 0x000fc60000000031 */
[----:B0-----:R-:W2:Y:S01]  /*9c960*/  LDL.LU R4, [R1+0x144] ;  /* 0x0001440001047983 */ /* 0x001ea20000300800 */
[----:B------:R-:W-:Y:S01]  /*9c970*/  ISETP.LT.AND P3, PT, R59, UR16, !P2 ;  /* 0x000000103b007c0c */ /* 0x000fe2000d761270 */
[----:B------:R-:W-:Y:S02]  /*9c980*/  IMAD.WIDE R46, R48, 0x2, R40 ;  /* 0x00000002302e7825 */ /* 0x000fe400078e0228 */
[----:B------:R-:W2:Y:S10]  /*9c990*/  LDL.LU R7, [R1+0x134] ;  /* 0x0001340001077983 */ /* 0x000eb40000300800 */
[----:B------:R0:W-:Y:S01]  /*9c9a0*/  @P3 STG.E.U16 desc[UR6][R46.64], R49 ;  /* 0x000000312e003986 */ /* 0x0001e2000c101506 */
[----:B------:R-:W-:Y:S01]  /*9c9b0*/  ISETP.LT.AND P3, PT, R61, UR14, !P2 ;  /* 0x0000000e3d007c0c */ /* 0x000fe2000d761270 */
[C---:B------:R-:W-:Y:S01]  /*9c9c0*/  VIADD R52, R31.reuse, 0xd ;  /* 0x0000000d1f347836 */ /* 0x040fe20000000000 */
[----:B------:R-:W-:Y:S01]  /*9c9d0*/  ISETP.LT.AND P2, PT, R60, UR12, !P2 ;  /* 0x0000000c3c007c0c */ /* 0x000fe2000d741270 */
[----:B------:R-:W-:Y:S01]  /*9c9e0*/  ULDC UR12, c[0x0][0x228] ;  /* 0x00008a00000c7ab9 */ /* 0x000fe20000000800 */
[----:B------:R-:W-:Y:S01]  /*9c9f0*/  VIADD R55, R31, 0xf ;  /* 0x0000000f1f377836 */ /* 0x000fe20000000000 */
[----:B------:R-:W-:Y:S01]  /*9ca00*/  ULDC UR14, c[0x0][0x228] ;  /* 0x00008a00000e7ab9 */ /* 0x000fe20000000800 */
[----:B0-----:R-:W-:Y:S01]  /*9ca10*/  IMAD.WIDE R46, R48, 0x2, R2 ;  /* 0x00000002302e7825 */ /* 0x001fe200078e0202 */
[----:B---3--:R-:W-:-:S06]  /*9ca20*/  PRMT R49, R6, 0x7632, R49 ;  /* 0x0000763206317816 */ /* 0x008fcc0000000031 */
[----:B------:R0:W-:Y:S04]  /*9ca30*/  @P3 STG.E.U16 desc[UR6][R46.64], R6 ;  /* 0x000000062e003986 */ /* 0x0001e8000c101506 */
[----:B0-----:R-:W3:Y:S01]  /*9ca40*/  LDL.LU R6, [R1+0x124] ;  /* 0x0001240001067983 */ /* 0x001ee20000300800 */
[----:B------:R-:W-:-:S05]  /*9ca50*/  IMAD.WIDE R46, R48, 0x2, R42 ;  /* 0x00000002302e7825 */ /* 0x000fca00078e022a */
[----:B------:R0:W-:Y:S02]  /*9ca60*/  @P2 STG.E.U16 desc[UR6][R46.64], R49 ;  /* 0x000000312e002986 */ /* 0x0001e4000c101506 */
[----:B0-----:R-:W-:-:S05]  /*9ca70*/  VIADD R46, R31, 0x2 ;  /* 0x000000021f2e7836 */ /* 0x001fca0000000000 */
[----:B------:R-:W-:-:S04]  /*9ca80*/  ISETP.GE.AND P2, PT, R46, UR23, PT ;  /* 0x000000172e007c0c */ /* 0x000fc8000bf46270 */
[----:B------:R-:W-:Y:S01]  /*9ca90*/  ISETP.LT.AND P3, PT, R58, UR10, !P2 ;  /* 0x0000000a3a007c0c */ /* 0x000fe2000d761270 */
[----:B------:R-:W-:Y:S01]  /*9caa0*/  VIADD R48, R48, UR20 ;  /* 0x0000001430307c36 */ /* 0x000fe20008000000 */
[----:B----4-:R-:W-:Y:S01]  /*9cab0*/  PRMT R49, R5, 0x7632, R49 ;  /* 0x0000763205317816 */ /* 0x010fe20000000031 */
[----:B------:R-:W-:Y:S02]  /*9cac0*/  ULDC UR10, c[0x0][0x228] ;  /* 0x00008a00000a7ab9 */ /* 0x000fe40000000800 */
[----:B------:R-:W-:-:S08]  /*9cad0*/  IMAD.WIDE R46, R48, 0x2, R44 ;  /* 0x00000002302e7825 */ /* 0x000fd000078e022c */
[----:B------:R0:W-:Y:S01]  /*9cae0*/  @P3 STG.E.U16 desc[UR6][R46.64], R5 ;  /* 0x000000052e003986 */ /* 0x0001e2000c101506 */
[----:B------:R-:W-:Y:S01]  /*9caf0*/  ISETP.LT.AND P4, PT, R59, UR8, !P2 ;  /* 0x000000083b007c0c */ /* 0x000fe2000d781270 */
[----:B------:R-:W-:Y:S02]  /*9cb00*/  ULDC UR8, c[0x0][0x228] ;  /* 0x00008a0000087ab9 */ /* 0x000fe40000000800 */
[----:B0-----:R-:W4:Y:S01]  /*9cb10*/  LDL.LU R5, [R1+0x158] ;  /* 0x0001580001057983 */ /* 0x001f220000300800 */
[----:B------:R-:W-:Y:S01]  /*9cb20*/  ISETP.LT.AND P3, PT, R61, UR4, !P2 ;  /* 0x000000043d007c0c */ /* 0x000fe2000d761270 */
[----:B------:R-:W-:Y:S01]  /*9cb30*/  IMAD.WIDE R46, R48, 0x2, R40 ;  /* 0x00000002302e7825 */ /* 0x000fe200078e0228 */
[----:B------:R-:W-:-:S07]  /*9cb40*/  ULDC UR4, c[0x0][0x228] ;  /* 0x00008a0000047ab9 */ /* 0x000fce0000000800 */
[----:B------:R0:W-:Y:S02]  /*9cb50*/  @P4 STG.E.U16 desc[UR6][R46.64], R49 ;  /* 0x000000312e004986 */ /* 0x0001e4000c101506 */
[----:B0-----:R-:W-:-:S05]  /*9cb60*/  IMAD.WIDE R46, R48, 0x2, R2 ;  /* 0x00000002302e7825 */ /* 0x001fca00078e0202 */
[----:B--2---:R0:W-:Y:S01]  /*9cb70*/  @P3 STG.E.U16 desc[UR6][R46.64], R4 ;  /* 0x000000042e003986 */ /* 0x0041e2000c101506 */
[----:B------:R-:W-:-:S03]  /*9cb80*/  PRMT R49, R4, 0x7632, R49 ;  /* 0x0000763204317816 */ /* 0x000fc60000000031 */
[----:B0-----:R-:W2:Y:S01]  /*9cb90*/  LDL.LU R4, [R1+0x148] ;  /* 0x0001480001047983 */ /* 0x001ea20000300800 */
[----:B------:R-:W-:Y:S01]  /*9cba0*/  ISETP.LT.AND P2, PT, R60, UR26, !P2 ;  /* 0x0000001a3c007c0c */ /* 0x000fe2000d741270 */
[----:B------:R-:W-:-:S04]  /*9cbb0*/  IMAD.WIDE R46, R48, 0x2, R42 ;  /* 0x00000002302e7825 */ /* 0x000fc800078e022a */
[----:B------:R-:W-:-:S08]  /*9cbc0*/  VIADD R48, R48, UR20 ;  /* 0x0000001430307c36 */ /* 0x000fd00008000000 */
[----:B------:R0:W-:Y:S01]  /*9cbd0*/  @P2 STG.E.U16 desc[UR6][R46.64], R49 ;  /* 0x000000312e002986 */ /* 0x0001e2000c101506 */
[----:B------:R-:W-:Y:S02]  /*9cbe0*/  ISETP.LT.AND P2, PT, R58, UR28, !P0 ;  /* 0x0000001c3a007c0c */ /* 0x000fe4000c741270 */
[----:B------:R-:W-:Y:S01]  /*9cbf0*/  ISETP.LT.AND P3, PT, R59, UR30, !P0 ;  /* 0x0000001e3b007c0c */ /* 0x000fe2000c761270 */
[----:B0-----:R-:W-:Y:S01]  /*9cc00*/  IMAD.WIDE R46, R48, 0x2, R44 ;  /* 0x00000002302e7825 */ /* 0x001fe200078e022c */
[----:B------:R-:W-:-:S09]  /*9cc10*/  PRMT R49, R7, 0x7632, R49 ;  /* 0x0000763207317816 */ /* 0x000fd20000000031 */
[----:B------:R0:W-:Y:S01]  /*9cc20*/  @P2 STG.E.U16 desc[UR6][R46.64], R7 ;  /* 0x000000072e002986 */ /* 0x0001e2000c101506 */
[----:B------:R-:W-:Y:S02]  /*9cc30*/  ISETP.LT.AND P2, PT, R61, UR32, !P0 ;  /* 0x000000203d007c0c */ /* 0x000fe4000c741270 */
[----:B------:R-:W-:Y:S01]  /*9cc40*/  ISETP.LT.AND P0, PT, R60, UR34, !P0 ;  /* 0x000000223c007c0c */ /* 0x000fe2000c701270 */
[----:B0-----:R-:W-:-:S05]  /*9cc50*/  IMAD.WIDE R46, R48, 0x2, R40 ;  /* 0x00000002302e7825 */ /* 0x001fca00078e0228 */
[----:B------:R0:W-:Y:S02]  /*9cc60*/  @P3 STG.E.U16 desc[UR6][R46.64], R49 ;  /* 0x000000312e003986 */ /* 0x0001e4000c101506 */
[----:B0-----:R-:W-:Y:S01]  /*9cc70*/  IMAD.WIDE R46, R48, 0x2, R2 ;  /* 0x00000002302e7825 */ /* 0x001fe200078e0202 */
[----:B---3--:R-:W-:-:S04]  /*9cc80*/  PRMT R49, R6, 0x7632, R49 ;  /* 0x0000763206317816 */ /* 0x008fc80000000031 */
        /* <DEDUP_REMOVED lines=24> */
[----:B------:R-:W-:Y:S01]  /*9ce10*/  IMAD.WIDE R48, R46, 0x2, R42 ;  /* 0x000000022e307825 */ /* 0x000fe200078e022a */
[----:B------:R-:W-:-:S11]  /*9ce20*/  ULDC UR4, c[0x0][0x22c] ;  /* 0x00008b0000047ab9 */ /* 0x000fd60000000800 */
[----:B------:R0:W-:Y:S02]  /*9ce30*/  @P0 STG.E.U16 desc[UR6][R48.64], R47 ;  /* 0x0000002f30000986 */ /* 0x0001e4000c101506 */
[----:B0-----:R-:W-:-:S05]  /*9ce40*/  VIADD R47, R31, 0x5 ;  /* 0x000000051f2f7836 */ /* 0x001fca0000000000 */
[----:B------:R-:W-:Y:S01]  /*9ce50*/  ISETP.GE.AND P0, PT, R47, UR4, PT ;  /* 0x000000042f007c0c */ /* 0x000fe2000bf06270 */
[----:B------:R-:W-:-:S03]  /*9ce60*/  ULDC UR4, c[0x0][0x228] ;  /* 0x00008a0000047ab9 */ /* 0x000fc60000000800 */
[----:B------:R-:W-:Y:S01]  /*9ce70*/  ISETP.LT.AND P2, PT, R58, UR4, !P0 ;  /* 0x000000043a007c0c */ /* 0x000fe2000c741270 */
[----:B------:R-:W-:Y:S01]  /*9ce80*/  VIADD R46, R46, UR20 ;  /* 0x000000142e2e7c36 */ /* 0x000fe20008000000 */
[----:B------:R-:W-:-:S03]  /*9ce90*/  ULDC UR4, c[0x0][0x228] ;  /* 0x00008a0000047ab9 */ /* 0x000fc60000000800 */
[----:B------:R-:W-:Y:S01]  /*9cea0*/  IMAD.WIDE R48, R46, 0x2, R44 ;  /* 0x000000022e307825 */ /* 0x000fe200078e022c */
[----:B------:R-:W-:Y:S01]  /*9ceb0*/  ISETP.LT.AND P3, PT, R59, UR4, !P0 ;  /* 0x000000043b007c0c */ /* 0x000fe2000c761270 */
[----:B------:R-:W-:-:S06]  /*9cec0*/  ULDC UR4, c[0x0][0x228] ;  /* 0x00008a0000047ab9 */ /* 0x000fcc0000000800 */
[----:B---3--:R0:W-:Y:S01]  /*9ced0*/  @P2 STG.E.U16 desc[UR6][R48.64], R6 ;  /* 0x0000000630002986 */ /* 0x0081e2000c101506 */
[----:B------:R-:W-:-:S03]  /*9cee0*/  PRMT R47, R6, 0x7632, R47 ;  /* 0x00007632062f7816 */ /* 0x000fc6000000002f */
[----:B0-----:R-:W3:Y:S01]  /*9cef0*/  LDL.LU R6, [R1+0x14c] ;  /* 0x00014c0001067983 */ /* 0x001ee20000300800 */
[----:B------:R-:W-:Y:S01]  /*9cf00*/  ISETP.LT.AND P2, PT, R61, UR4, !P0 ;  /* 0x000000043d007c0c */ /* 0x000fe2000c741270 */
[----:B------:R-:W-:Y:S01]  /*9cf10*/  IMAD.WIDE R48, R46, 0x2, R40 ;  /* 0x000000022e307825 */ /* 0x000fe200078e0228 */
[----:B------:R-:W-:Y:S02]  /*9cf20*/  ULDC UR4, c[0x0][0x228] ;  /* 0x00008a0000047ab9 */ /* 0x000fe40000000800 */
[----:B------:R-:W-:Y:S01]  /*9cf30*/  ISETP.LT.AND P0, PT, R60, UR4, !P0 ;  /* 0x000000043c007c0c */ /* 0x000fe2000c701270 */
[----:B------:R-:W-:Y:S01]  /*9cf40*/  ULDC UR4, c[0x0][0x22c] ;  /* 0x00008b0000047ab9 */ /* 0x000fe20000000800 */
[----:B------:R0:W-:Y:S02]  /*9cf50*/  @P3 STG.E.U16 desc[UR6][R48.64], R47 ;  /* 0x0000002f30003986 */ /* 0x0001e4000c101506 */
[----:B0-----:R-:W-:-:S05]  /*9cf60*/  IMAD.WIDE R48, R46, 0x2, R2 ;  /* 0x000000022e307825 */ /* 0x001fca00078e0202 */
[----:B----4-:R0:W-:Y:S01]  /*9cf70*/  @P2 STG.E.U16 desc[UR6][R48.64], R5 ;  /* 0x0000000530002986 */ /* 0x0101e2000c101506 */
[----:B------:R-:W-:-:S03]  /*9cf80*/  PRMT R47, R5, 0x7632, R47 ;  /* 0x00007632052f7816 */ /* 0x000fc6000000002f */
[----:B0-----:R-:W4:Y:S01]  /*9cf90*/  LDL.LU R5, [R1+0x13c] ;  /* 0x00013c0001057983 */ /* 0x001f220000300800 */
[----:B------:R-:W-:-:S05]  /*9cfa0*/  IMAD.WIDE R48, R46, 0x2, R42 ;  /* 0x000000022e307825 */ /* 0x000fca00078e022a */
[----:B------:R0:W-:Y:S02]  /*9cfb0*/  @P0 STG.E.U16 desc[UR6][R48.64], R47 ;  /* 0x0000002f30000986 */ /* 0x0001e4000c101506 */
[----:B0-----:R-:W-:-:S05]  /*9cfc0*/  VIADD R47, R31, 0x6 ;  /* 0x000000061f2f7836 */ /* 0x001fca0000000000 */
[----:B------:R-:W-:Y:S01]  /*9cfd0*/  ISETP.GE.AND P0, PT, R47, UR4, PT ;  /* 0x000000042f007c0c */ /* 0x000fe2000bf06270 */
[----:B------:R-:W-:-:S03]  /*9cfe0*/  ULDC UR4, c[0x0][0x228] ;  /* 0x00008a0000047ab9 */ /* 0x000fc60000000800 */
[----:B------:R-:W-:Y:S01]  /*9cff0*/  ISETP.LT.AND P2, PT, R58, UR4, !P0 ;  /* 0x000000043a007c0c */ /* 0x000fe2000c741270 */
[----:B------:R-:W-:Y:S01]  /*9d000*/  VIADD R48, R46, UR20 ;  /* 0x000000142e307c36 */ /* 0x000fe20008000000 */
[----:B------:R-:W-:-:S03]  /*9d010*/  ULDC UR4, c[0x0][0x228] ;  /* 0x00008a0000047ab9 */ /* 0x000fc60000000800 */
[----:B------:R-:W-:-:S08]  /*9d020*/  IMAD.WIDE R46, R48, 0x2, R44 ;  /* 0x00000002302e7825 */ /* 0x000fd000078e022c */
[----:B--2---:R0:W-:Y:S01]  /*9d030*/  @P2 STG.E.U16 desc[UR6][R46.64], R4 ;  /* 0x000000042e002986 */ /* 0x0041e2000c101506 */
[----:B------:R-:W-:-:S03]  /*9d040*/  PRMT R49, R4, 0x7632, R49 ;  /* 0x0000763204317816 */ /* 0x000fc60000000031 */
[----:B0-----:R-:W2:Y:S01]  /*9d050*/  LDL.LU R4, [R1+0x12c] ;  /* 0x00012c0001047983 */ /* 0x001ea20000300800 */
[----:B------:R-:W-:Y:S01]  /*9d060*/  ISETP.LT.AND P3, PT, R59, UR4, !P0 ;  /* 0x000000043b007c0c */ /* 0x000fe2000c761270 */
[----:B------:R-:W-:Y:S02]  /*9d070*/  ULDC UR4, c[0x0][0x228] ;  /* 0x00008a0000047ab9 */ /* 0x000fe40000000800 */
[----:B------:R-:W-:Y:S01]  /*9d080*/  ISETP.LT.AND P2, PT, R61, UR4, !P0 ;  /* 0x000000043d007c0c */ /* 0x000fe2000c741270 */
[----:B------:R-:W-:Y:S01]  /*9d090*/  IMAD.WIDE R46, R48, 0x2, R40 ;  /* 0x00000002302e7825 */ /* 0x000fe200078e0228 */
[----:B------:R-:W-:Y:S02]  /*9d0a0*/  ULDC UR4, c[0x0][0x228] ;  /* 0x00008a0000047ab9 */ /* 0x000fe40000000800 */
[----:B------:R-:W-:Y:S01]  /*9d0b0*/  ISETP.LT.AND P0, PT, R60, UR4, !P0 ;  /* 0x000000043c007c0c */ /* 0x000fe2000c701270 */
[----:B------:R-:W-:-:S05]  /*9d0c0*/  ULDC UR4, c[0x0][0x22c] ;  /* 0x00008b0000047ab9 */ /* 0x000fca0000000800 */
[----:B------:R0:W-:Y:S02]  /*9d0d0*/  @P3 STG.E.U16 desc[UR6][R46.64], R49 ;  /* 0x000000312e003986 */ /* 0x0001e4000c101506 */
[----:B0-----:R-:W-:-:S05]  /*9d0e0*/  IMAD.WIDE R46, R48, 0x2, R2 ;  /* 0x00000002302e7825 */ /* 0x001fca00078e0202 */
[----:B---3--:R0:W-:Y:S01]  /*9d0f0*/  @P2 STG.E.U16 desc[UR6][R46.64], R6 ;  /* 0x000000062e002986 */ /* 0x0081e2000c101506 */
[----:B------:R-:W-:Y:S01]  /*9d100*/  PRMT R49, R6, 0x7632, R49 ;  /* 0x0000763206317816 */ /* 0x000fe20000000031 */
[----:B0-----:R-:W-:Y:S02]  /*9d110*/  IMAD.WIDE R46, R48, 0x2, R42 ;  /* 0x00000002302e7825 */ /* 0x001fe400078e022a */
[----:B------:R-:W3:Y:S04]  /*9d120*/  LDL.LU R6, [R1+0x110] ;  /* 0x0001100001067983 */ /* 0x000ee80000300800 */
        /* <DEDUP_REMOVED lines=8> */
[----:B----4-:R0:W-:Y:S01]  /*9d1b0*/  @P2 STG.E.U16 desc[UR6][R46.64], R5 ;  /* 0x000000052e002986 */ /* 0x0101e2000c101506 */
[----:B------:R-:W-:Y:S02]  /*9d1c0*/  PRMT R49, R5, 0x7632, R49 ;  /* 0x0000763205317816 */ /* 0x000fe40000000031 */
[----:B------:R-:W-:Y:S01]  /*9d1d0*/  ISETP.LT.AND P3, PT, R59, UR4, !P0 ;  /* 0x000000043b007c0c */ /* 0x000fe2000c761270 */
[----:B------:R-:W-:Y:S01]  /*9d1e0*/  ULDC UR4, c[0x0][0x228] ;  /* 0x00008a0000047ab9 */ /* 0x000fe20000000800 */
[----:B0-----:R-:W4:Y:S01]  /*9d1f0*/  LDL.LU R5, [R1+0x100] ;  /* 0x0001000001057983 */ /* 0x001f220000300800 */
[----:B------:R-:W-:Y:S01]  /*9d200*/  ISETP.LT.AND P2, PT, R61, UR4, !P0 ;  /* 0x000000043d007c0c */ /* 0x000fe2000c741270 */
[----:B------:R-:W-:Y:S01]  /*9d210*/  IMAD.WIDE R46, R48, 0x2, R40 ;  /* 0x00000002302e7825 */ /* 0x000fe200078e0228 */
[----:B------:R-:W-:-:S08]  /*9d220*/  ULDC UR4, c[0x0][0x228] ;  /* 0x00008a0000047ab9 */ /* 0x000fd00000000800 */
        /* <DEDUP_REMOVED lines=14> */
[----:B------:R-:W-:Y:S02]  /*9d310*/  ULDC UR4, c[0x0][0x228] ;  /* 0x00008a0000047ab9 */ /* 0x000fe40000000800 */
[----:B------:R-:W-:Y:S01]  /*9d320*/  ISETP.LT.AND P3, PT, R59, UR4, !P0 ;  /* 0x000000043b007c0c */ /* 0x000fe2000c761270 */
[----:B------:R-:W-:Y:S01]  /*9d330*/  IMAD.WIDE R48, R46, 0x2, R44 ;  /* 0x000000022e307825 */ /* 0x000fe200078e022c */
[----:B------:R-:W-:-:S07]  /*9d340*/  ULDC UR4, c[0x0][0x228] ;  /* 0x00008a0000047ab9 */ /* 0x000fce0000000800 */
[----:B---3--:R0:W-:Y:S01]  /*9d350*/  @P2 STG.E.U16 desc[UR6][R48.64], R6 ;  /* 0x0000000630002986 */ /* 0x0081e2000c101506 */
[----:B------:R-:W-:Y:S02]  /*9d360*/  PRMT R47, R6, 0x7632, R47 ;  /* 0x00007632062f7816 */ /* 0x000fe4000000002f */
[----:B------:R-:W-:Y:S01]  /*9d370*/  ISETP.LT.AND P2, PT, R61, UR4, !P0 ;  /* 0x000000043d007c0c */ /* 0x000fe2000c741270 */
[----:B------:R-:W-:Y:S02]  /*9d380*/  ULDC UR4, c[0x0][0x228] ;  /* 0x00008a0000047ab9 */ /* 0x000fe40000000800 */
[----:B------:R-:W-:Y:S01]  /*9d390*/  ISETP.LT.AND P0, PT, R60, UR4, !P0 ;  /* 0x000000043c007c0c */ /* 0x000fe2000c701270 */
[----:B------:R-:W-:Y:S01]  /*9d3a0*/  ULDC UR4, c[0x0][0x22c] ;  /* 0x00008b0000047ab9 */ /* 0x000fe20000000800 */
[----:B0-----:R-:W3:Y:S01]  /*9d3b0*/  LDL.LU R6, [R1+0xe0] ;  /* 0x0000e00001067983 */ /* 0x001ee20000300800 */
[----:B------:R-:W-:-:S05]  /*9d3c0*/  IMAD.WIDE R48, R46, 0x2, R40 ;  /* 0x000000022e307825 */ /* 0x000fca00078e0228 */
[----:B------:R0:W-:Y:S02]  /*9d3d0*/  @P3 STG.E.U16 desc[UR6][R48.64], R47 ;  /* 0x0000002f30003986 */ /* 0x0001e4000c101506 */
[----:B0-----:R-:W-:-:S05]  /*9d3e0*/  IMAD.WIDE R48, R46, 0x2, R2 ;  /* 0x000000022e307825 */ /* 0x001fca00078e0202 */
[----:B----4-:R0:W-:Y:S01]  /*9d3f0*/  @P2 STG.E.U16 desc[UR6][R48.64], R5 ;  /* 0x0000000530002986 */ /* 0x0101e2000c101506 */
[----:B------:R-:W-:Y:S01]  /*9d400*/  PRMT R47, R5, 0x7632, R47 ;  /* 0x00007632052f7816 */ /* 0x000fe2000000002f */
[----:B0-----:R-:W-:Y:S02]  /*9d410*/  IMAD.WIDE R48, R46, 0x2, R42 ;  /* 0x000000022e307825 */ /* 0x001fe400078e022a */
[----:B------:R-:W4:Y:S04]  /*9d420*/  LDL.LU R5, [R1+0x114] ;  /* 0x0001140001057983 */ /* 0x000f280000300800 */
        /* <DEDUP_REMOVED lines=33> */
[----:B------:R-:W-:Y:S02]  /*9d640*/  ULDC UR4, c[0x0][0x228] ;  /* 0x00008a0000047ab9 */ /* 0x000fe40000000800 */
[----:B------:R-:W-:Y:S01]  /*9d650*/  ISETP.LT.AND P4, PT, R61, UR4, !P0 ;  /* 0x000000043d007c0c */ /* 0x000fe2000c781270 */
[----:B------:R-:W-:-:S04]  /*9d660*/  ULDC UR4, c[0x0][0x228] ;  /* 0x00008a0000047ab9 */ /* 0x000fc80000000800 */
[----:B----4-:R0:W-:Y:S01]  /*9d670*/  @P2 STG.E.U16 desc[UR6][R48.64], R5 ;  /* 0x0000000530002986 */ /* 0x0101e2000c101506 */
[----:B------:R-:W-:Y:S02]  /*9d680*/  PRMT R47, R5, 0x7632, R47 ;  /* 0x00007632052f7816 */ /* 0x000fe4000000002f */
[----:B------:R-:W-:Y:S01]  /*9d690*/  ISETP.LT.AND P2, PT, R60, UR4, !P0 ;  /* 0x000000043c007c0c */ /* 0x000fe2000c741270 */
[----:B------:R-:W-:Y:S01]  /*9d6a0*/  ULDC UR4, c[0x0][0x22c] ;  /* 0x00008b0000047ab9 */ /* 0x000fe20000000800 */
[----:B0-----:R-:W4:Y:S01]  /*9d6b0*/  LDL.LU R5, [R1+0xe4] ;  /* 0x0000e40001057983 */ /* 0x001f220000300800 */
[----:B------:R-:W-:-:S05]  /*9d6c0*/  IMAD.WIDE R48, R46, 0x2, R40 ;  /* 0x000000022e307825 */ /* 0x000fca00078e0228 */
[----:B------:R0:W-:Y:S02]  /*9d6d0*/  @P3 STG.E.U16 desc[UR6][R48.64], R47 ;  /* 0x0000002f30003986 */ /* 0x0001e4000c101506 */
[----:B0-----:R-:W-:Y:S02]  /*9d6e0*/  VIADD R47, R31, 0xb ;  /* 0x0000000b1f2f7836 */ /* 0x001fe40000000000 */
[----:B------:R-:W-:-:S03]  /*9d6f0*/  IMAD.WIDE R48, R46, 0x2, R2 ;  /* 0x000000022e307825 */ /* 0x000fc600078e0202 */
[----:B------:R-:W-:Y:S01]  /*9d700*/  ISETP.GE.AND P0, PT, R47, UR4, PT ;  /* 0x000000042f007c0c */ /* 0x000fe2000bf06270 */
[----:B------:R-:W-:Y:S01]  /*9d710*/  ULDC UR4, c[0x0][0x228] ;  /* 0x00008a0000047ab9 */ /* 0x000fe20000000800 */
[----:B--2---:R0:W-:Y:S01]  /*9d720*/  @P4 STG.E.U16 desc[UR6][R48.64], R4 ;  /* 0x0000000430004986 */ /* 0x0041e2000c101506 */
[----:B------:R-:W-:-:S03]  /*9d730*/  PRMT R47, R4, 0x7632, R47 ;  /* 0x00007632042f7816 */ /* 0x000fc6000000002f */
[----:B0-----:R-:W2:Y:S01]  /*9d740*/  LDL.LU R4, [R1+0x118] ;  /* 0x0001180001047983 */ /* 0x001ea20000300800 */
[----:B------:R-:W-:Y:S01]  /*9d750*/  ISETP.LT.AND P3, PT, R58, UR4, !P0 ;  /* 0x000000043a007c0c */ /* 0x000fe2000c761270 */
[C---:B------:R-:W-:Y:S01]  /*9d760*/  IMAD.WIDE R48, R46.reuse, 0x2, R42 ;  /* 0x000000022e307825 */ /* 0x040fe200078e022a */
[----:B------:R-:W-:Y:S01]  /*9d770*/  ULDC UR4, c[0x0][0x228] ;  /* 0x00008a0000047ab9 */ /* 0x000fe20000000800 */
[----:B------:R-:W2:Y:S02]  /*9d780*/  LDL.LU R7, [R1+0x108] ;  /* 0x0001080001077983 */ /* 0x000ea40000300800 */
[----:B------:R-:W-:Y:S01]  /*9d790*/  VIADD R51, R46, UR20 ;  /* 0x000000142e337c36 */ /* 0x000fe20008000000 */
[----:B------:R-:W-:Y:S01]  /*9d7a0*/  ISETP.LT.AND P4, PT, R59, UR4, !P0 ;  /* 0x000000043b007c0c */ /* 0x000fe2000c781270 */
[----:B------:R0:W-:Y:S01]  /*9d7b0*/  @P2 STG.E.U16 desc[UR6][R48.64], R47 ;  /* 0x0000002f30002986 */ /* 0x0001e2000c101506 */
[----:B------:R-:W-:Y:S02]  /*9d7c0*/  ULDC UR4, c[0x0][0x228] ;  /* 0x00008a0000047ab9 */ /* 0x000fe40000000800 */
[----:B------:R-:W-:Y:S01]  /*9d7d0*/  ISETP.LT.AND P5, PT, R61, UR4, !P0 ;  /* 0x000000043d007c0c */ /* 0x000fe2000c7a1270 */
[----:B------:R-:W-:Y:S01]  /*9d7e0*/  ULDC UR4, c[0x0][0x22c] ;  /* 0x00008b0000047ab9 */ /* 0x000fe20000000800 */
[----:B0-----:R-:W-:-:S04]  /*9d7f0*/  IMAD.WIDE R46, R51, 0x2, R44 ;  /* 0x00000002332e7825 */ /* 0x001fc800078e022c */
[----:B------:R-:W-:-:S05]  /*9d800*/  VIADD R48, R31, 0xc ;  /* 0x0000000c1f307836 */ /* 0x000fca0000000000 */
[----:B------:R-:W-:Y:S01]  /*9d810*/  ISETP.GE.AND P2, PT, R48, UR4, PT ;  /* 0x0000000430007c0c */ /* 0x000fe2000bf46270 */
[----:B------:R-:W-:Y:S01]  /*9d820*/  ULDC UR4, c[0x0][0x228] ;  /* 0x00008a0000047ab9 */ /* 0x000fe20000000800 */
[C---:B------:R-:W-:Y:S01]  /*9d830*/  VIADD R50, R51.reuse, UR20 ;  /* 0x0000001433327c36 */ /* 0x040fe20008000000 */
[----:B---3--:R0:W-:Y:S01]  /*9d840*/  @P3 STG.E.U16 desc[UR6][R46.64], R6 ;  /* 0x000000062e003986 */ /* 0x0081e2000c101506 */
[----:B------:R-:W-:Y:S01]  /*9d850*/  PRMT R49, R6, 0x7632, R49 ;  /* 0x0000763206317816 */ /* 0x000fe20000000031 */
[C---:B0-----:R-:W-:Y:S02]  /*9d860*/  IMAD.WIDE R46, R51.reuse, 0x2, R40 ;  /* 0x00000002332e7825 */ /* 0x041fe400078e0228 */
[----:B------:R-:W3:Y:S04]  /*9d870*/  LDL.LU R6, [R1+0xf8] ;  /* 0x0000f80001067983 */ /* 0x000ee80000300800 */
[----:B------:R0:W-:Y:S01]  /*9d880*/  @P4 STG.E.U16 desc[UR6][R46.64], R49 ;  /* 0x000000312e004986 */ /* 0x0001e2000c101506 */
[----:B------:R-:W-:Y:S01]  /*9d890*/  ISETP.LT.AND P3, PT, R60, UR4, !P0 ;  /* 0x000000043c007c0c */ /* 0x000fe2000c761270 */
[----:B------:R-:W-:Y:S01]  /*9d8a0*/  ULDC UR4, c[0x0][0x228] ;  /* 0x00008a0000047ab9 */ /* 0x000fe20000000800 */
[----:B------:R-:W-:Y:S01]  /*9d8b0*/  ISETP.LT.AND P4, PT, R58, UR8, !P2 ;  /* 0x000000083a007c0c */ /* 0x000fe2000d781270 */
[----:B------:R-:W-:Y:S01]  /*9d8c0*/  ULDC UR8, c[0x0][0x228] ;  /* 0x00008a0000087ab9 */ /* 0x000fe20000000800 */
[----:B0-----:R-:W-:-:S04]  /*9d8d0*/  IMAD.WIDE R46, R51, 0x2, R2 ;  /* 0x00000002332e7825 */ /* 0x001fc800078e0202 */
[----:B------:R-:W-:Y:S01]  /*9d8e0*/  IMAD.WIDE R48, R50, 0x2, R44 ;  /* 0x0000000232307825 */ /* 0x000fe200078e022c */
[----:B----4-:R0:W-:Y:S01]  /*9d8f0*/  @P5 STG.E.U16 desc[UR6][R46.64], R5 ;  /* 0x000000052e005986 */ /* 0x0101e2000c101506 */
[----:B------:R-:W-:-:S03]  /*9d900*/  PRMT R53, R5, 0x7632, R53 ;  /* 0x0000763205357816 */ /* 0x000fc60000000035 */
[----:B0-----:R-:W4:Y:S01]  /*9d910*/  LDL.LU R5, [R1+0xe8] ;  /* 0x0000e80001057983 */ /* 0x001f220000300800 */
[----:B------:R-:W-:-:S05]  /*9d920*/  IMAD.WIDE R46, R51, 0x2, R42 ;  /* 0x00000002332e7825 */ /* 0x000fca00078e022a */
[----:B------:R-:W-:Y:S04]  /*9d930*/  @P3 STG.E.U16 desc[UR6][R46.64], R53 ;  /* 0x000000352e003986 */ /* 0x000fe8000c101506 */
[----:B--2---:R0:W-:Y:S02]  /*9d940*/  @P4 STG.E.U16 desc[UR6][R48.64], R4 ;  /* 0x0000000430004986 */ /* 0x0041e4000c101506 */
[----:B0-----:R-:W-:Y:S02]  /*9d950*/  PRMT R48, R4, 0x7632, R48 ;  /* 0x0000763204307816 */ /* 0x001fe40000000030 */
[----:B------:R-:W2:Y:S01]  /*9d960*/  LDL.LU R4, [R1+0x11c] ;  /* 0x00011c0001047983 */ /* 0x000ea20000300800 */
[----:B------:R-:W-:Y:S01]  /*9d970*/  ISETP.LT.AND P5, PT, R59, UR4, !P2 ;  /* 0x000000043b007c0c */ /* 0x000fe2000d7a1270 */
[----:B------:R-:W-:-:S02]  /*9d980*/  ULDC UR4, c[0x0][0x22c] ;  /* 0x00008b0000047ab9 */ /* 0x000fc40000000800 */
[----:B------:R-:W-:Y:S01]  /*9d990*/  ISETP.GE.AND P0, PT, R52, UR4, PT ;  /* 0x0000000434007c0c */ /* 0x000fe2000bf06270 */
[----:B------:R-:W-:Y:S02]  /*9d9a0*/  ULDC UR4, c[0x0][0x228] ;  /* 0x00008a0000047ab9 */ /* 0x000fe40000000800 */
[----:B------:R-:W-:Y:S01]  /*9d9b0*/  ISETP.LT.AND P4, PT, R61, UR4, !P2 ;  /* 0x000000043d007c0c */ /* 0x000fe2000d781270 */
[----:B------:R-:W-:Y:S01]  /*9d9c0*/  IMAD.WIDE R46, R50, 0x2, R40 ;  /* 0x00000002322e7825 */ /* 0x000fe200078e0228 */
[----:B------:R-:W-:Y:S01]  /*9d9d0*/  ULDC UR4, c[0x0][0x228] ;  /* 0x00008a0000047ab9 */ /* 0x000fe20000000800 */
[----:B------:R-:W-:Y:S01]  /*9d9e0*/  ISETP.LT.AND P2, PT, R60, UR8, !P2 ;  /* 0x000000083c007c0c */ /* 0x000fe2000d741270 */
[----:B------:R-:W-:Y:S01]  /*9d9f0*/  ULDC UR8, c[0x0][0x228] ;  /* 0x00008a0000087ab9 */ /* 0x000fe20000000800 */
[----:B------:R-:W-:Y:S01]  /*9da00*/  ISETP.LT.AND P3, PT, R58, UR4, !P0 ;  /* 0x000000043a007c0c */ /* 0x000fe2000c761270 */
[C---:B------:R-:W-:Y:S01]  /*9da10*/  VIADD R52, R50.reuse, UR20 ;  /* 0x0000001432347c36 */ /* 0x040fe20008000000 */
[----:B------:R0:W-:Y:S01]  /*9da20*/  @P5 STG.E.U16 desc[UR6][R46.64], R48 ;  /* 0x000000302e005986 */ /* 0x0001e2000c101506 */
[----:B------:R-:W-:Y:S01]  /*9da30*/  PRMT R51, R7, 0x7632, R51 ;  /* 0x0000763207337816 */ /* 0x000fe20000000033 */
[----:B------:R-:W-:Y:S01]  /*9da40*/  VIADD R53, R31, 0xe ;  /* 0x0000000e1f357836 */ /* 0x000fe20000000000 */
[----:B------:R-:W-:Y:S01]  /*9da50*/  ISETP.LT.AND P5, PT, R59, UR8, !P0 ;  /* 0x000000083b007c0c */ /* 0x000fe2000c7a1270 */
[----:B------:R-:W-:Y:S01]  /*9da60*/  ULDC UR4, c[0x0][0x22c] ;  /* 0x00008b0000047ab9 */ /* 0x000fe20000000800 */
[----:B------:R-:W-:Y:S01]  /*9da70*/  ISETP.LT.AND P6, PT, R61, UR10, !P0 ;  /* 0x0000000a3d007c0c */ /* 0x000fe2000c7c1270 */
[----:B------:R-:W-:Y:S01]  /*9da80*/  ULDC UR8, c[0x0][0x228] ;  /* 0x00008a0000087ab9 */ /* 0x000fe20000000800 */
[----:B------:R-:W-:Y:S01]  /*9da90*/  ULDC UR10, c[0x0][0x228] ;  /* 0x00008a00000a7ab9 */ /* 0x000fe20000000800 */
[----:B0-----:R-:W-:-:S04]  /*9daa0*/  IMAD.WIDE R46, R50, 0x2, R2 ;  /* 0x00000002322e7825 */ /* 0x001fc800078e0202 */
[----:B------:R-:W-:Y:S01]  /*9dab0*/  IMAD.WIDE R48, R50, 0x2, R42 ;  /* 0x0000000232307825 */ /* 0x000fe200078e022a */
[----:B------:R0:W-:Y:S04]  /*9dac0*/  @P4 STG.E.U16 desc[UR6][R46.64], R7 ;  /* 0x000000072e004986 */ /* 0x0001e8000c101506 */
[----:B------:R1:W-:Y:S01]  /*9dad0*/  @P2 STG.E.U16 desc[UR6][R48.64], R51 ;  /* 0x0000003330002986 */ /* 0x0003e2000c101506 */
[----:B0-----:R-:W-:-:S04]  /*9dae0*/  IMAD.WIDE R46, R52, 0x2, R44 ;  /* 0x00000002342e7825 */ /* 0x001fc800078e022c */
[C---:B-1----:R-:W-:Y:S01]  /*9daf0*/  IMAD.WIDE R48, R52.reuse, 0x2, R40 ;  /* 0x0000000234307825 */ /* 0x042fe200078e0228 */
[----:B------:R-:W-:Y:S01]  /*9db00*/  ISETP.GE.AND P4, PT, R53, UR4, PT ;  /* 0x0000000435007c0c */ /* 0x000fe2000bf86270 */
[----:B------:R-:W-:Y:S02]  /*9db10*/  ULDC UR4, c[0x0][0x22c] ;  /* 0x00008b0000047ab9 */ /* 0x000fe40000000800 */
[----:B------:R-:W-:Y:S01]  /*9db20*/  IMAD.WIDE R50, R52, 0x2, R2 ;  /* 0x0000000234327825 */ /* 0x000fe200078e0202 */
[----:B------:R-:W-:Y:S01]  /*9db30*/  ISETP.LT.AND P0, PT, R60, UR8, !P0 ;  /* 0x000000083c007c0c */ /* 0x000fe2000c701270 */
[----:B------:R-:W-:Y:S01]  /*9db40*/  ULDC UR8, c[0x0][0x22c] ;  /* 0x00008b0000087ab9 */ /* 0x000fe20000000800 */
[----:B---3--:R-:W-:Y:S01]  /*9db50*/  PRMT R54, R6, 0x7632, R54 ;  /* 0x0000763206367816 */ /* 0x008fe20000000036 */
[----:B------:R0:W-:Y:S04]  /*9db60*/  @P3 STG.E.U16 desc[UR6][R46.64], R6 ;  /* 0x000000062e003986 */ /* 0x0001e8000c101506 */
[----:B------:R1:W-:Y:S04]  /*9db70*/  @P5 STG.E.U16 desc[UR6][R48.64], R54 ;  /* 0x0000003630005986 */ /* 0x0003e8000c101506 */
[----:B0-----:R-:W3:Y:S01]  /*9db80*/  LDL.LU R6, [R1+0x10c] ;  /* 0x00010c0001067983 */ /* 0x001ee20000300800 */
[----:B------:R-:W-:Y:S01]  /*9db90*/  ISETP.LT.AND P5, PT, R58, UR10, !P4 ;  /* 0x0000000a3a007c0c */ /* 0x000fe2000e7a1270 */
[C---:B------:R-:W-:Y:S01]  /*9dba0*/  VIADD R53, R52.reuse, UR20 ;  /* 0x0000001434357c36 */ /* 0x040fe20008000000 */
[----:B------:R-:W-:Y:S01]  /*9dbb0*/  ULDC UR10, c[0x0][0x228] ;  /* 0x00008a00000a7ab9 */ /* 0x000fe20000000800 */
[----:B------:R-:W-:-:S04]  /*9dbc0*/  IMAD.WIDE R46, R52, 0x2, R42 ;  /* 0x00000002342e7825 */ /* 0x000fc800078e022a */
[----:B-1----:R-:W-:Y:S01]  /*9dbd0*/  IMAD.WIDE R48, R53, 0x2, R44 ;  /* 0x0000000235307825 */ /* 0x002fe200078e022c */
[----:B----4-:R0:W-:Y:S01]  /*9dbe0*/  @P6 STG.E.U16 desc[UR6][R50.64], R5 ;  /* 0x0000000532006986 */ /* 0x0101e2000c101506 */
[----:B------:R-:W-:-:S03]  /*9dbf0*/  PRMT R56, R5, 0x7632, R56 ;  /* 0x0000763205387816 */ /* 0x000fc60000000038 */
[----:B0-----:R-:W4:Y:S04]  /*9dc00*/  LDL.LU R5, [R1+0xfc] ;  /* 0x0000fc0001057983 */ /* 0x001f280000300800 */
[----:B------:R-:W4:Y:S04]  /*9dc10*/  LDL.LU R7, [R1+0xec] ;  /* 0x0000ec0001077983 */ /* 0x000f280000300800 */
[----:B------:R-:W-:Y:S01]  /*9dc20*/  @P0 STG.E.U16 desc[UR6][R46.64], R56 ;  /* 0x000000382e000986 */ /* 0x000fe2000c101506 */
[----:B--2---:R-:W-:-:S03]  /*9dc30*/  PRMT R52, R4, 0x7632, R52 ;  /* 0x0000763204347816 */ /* 0x004fc60000000034 */
[----:B------:R0:W-:Y:S04]  /*9dc40*/  @P5 STG.E.U16 desc[UR6][R48.64], R4 ;  /* 0x0000000430005986 */ /* 0x0001e8000c101506 */
[----:B0-----:R-:W2:Y:S01]  /*9dc50*/  LDL.LU R4, [R1+0xd0] ;  /* 0x0000d00001047983 */ /* 0x001ea20000300800 */
[----:B------:R-:W-:Y:S01]  /*9dc60*/  VIADD R54, R31, 0x10 ;  /* 0x000000101f367836 */ /* 0x000fe20000000000 */
[----:B------:R-:W-:Y:S01]  /*9dc70*/  ISETP.LT.AND P6, PT, R59, UR12, !P4 ;  /* 0x0000000c3b007c0c */ /* 0x000fe2000e7c1270 */
[----:B------:R-:W-:Y:S01]  /*9dc80*/  IMAD.WIDE R50, R53, 0x2, R40 ;  /* 0x0000000235327825 */ /* 0x000fe200078e0228 */
[----:B------:R-:W-:Y:S01]  /*9dc90*/  ISETP.GE.AND P3, PT, R55, UR4, PT ;  /* 0x0000000437007c0c */ /* 0x000fe2000bf66270 */
[----:B------:R-:W-:Y:S01]  /*9dca0*/  ULDC UR12, c[0x0][0x228] ;  /* 0x00008a00000c7ab9 */ /* 0x000fe20000000800 */
[----:B------:R-:W-:Y:S01]  /*9dcb0*/  ISETP.GE.AND P2, PT, R54, UR8, PT ;  /* 0x0000000836007c0c */ /* 0x000fe2000bf46270 */
[----:B------:R-:W-:Y:S01]  /*9dcc0*/  ULDC UR8, c[0x0][0x228] ;  /* 0x00008a0000087ab9 */ /* 0x000fe20000000800 */
[----:B------:R-:W-:Y:S01]  /*9dcd0*/  IMAD.WIDE R46, R53, 0x2, R2 ;  /* 0x00000002352e7825 */ /* 0x000fe200078e0202 */
[----:B------:R-:W-:Y:S01]  /*9dce0*/  ISETP.LT.AND P0, PT, R61, UR8, !P4 ;  /* 0x000000083d007c0c */ /* 0x000fe2000e701270 */
[----:B------:R-:W-:Y:S01]  /*9dcf0*/  ULDC UR4, c[0x0][0x248] ;  /* 0x0000920000047ab9 */ /* 0x000fe20000000800 */
[----:B------:R-:W-:-:S02]  /*9dd00*/  ISETP.LT.AND P4, PT, R60, UR10, !P4 ;  /* 0x0000000a3c007c0c */ /* 0x000fc4000e781270 */
[----:B------:R-:W-:Y:S01]  /*9dd10*/  ISETP.LT.AND P5, PT, R58, UR12, !P3 ;  /* 0x0000000c3a007c0c */ /* 0x000fe2000dfa1270 */
[C---:B------:R-:W-:Y:S01]  /*9dd20*/  IMAD.WIDE R48, R53.reuse, 0x2, R42 ;  /* 0x0000000235307825 */ /* 0x040fe200078e022a */
[----:B------:R0:W-:Y:S01]  /*9dd30*/  @P6 STG.E.U16 desc[UR6][R50.64], R52 ;  /* 0x0000003432006986 */ /* 0x0001e2000c101506 */
[----:B------:R-:W-:Y:S02]  /*9dd40*/  ULDC UR8, c[0x0][0x228] ;  /* 0x00008a0000087ab9 */ /* 0x000fe40000000800 */
[----:B------:R-:W-:Y:S01]  /*9dd50*/  VIADD R54, R53, UR4 ;  /* 0x0000000435367c36 */ /* 0x000fe20008000000 */
[----:B------:R-:W-:Y:S01]  /*9dd60*/  ISETP.LT.AND P6, PT, R59, UR14, !P3 ;  /* 0x0000000e3b007c0c */ /* 0x000fe2000dfc1270 */
[----:B------:R-:W-:Y:S01]  /*9dd70*/  VIADD R55, R31, 0x11 ;  /* 0x000000111f377836 */ /* 0x000fe20000000000 */
[----:B------:R-:W-:Y:S01]  /*9dd80*/  ULDC UR10, c[0x0][0x228] ;  /* 0x00008a00000a7ab9 */ /* 0x000fe20000000800 */
[----:B------:R-:W-:Y:S01]  /*9dd90*/  ULDC UR12, c[0x0][0x228] ;  /* 0x00008a00000c7ab9 */ /* 0x000fe20000000800 */
[----:B------:R-:W-:Y:S01]  /*9dda0*/  ULDC UR4, c[0x0][0x22c] ;  /* 0x00008b0000047ab9 */ /* 0x000fe20000000800 */
[----:B------:R-:W-:Y:S01]  /*9ddb0*/  ULDC UR14, c[0x0][0x228] ;  /* 0x00008a00000e7ab9 */ /* 0x000fe20000000800 */
[----:B0-----:R-:W-:-:S04]  /*9ddc0*/  IMAD.WIDE R50, R54, 0x2, R44 ;  /* 0x0000000236327825 */ /* 0x001fc800078e022c */
[----:B------:R-:W-:Y:S01]  /*9ddd0*/  IMAD.WIDE R52, R54, 0x2, R40 ;  /* 0x0000000236347825 */ /* 0x000fe200078e0228 */
[----:B---3--:R-:W-:Y:S01]  /*9dde0*/  PRMT R57, R6, 0x7632, R57 ;  /* 0x0000763206397816 */ /* 0x008fe20000000039 */
[----:B------:R0:W-:Y:S04]  /*9ddf0*/  @P0 STG.E.U16 desc[UR6][R46.64], R6 ;  /* 0x000000062e000986 */ /* 0x0001e8000c101506 */
[----:B------:R1:W-:Y:S01]  /*9de00*/  @P4 STG.E.U16 desc[UR6][R48.64], R57 ;  /* 0x0000003930004986 */ /* 0x0003e2000c101506 */
[----:B------:R-:W-:Y:S01]  /*9de10*/  ISETP.LT.AND P4, PT, R61, UR8, !P3 ;  /* 0x000000083d007c0c */ /* 0x000fe2000df81270 */
[----:B------:R-:W-:Y:S02]  /*9de20*/  ULDC UR8, c[0x0][0x228] ;  /* 0x00008a0000087ab9 */ /* 0x000fe40000000800 */
[----:B0-----:R-:W3:Y:S01]  /*9de30*/  LDL.LU R6, [R1+0xc0] ;  /* 0x0000c00001067983 */ /* 0x001ee20000300800 */
[----:B------:R-:W-:Y:S01]  /*9de40*/  ISETP.LT.AND P3, PT, R60, UR10, !P3 ;  /* 0x0000000a3c007c0c */ /* 0x000fe2000df61270 */
[C---:B------:R-:W-:Y:S01]  /*9de50*/  IMAD.WIDE R46, R54.reuse, 0x2, R2 ;  /* 0x00000002362e7825 */ /* 0x040fe200078e0202 */
[----:B------:R-:W-:Y:S01]  /*9de60*/  ISETP.GE.AND P0, PT, R55, UR4, PT ;  /* 0x0000000437007c0c */ /* 0x000fe2000bf06270 */
[----:B------:R-:W-:Y:S01]  /*9de70*/  ULDC UR4, c[0x0][0x248] ;  /* 0x0000920000047ab9 */ /* 0x000fe20000000800 */
[----:B------:R-:W-:Y:S01]  /*9de80*/  ULDC UR10, c[0x0][0x228] ;  /* 0x00008a00000a7ab9 */ /* 0x000fe20000000800 */
[C---:B------:R-:W-:Y:S01]  /*9de90*/  VIADD R55, R54.reuse, UR4 ;  /* 0x0000000436377c36 */ /* 0x040fe20008000000 */
[----:B------:R-:W-:Y:S01]  /*9dea0*/  ULDC UR4, c[0x0][0x22c] ;  /* 0x00008b0000047ab9 */ /* 0x000fe20000000800 */
[----:B-1----:R-:W-:Y:S01]  /*9deb0*/  IMAD.WIDE R48, R54, 0x2, R42 ;  /* 0x0000000236307825 */ /* 0x002fe200078e022a */
[----:B----4-:R-:W-:Y:S01]  /*9dec0*/  PRMT R56, R5, 0x7632, R56 ;  /* 0x0000763205387816 */ /* 0x010fe20000000038 */
[----:B------:R0:W-:Y:S01]  /*9ded0*/  @P5 STG.E.U16 desc[UR6][R50.64], R5 ;  /* 0x0000000532005986 */ /* 0x0001e2000c101506 */
[----:B------:R-:W-:Y:S01]  /*9dee0*/  ISETP.LT.AND P5, PT, R58, UR12, !P2 ;  /* 0x0000000c3a007c0c */ /* 0x000fe2000d7a1270 */
[----:B------:R-:W-:Y:S01]  /*9def0*/  ULDC UR12, c[0x0][0x228] ;  /* 0x00008a00000c7ab9 */ /* 0x000fe20000000800 */
[----:B------:R-:W-:Y:S01]  /*9df00*/  PRMT R57, R7, 0x7632, R57 ;  /* 0x0000763207397816 */ /* 0x000fe20000000039 */
[----:B------:R-:W-:Y:S04]  /*9df10*/  @P6 STG.E.U16 desc[UR6][R52.64], R56 ;  /* 0x0000003834006986 */ /* 0x000fe8000c101506 */
[----:B0-----:R-:W4:Y:S01]  /*9df20*/  LDL.LU R5, [R1+0xb0] ;  /* 0x0000b00001057983 */ /* 0x001f220000300800 */
[----:B------:R-:W-:-:S03]  /*9df30*/  IMAD.WIDE R50, R55, 0x2, R44 ;  /* 0x0000000237327825 */ /* 0x000fc600078e022c */
[----:B------:R0:W-:Y:S04]  /*9df40*/  @P4 STG.E.U16 desc[UR6][R46.64], R7 ;  /* 0x000000072e004986 */ /* 0x0001e8000c101506 */
[----:B------:R-:W-:Y:S04]  /*9df50*/  @P3 STG.E.U16 desc[UR6][R48.64], R57 ;  /* 0x0000003930003986 */ /* 0x000fe8000c101506 */
[----:B0-----:R-:W4:Y:S01]  /*9df60*/  LDL.LU R7, [R1+0xa0] ;  /* 0x0000a00001077983 */ /* 0x001f220000300800 */
[----:B--2---:R-:W-:-:S03]  /*9df70*/  PRMT R54, R4, 0x7632, R54 ;  /* 0x0000763204367816 */ /* 0x004fc60000000036 */
[----:B------:R0:W-:Y:S04]  /*9df80*/  @P5 STG.E.U16 desc[UR6][R50.64], R4 ;  /* 0x0000000432005986 */ /* 0x0001e8000c101506 */
[----:B0-----:R-:W2:Y:S01]  /*9df90*/  LDL.LU R4, [R1+0xd4] ;  /* 0x0000d40001047983 */ /* 0x001ea20000300800 */
[----:B------:R-:W-:Y:S01]  /*9dfa0*/  ISETP.LT.AND P6, PT, R59, UR14, !P2 ;  /* 0x0000000e3b007c0c */ /* 0x000fe2000d7c1270 */
[----:B------:R-:W-:Y:S01]  /*9dfb0*/  VIADD R56, R31, 0x12 ;  /* 0x000000121f387836 */ /* 0x000fe20000000000 */
[----:B------:R-:W-:Y:S01]  /*9dfc0*/  ISETP.LT.AND P3, PT, R61, UR8, !P2 ;  /* 0x000000083d007c0c */ /* 0x000fe2000d761270 */
[----:B------:R-:W-:Y:S01]  /*9dfd0*/  IMAD.WIDE R52, R55, 0x2, R40 ;  /* 0x0000000237347825 */ /* 0x000fe200078e0228 */
[----:B------:R-:W-:Y:S01]  /*9dfe0*/  ISETP.LT.AND P2, PT, R60, UR10, !P2 ;  /* 0x0000000a3c007c0c */ /* 0x000fe2000d741270 */
[----:B------:R-:W-:-:S02]  /*9dff0*/  ULDC UR14, c[0x0][0x228] ;  /* 0x00008a00000e7ab9 */ /* 0x000fc40000000800 */
[C---:B------:R-:W-:Y:S01]  /*9e000*/  IMAD.WIDE R46, R55.reuse, 0x2, R2 ;  /* 0x00000002372e7825 */ /* 0x040fe200078e0202 */
[----:B------:R-:W-:Y:S01]  /*9e010*/  ISETP.LT.AND P5, PT, R58, UR12, !P0 ;  /* 0x0000000c3a007c0c */ /* 0x000fe2000c7a1270 */
[----:B------:R-:W-:Y:S01]  /*9e020*/  ULDC UR8, c[0x0][0x228] ;  /* 0x00008a0000087ab9 */ /* 0x000fe20000000800 */
[----:B------:R-:W-:Y:S01]  /*9e030*/  ISETP.GE.AND P4, PT, R56, UR4, PT ;  /* 0x0000000438007c0c */ /* 0x000fe2000bf86270 */
[----:B------:R-:W-:Y:S01]  /*9e040*/  ULDC UR4, c[0x0][0x248] ;  /* 0x0000920000047ab9 */ /* 0x000fe20000000800 */
[----:B------:R-:W-:Y:S01]  /*9e050*/  IMAD.WIDE R48, R55, 0x2, R42 ;  /* 0x0000000237307825 */ /* 0x000fe200078e022a */
[----:B------:R0:W-:Y:S01]  /*9e060*/  @P6 STG.E.U16 desc[UR6][R52.64], R54 ;  /* 0x0000003634006986 */ /* 0x0001e2000c101506 */
[----:B------:R-:W-:Y:S01]  /*9e070*/  ISETP.LT.AND P6, PT, R59, UR14, !P0 ;  /* 0x0000000e3b007c0c */ /* 0x000fe2000c7c1270 */
[----:B------:R-:W-:Y:S01]  /*9e080*/  ULDC UR10, c[0x0][0x228] ;  /* 0x00008a00000a7ab9 */ /* 0x000fe20000000800 */
[----:B------:R-:W-:Y:S01]  /*9e090*/  VIADD R56, R31, 0x13 ;  /* 0x000000131f387836 */ /* 0x000fe20000000000 */
[----:B------:R-:W-:Y:S01]  /*9e0a0*/  ULDC UR12, c[0x0][0x228] ;  /* 0x00008a00000c7ab9 */ /* 0x000fe20000000800 */
[----:B------:R-:W-:Y:S01]  /*9e0b0*/  ULDC UR14, c[0x0][0x228] ;  /* 0x00008a00000e7ab9 */ /* 0x000fe20000000800 */
[----:B0-----:R-:W-:Y:S01]  /*9e0c0*/  VIADD R54, R55, UR4 ;  /* 0x0000000437367c36 */ /* 0x001fe20008000000 */
[----:B------:R-:W-:-:S03]  /*9e0d0*/  ULDC UR4, c[0x0][0x22c] ;  /* 0x00008b0000047ab9 */ /* 0x000fc60000000800 */
[----:B------:R-:W-:-:S04]  /*9e0e0*/  IMAD.WIDE R50, R54, 0x2, R44 ;  /* 0x0000000236327825 */ /* 0x000fc800078e022c */
        /* <DEDUP_REMOVED lines=8> */
[----:B------:R-:W-:Y:S01]  /*9e170*/  IMAD.WIDE R46, R54, 0x2, R2 ;  /* 0x00000002362e7825 */ /* 0x000fe200078e0202 */
[----:B------:R-:W-:Y:S01]  /*9e180*/  ISETP.GE.AND P3, PT, R56, UR4, PT ;  /* 0x0000000438007c0c */ /* 0x000fe2000bf66270 */
[----:B------:R-:W-:Y:S01]  /*9e190*/  ULDC UR4, c[0x0][0x248] ;  /* 0x0000920000047ab9 */ /* 0x000fe20000000800 */
[----:B------:R-:W-:Y:S01]  /*9e1a0*/  ULDC UR10, c[0x0][0x228] ;  /* 0x00008a00000a7ab9 */ /* 0x000fe20000000800 */
[----:B-1----:R-:W-:Y:S01]  /*9e1b0*/  IMAD.WIDE R48, R54, 0x2, R42 ;  /* 0x0000000236307825 */ /* 0x002fe200078e022a */
[----:B----4-:R-:W-:Y:S01]  /*9e1c0*/  PRMT R55, R5, 0x7632, R55 ;  /* 0x0000763205377816 */ /* 0x010fe20000000037 */
[----:B------:R0:W-:Y:S01]  /*9e1d0*/  @P5 STG.E.U16 desc[UR6][R50.64], R5 ;  /* 0x0000000532005986 */ /* 0x0001e2000c101506 */
[----:B------:R-:W-:-:S02]  /*9e1e0*/  ISETP.LT.AND P5, PT, R58, UR12, !P4 ;  /* 0x0000000c3a007c0c */ /* 0x000fc4000e7a1270 */
[----:B------:R-:W-:Y:S01]  /*9e1f0*/  PRMT R57, R7, 0x7632, R57 ;  /* 0x0000763207397816 */ /* 0x000fe20000000039 */
[----:B0-----:R-:W4:Y:S01]  /*9e200*/  LDL.LU R5, [R1+0xb4] ;  /* 0x0000b40001057983 */ /* 0x001f220000300800 */
[----:B------:R-:W-:Y:S01]  /*9e210*/  VIADD R56, R31, 0x14 ;  /* 0x000000141f387836 */ /* 0x000fe20000000000 */
[----:B------:R-:W-:Y:S02]  /*9e220*/  ULDC UR12, c[0x0][0x228] ;  /* 0x00008a00000c7ab9 */ /* 0x000fe40000000800 */
[----:B------:R0:W-:Y:S04]  /*9e230*/  @P6 STG.E.U16 desc[UR6][R52.64], R55 ;  /* 0x0000003734006986 */ /* 0x0001e8000c101506 */
[----:B------:R1:W-:Y:S01]  /*9e240*/  @P2 STG.E.U16 desc[UR6][R46.64], R7 ;  /* 0x000000072e002986 */ /* 0x0003e2000c101506 */
[----:B0-----:R-:W-:-:S03]  /*9e250*/  VIADD R55, R54, UR4 ;  /* 0x0000000436377c36 */ /* 0x001fc60008000000 */
[----:B-1----:R-:W4:Y:S01]  /*9e260*/  LDL.LU R7, [R1+0xa4] ;  /* 0x0000a40001077983 */ /* 0x002f220000300800 */
[----:B------:R-:W-:Y:S01]  /*9e270*/  IMAD.WIDE R50, R55, 0x2, R44 ;  /* 0x0000000237327825 */ /* 0x000fe200078e022c */
[----:B------:R-:W-:Y:S01]  /*9e280*/  ISETP.LT.AND P6, PT, R59, UR14, !P4 ;  /* 0x0000000e3b007c0c */ /* 0x000fe2000e7c1270 */
[----:B------:R-:W-:Y:S01]  /*9e290*/  ULDC UR4, c[0x0][0x22c] ;  /* 0x00008b0000047ab9 */ /* 0x000fe20000000800 */
[----:B------:R-:W-:Y:S01]  /*9e2a0*/  @P0 STG.E.U16 desc[UR6][R48.64], R57 ;  /* 0x0000003930000986 */ /* 0x000fe2000c101506 */
[----:B--2---:R-:W-:-:S03]  /*9e2b0*/  PRMT R54, R4, 0x7632, R54 ;  /* 0x0000763204367816 */ /* 0x004fc60000000036 */
[----:B------:R0:W-:Y:S01]  /*9e2c0*/  @P5 STG.E.U16 desc[UR6][R50.64], R4 ;  /* 0x0000000432005986 */ /* 0x0001e2000c101506 */
[----:B------:R-:W-:Y:S01]  /*9e2d0*/  IMAD.WIDE R52, R55, 0x2, R40 ;  /* 0x0000000237347825 */ /* 0x000fe200078e0228 */
[----:B------:R-:W-:Y:S02]  /*9e2e0*/  ULDC UR14, c[0x0][0x228] ;  /* 0x00008a00000e7ab9 */ /* 0x000fe40000000800 */
[----:B0-----:R-:W2:Y:S01]  /*9e2f0*/  LDL.LU R4, [R1+0xd8] ;  /* 0x0000d80001047983 */ /* 0x001ea20000300800 */
[----:B------:R-:W-:Y:S01]  /*9e300*/  ISETP.LT.AND P0, PT, R61, UR8, !P4 ;  /* 0x000000083d007c0c */ /* 0x000fe2000e701270 */
[C---:B------:R-:W-:Y:S01]  /*9e310*/  IMAD.WIDE R46, R55.reuse, 0x2, R2 ;  /* 0x00000002372e7825 */ /* 0x040fe200078e0202 */
[----:B------:R-:W-:Y:S02]  /*9e320*/  ISETP.LT.AND P4, PT, R60, UR10, !P4 ;  /* 0x0000000a3c007c0c */ /* 0x000fe4000e781270 */
[----:B------:R-:W-:Y:S01]  /*9e330*/  ISETP.LT.AND P5, PT, R58, UR12, !P3 ;  /* 0x0000000c3a007c0c */ /* 0x000fe2000dfa1270 */
[----:B------:R0:W-:Y:S01]  /*9e340*/  @P6 STG.E.U16 desc[UR6][R52.64], R54 ;  /* 0x0000003634006986 */ /* 0x0001e2000c101506 */
[----:B------:R-:W-:Y:S01]  /*9e350*/  ISETP.GE.AND P2, PT, R56, UR4, PT ;  /* 0x0000000438007c0c */ /* 0x000fe2000bf46270 */
[----:B------:R-:W-:Y:S01]  /*9e360*/  ULDC UR4, c[0x0][0x248] ;  /* 0x0000920000047ab9 */ /* 0x000fe20000000800 */
[----:B------:R-:W-:Y:S01]  /*9e370*/  IMAD.WIDE R48, R55, 0x2, R42 ;  /* 0x0000000237307825 */ /* 0x000fe200078e022a */
[----:B------:R-:W-:Y:S01]  /*9e380*/  ISETP.LT.AND P6, PT, R59, UR14, !P3 ;  /* 0x0000000e3b007c0c */ /* 0x000fe2000dfc1270 */
[----:B------:R-:W-:Y:S01]  /*9e390*/  ULDC UR8, c[0x0][0x228] ;  /* 0x00008a0000087ab9 */ /* 0x000fe20000000800 */
        /* <DEDUP_REMOVED lines=273> */
[----:B--2---:R-:W-:Y:S01]  /*9f4b0*/  PRMT R57, R4, 0x7632, R57 ;  /* 0x0000763204397816 */ /* 0x004fe20000000039 */
[----:B0-----:R-:W2:Y:S01]  /*9f4c0*/  LDL.LU R5, [R1+0x7c] ;  /* 0x00007c0001057983 */ /* 0x001ea20000300800 */
[----:B------:R-:W-:Y:S01]  /*9f4d0*/  VIADD R56, R31, 0x20 ;  /* 0x000000201f387836 */ /* 0x000fe20000000000 */
[----:B------:R-:W-:Y:S02]  /*9f4e0*/  ULDC UR12, c[0x0][0x228] ;  /* 0x00008a00000c7ab9 */ /* 0x000fe40000000800 */
[----:B------:R0:W-:Y:S04]  /*9f4f0*/  @P6 STG.E.U16 desc[UR6][R52.64], R55 ;  /* 0x0000003734006986 */ /* 0x0001e8000c101506 */
[----:B------:R1:W-:Y:S01]  /*9f500*/  @P2 STG.E.U16 desc[UR6][R46.64], R7 ;  /* 0x000000072e002986 */ /* 0x0003e2000c101506 */
[----:B0-----:R-:W-:Y:S01]  /*9f510*/  VIADD R55, R54, UR4 ;  /* 0x0000000436377c36 */ /* 0x001fe20008000000 */
[----:B------:R-:W-:Y:S01]  /*9f520*/  PRMT R54, R7, 0x7632, R54 ;  /* 0x0000763207367816 */ /* 0x000fe20000000036 */
[----:B------:R-:W-:-:S02]  /*9f530*/  ULDC UR4, c[0x0][0x22c] ;  /* 0x00008b0000047ab9 */ /* 0x000fc40000000800 */
[----:B------:R-:W-:Y:S01]  /*9f540*/  IMAD.WIDE R50, R55, 0x2, R44 ;  /* 0x0000000237327825 */ /* 0x000fe200078e022c */
[----:B-1----:R-:W4:Y:S04]  /*9f550*/  LDL.LU R7, [R1+0x6c] ;  /* 0x00006c0001077983 */ /* 0x002f280000300800 */
[----:B------:R-:W-:Y:S04]  /*9f560*/  @P0 STG.E.U16 desc[UR6][R48.64], R54 ;  /* 0x0000003630000986 */ /* 0x000fe8000c101506 */
[----:B------:R0:W-:Y:S04]  /*9f570*/  @P5 STG.E.U16 desc[UR6][R50.64], R4 ;  /* 0x0000000432005986 */ /* 0x0001e8000c101506 */
[----:B0-----:R-:W4:Y:S01]  /*9f580*/  LDL.LU R4, [R1+0x50] ;  /* 0x0000500001047983 */ /* 0x001f220000300800 */
[----:B------:R-:W-:Y:S01]  /*9f590*/  ISETP.LT.AND P6, PT, R59, UR14, !P4 ;  /* 0x0000000e3b007c0c */ /* 0x000fe2000e7c1270 */
[----:B------:R-:W-:Y:S01]  /*9f5a0*/  IMAD.WIDE R52, R55, 0x2, R40 ;  /* 0x0000000237347825 */ /* 0x000fe200078e0228 */
[----:B------:R-:W-:Y:S01]  /*9f5b0*/  ISETP.LT.AND P0, PT, R61, UR8, !P4 ;  /* 0x000000083d007c0c */ /* 0x000fe2000e701270 */
[----:B------:R-:W-:Y:S01]  /*9f5c0*/  ULDC UR14, c[0x0][0x228] ;  /* 0x00008a00000e7ab9 */ /* 0x000fe20000000800 */
[----:B------:R-:W-:Y:S01]  /*9f5d0*/  ISETP.LT.AND P4, PT, R60, UR10, !P4 ;  /* 0x0000000a3c007c0c */ /* 0x000fe2000e781270 */
[C---:B------:R-:W-:Y:S01]  /*9f5e0*/  IMAD.WIDE R46, R55.reuse, 0x2, R2 ;  /* 0x00000002372e7825 */ /* 0x040fe200078e0202 */
[----:B------:R-:W-:Y:S01]  /*9f5f0*/  ISETP.GE.AND P2, PT, R56, UR4, PT ;  /* 0x0000000438007c0c */ /* 0x000fe2000bf46270 */
[----:B------:R-:W-:Y:S01]  /*9f600*/  ULDC UR4, c[0x0][0x248] ;  /* 0x0000920000047ab9 */ /* 0x000fe20000000800 */
[----:B------:R-:W-:Y:S01]  /*9f610*/  ISETP.LT.AND P5, PT, R58, UR12, !P3 ;  /* 0x0000000c3a007c0c */ /* 0x000fe2000dfa1270 */
[C---:B------:R-:W-:Y:S01]  /*9f620*/  VIADD R54, R55.reuse, UR4 ;  /* 0x0000000437367c36 */ /* 0x040fe20008000000 */
[----:B------:R-:W-:Y:S01]  /*9f630*/  ULDC UR8, c[0x0][0x228] ;  /* 0x00008a0000087ab9 */ /* 0x000fe20000000800 */
[----:B------:R-:W-:Y:S01]  /*9f640*/  IMAD.WIDE R48, R55, 0x2, R42 ;  /* 0x0000000237307825 */ /* 0x000fe200078e022a */
[----:B------:R-:W-:Y:S01]  /*9f650*/  ULDC UR10, c[0x0][0x228] ;  /* 0x00008a00000a7ab9 */ /* 0x000fe20000000800 */
[----:B------:R0:W-:Y:S01]  /*9f660*/  @P6 STG.E.U16 desc[UR6][R52.64], R57 ;  /* 0x0000003934006986 */ /* 0x0001e2000c101506 */
[----:B------:R-:W-:Y:S01]  /*9f670*/  ISETP.LT.AND P6, PT, R59, UR14, !P3 ;  /* 0x0000000e3b007c0c */ /* 0x000fe2000dfc1270 */
[----:B------:R-:W-:Y:S01]  /*9f680*/  IMAD.WIDE R50, R54, 0x2, R44 ;  /* 0x0000000236327825 */ /* 0x000fe200078e022c */
[----:B------:R-:W-:Y:S01]  /*9f690*/  ULDC UR12, c[0x0][0x228] ;  /* 0x00008a00000c7ab9 */ /* 0x000fe20000000800 */
[----:B------:R-:W-:Y:S01]  /*9f6a0*/  ULDC UR4, c[0x0][0x22c] ;  /* 0x00008b0000047ab9 */ /* 0x000fe20000000800 */
[----:B------:R-:W-:Y:S01]  /*9f6b0*/  ULDC UR14, c[0x0][0x228] ;  /* 0x00008a00000e7ab9 */ /* 0x000fe20000000800 */
[----:B------:R-:W-:Y:S01]  /*9f6c0*/  VIADD R56, R31, 0x21 ;  /* 0x000000211f387836 */ /* 0x000fe20000000000 */
[----:B---3--:R-:W-:Y:S01]  /*9f6d0*/  PRMT R55, R6, 0x7632, R55 ;  /* 0x0000763206377816 */ /* 0x008fe20000000037 */
[----:B------:R1:W-:Y:S04]  /*9f6e0*/  @P0 STG.E.U16 desc[UR6][R46.64], R6 ;  /* 0x000000062e000986 */ /* 0x0003e8000c101506 */
[----:B------:R3:W-:Y:S01]  /*9f6f0*/  @P4 STG.E.U16 desc[UR6][R48.64], R55 ;  /* 0x0000003730004986 */ /* 0x0007e2000c101506 */
[----:B------:R-:W-:Y:S01]  /*9f700*/  ISETP.LT.AND P4, PT, R61, UR8, !P3 ;  /* 0x000000083d007c0c */ /* 0x000fe2000df81270 */
[----:B0-----:R-:W-:-:S02]  /*9f710*/  IMAD.WIDE R52, R54, 0x2, R40 ;  /* 0x0000000236347825 */ /* 0x001fc400078e0228 */
[----:B-1----:R-:W4:Y:S01]  /*9f720*/  LDL.LU R6, [R1+0x40] ;  /* 0x0000400001067983 */ /* 0x002f220000300800 */
[----:B------:R-:W-:Y:S01]  /*9f730*/  ISETP.LT.AND P3, PT, R60, UR10, !P3 ;  /* 0x0000000a3c007c0c */ /* 0x000fe2000df61270 */
[----:B------:R-:W-:Y:S01]  /*9f740*/  ULDC UR8, c[0x0][0x228] ;  /* 0x00008a0000087ab9 */ /* 0x000fe20000000800 */
[----:B------:R-:W-:Y:S01]  /*9f750*/  ISETP.GE.AND P0, PT, R56, UR4, PT ;  /* 0x0000000438007c0c */ /* 0x000fe2000bf06270 */
[----:B------:R-:W-:Y:S01]  /*9f760*/  ULDC UR4, c[0x0][0x248] ;  /* 0x0000920000047ab9 */ /* 0x000fe20000000800 */
[----:B---3--:R-:W-:Y:S01]  /*9f770*/  IMAD.WIDE R48, R54, 0x2, R2 ;  /* 0x0000000236307825 */ /* 0x008fe200078e0202 */
[----:B------:R-:W-:-:S03]  /*9f780*/  ULDC UR10, c[0x0][0x228] ;  /* 0x00008a00000a7ab9 */ /* 0x000fc60000000800 */
[----:B------:R-:W-:Y:S01]  /*9f790*/  VIADD R46, R54, UR4 ;  /* 0x00000004362e7c36 */ /* 0x000fe20008000000 */
[----:B------:R-:W-:Y:S01]  /*9f7a0*/  ULDC UR4, c[0x0][0x22c] ;  /* 0x00008b0000047ab9 */ /* 0x000fe20000000800 */
[----:B--2---:R-:W-:Y:S01]  /*9f7b0*/  PRMT R57, R5, 0x7632, R57 ;  /* 0x0000763205397816 */ /* 0x004fe20000000039 */
[----:B------:R0:W-:Y:S01]  /*9f7c0*/  @P5 STG.E.U16 desc[UR6][R50.64], R5 ;  /* 0x0000000532005986 */ /* 0x0001e2000c101506 */
[----:B------:R-:W-:Y:S01]  /*9f7d0*/  ISETP.LT.AND P5, PT, R58, UR12, !P2 ;  /* 0x0000000c3a007c0c */ /* 0x000fe2000d7a1270 */
[----:B------:R-:W-:Y:S01]  /*9f7e0*/  VIADD R47, R31, 0x22 ;  /* 0x000000221f2f7836 */ /* 0x000fe20000000000 */
[----:B------:R-:W-:Y:S01]  /*9f7f0*/  ULDC UR12, c[0x0][0x228] ;  /* 0x00008a00000c7ab9 */ /* 0x000fe20000000800 */
[----:B------:R1:W-:Y:S04]  /*9f800*/  @P6 STG.E.U16 desc[UR6][R52.64], R57 ;  /* 0x0000003934006986 */ /* 0x0003e8000c101506 */
[----:B0-----:R-:W2:Y:S01]  /*9f810*/  LDL.LU R5, [R1+0x30] ;  /* 0x0000300001057983 */ /* 0x001ea20000300800 */
[----:B------:R-:W-:-:S04]  /*9f820*/  IMAD.WIDE R50, R54, 0x2, R42 ;  /* 0x0000000236327825 */ /* 0x000fc800078e022a */
[----:B-1----:R-:W-:Y:S01]  /*9f830*/  IMAD.WIDE R52, R46, 0x2, R44 ;  /* 0x000000022e347825 */ /* 0x002fe200078e022c */
[----:B----4-:R-:W-:Y:S01]  /*9f840*/  PRMT R56, R7, 0x7632, R56 ;  /* 0x0000763207387816 */ /* 0x010fe20000000038 */
[----:B------:R0:W-:Y:S04]  /*9f850*/  @P4 STG.E.U16 desc[UR6][R48.64], R7 ;  /* 0x0000000730004986 */ /* 0x0001e8000c101506 */
[----:B------:R-:W-:Y:S04]  /*9f860*/  @P3 STG.E.U16 desc[UR6][R50.64], R56 ;  /* 0x0000003832003986 */ /* 0x000fe8000c101506 */
[----:B0-----:R-:W3:Y:S01]  /*9f870*/  LDL.LU R7, [R1+0x20] ;  /* 0x0000200001077983 */ /* 0x001ee20000300800 */
[----:B------:R-:W-:-:S03]  /*9f880*/  PRMT R57, R4, 0x7632, R57 ;  /* 0x0000763204397816 */ /* 0x000fc60000000039 */
[----:B------:R0:W-:Y:S04]  /*9f890*/  @P5 STG.E.U16 desc[UR6][R52.64], R4 ;  /* 0x0000000434005986 */ /* 0x0001e8000c101506 */
[----:B0-----:R-:W4:Y:S01]  /*9f8a0*/  LDL.LU R4, [R1+0x54] ;  /* 0x0000540001047983 */ /* 0x001f220000300800 */
[----:B------:R-:W-:Y:S01]  /*9f8b0*/  ISETP.LT.AND P6, PT, R59, UR14, !P2 ;  /* 0x0000000e3b007c0c */ /* 0x000fe2000d7c1270 */
[----:B------:R-:W-:Y:S01]  /*9f8c0*/  IMAD.WIDE R54, R46, 0x2, R40 ;  /* 0x000000022e367825 */ /* 0x000fe200078e0228 */
[----:B------:R-:W-:Y:S01]  /*9f8d0*/  ISETP.LT.AND P3, PT, R61, UR8, !P2 ;  /* 0x000000083d007c0c */ /* 0x000fe2000d761270 */
[----:B------:R-:W-:Y:S01]  /*9f8e0*/  ULDC UR14, c[0x0][0x228] ;  /* 0x00008a00000e7ab9 */ /* 0x000fe20000000800 */
[----:B------:R-:W-:Y:S01]  /*9f8f0*/  ISETP.LT.AND P2, PT, R60, UR10, !P2 ;  /* 0x0000000a3c007c0c */ /* 0x000fe2000d741270 */
[----:B------:R-:W-:Y:S01]  /*9f900*/  IMAD.WIDE R50, R46, 0x2, R2 ;  /* 0x000000022e327825 */ /* 0x000fe200078e0202 */
[----:B------:R-:W-:Y:S01]  /*9f910*/  ISETP.GE.AND P4, PT, R47, UR4, PT ;  /* 0x000000042f007c0c */ /* 0x000fe2000bf86270 */
[----:B------:R-:W-:Y:S01]  /*9f920*/  ULDC UR4, c[0x0][0x248] ;  /* 0x0000920000047ab9 */ /* 0x000fe20000000800 */
[----:B------:R-:W-:Y:S01]  /*9f930*/  ISETP.LT.AND P5, PT, R58, UR12, !P0 ;  /* 0x0000000c3a007c0c */ /* 0x000fe2000c7a1270 */
[C---:B------:R-:W-:Y:S01]  /*9f940*/  VIADD R47, R46.reuse, UR4 ;  /* 0x000000042e2f7c36 */ /* 0x040fe20008000000 */
[----:B------:R-:W-:Y:S01]  /*9f950*/  ULDC UR8, c[0x0][0x228] ;  /* 0x00008a0000087ab9 */ /* 0x000fe20000000800 */
[----:B------:R-:W-:Y:S01]  /*9f960*/  VIADD R48, R31, 0x23 ;  /* 0x000000231f307836 */ /* 0x000fe20000000000 */
[----:B------:R-:W-:Y:S01]  /*9f970*/  ULDC UR10, c[0x0][0x228] ;  /* 0x00008a00000a7ab9 */ /* 0x000fe20000000800 */
[----:B------:R0:W-:Y:S01]  /*9f980*/  @P6 STG.E.U16 desc[UR6][R54.64], R57 ;  /* 0x0000003936006986 */ /* 0x0001e2000c101506 */
[----:B------:R-:W-:Y:S01]  /*9f990*/  ISETP.LT.AND P6, PT, R59, UR14, !P0 ;  /* 0x0000000e3b007c0c */ /* 0x000fe2000c7c1270 */
[----:B------:R-:W-:Y:S01]  /*9f9a0*/  IMAD.WIDE R52, R47, 0x2, R44 ;  /* 0x000000022f347825 */ /* 0x000fe200078e022c */
[----:B------:R-:W-:Y:S01]  /*9f9b0*/  ULDC UR12, c[0x0][0x228] ;  /* 0x00008a00000c7ab9 */ /* 0x000fe20000000800 */
[----:B------:R-:W-:Y:S01]  /*9f9c0*/  ULDC UR4, c[0x0][0x22c] ;  /* 0x00008b0000047ab9 */ /* 0x000fe20000000800 */
[----:B------:R-:W-:Y:S01]  /*9f9d0*/  ULDC UR14, c[0x0][0x228] ;  /* 0x00008a00000e7ab9 */ /* 0x000fe20000000800 */
[----:B0-----:R-:W-:Y:S01]  /*9f9e0*/  IMAD.WIDE R54, R46, 0x2, R42 ;  /* 0x000000022e367825 */ /* 0x001fe200078e022a */
[----:B------:R-:W-:Y:S01]  /*9f9f0*/  PRMT R46, R6, 0x7632, R46 ;  /* 0x00007632062e7816 */ /* 0x000fe2000000002e */
[----:B------:R0:W-:Y:S04]  /*9fa00*/  @P3 STG.E.U16 desc[UR6][R50.64], R6 ;  /* 0x0000000632003986 */ /* 0x0001e8000c101506 */
[----:B------:R1:W-:Y:S01]  /*9fa10*/  @P2 STG.E.U16 desc[UR6][R54.64], R46 ;  /* 0x0000002e36002986 */ /* 0x0003e2000c101506 */
[----:B------:R-:W-:Y:S01]  /*9fa20*/  ISETP.LT.AND P2, PT, R61, UR8, !P0 ;  /* 0x000000083d007c0c */ /* 0x000fe2000c741270 */
[----:B------:R-:W-:-:S02]  /*9fa30*/  IMAD.WIDE R56, R47, 0x2, R40 ;  /* 0x000000022f387825 */ /* 0x000fc400078e0228 */
[----:B0-----:R-:W4:Y:S01]  /*9fa40*/  LDL.LU R6, [R1+0x44] ;  /* 0x0000440001067983 */ /* 0x001f220000300800 */
[----:B------:R-:W-:Y:S01]  /*9fa50*/  ISETP.LT.AND P0, PT, R60, UR10, !P0 ;  /* 0x0000000a3c007c0c */ /* 0x000fe2000c701270 */
[C---:B------:R-:W-:Y:S01]  /*9fa60*/  IMAD.WIDE R50, R47.reuse, 0x2, R2 ;  /* 0x000000022f327825 */ /* 0x040fe200078e0202 */
[----:B------:R-:W-:Y:S01]  /*9fa70*/  ISETP.GE.AND P3, PT, R48, UR4, PT ;  /* 0x0000000430007c0c */ /* 0x000fe2000bf66270 */
[----:B------:R-:W-:Y:S01]  /*9fa80*/  ULDC UR4, c[0x0][0x248] ;  /* 0x0000920000047ab9 */ /* 0x000fe20000000800 */
[----:B------:R-:W-:Y:S01]  /*9fa90*/  ULDC UR8, c[0x0][0x228] ;  /* 0x00008a0000087ab9 */ /* 0x000fe20000000800 */
[C---:B-1----:R-:W-:Y:S01]  /*9faa0*/  VIADD R46, R47.reuse, UR4 ;  /* 0x000000042f2e7c36 */ /* 0x042fe20008000000 */
[----:B------:R-:W-:Y:S01]  /*9fab0*/  ULDC UR10, c[0x0][0x228] ;  /* 0x00008a00000a7ab9 */ /* 0x000fe20000000800 */
[----:B------:R-:W-:Y:S01]  /*9fac0*/  IMAD.WIDE R54, R47, 0x2, R42 ;  /* 0x000000022f367825 */ /* 0x000fe200078e022a */
[----:B------:R-:W-:Y:S01]  /*9fad0*/  ULDC UR4, c[0x0][0x22c] ;  /* 0x00008b0000047ab9 */ /* 0x000fe20000000800 */
[----:B--2---:R-:W-:Y:S01]  /*9fae0*/  PRMT R49, R5, 0x7632, R49 ;  /* 0x0000763205317816 */ /* 0x004fe20000000031 */
[----:B------:R0:W-:Y:S01]  /*9faf0*/  @P5 STG.E.U16 desc[UR6][R52.64], R5 ;  /* 0x0000000534005986 */ /* 0x0001e2000c101506 */
[----:B------:R-:W-:Y:S01]  /*9fb00*/  ISETP.LT.AND P5, PT, R58, UR12, !P4 ;  /* 0x0000000c3a007c0c */ /* 0x000fe2000e7a1270 */
[----:B------:R-:W-:Y:S01]  /*9fb10*/  VIADD R48, R31, 0x24 ;  /* 0x000000241f307836 */ /* 0x000fe20000000000 */
[----:B------:R-:W-:Y:S01]  /*9fb20*/  ULDC UR12, c[0x0][0x228] ;  /* 0x00008a00000c7ab9 */ /* 0x000fe20000000800 */
[----:B------:R-:W-:Y:S04]  /*9fb30*/  @P6 STG.E.U16 desc[UR6][R56.64], R49 ;  /* 0x0000003138006986 */ /* 0x000fe8000c101506 */
[----:B0-----:R-:W2:Y:S01]  /*9fb40*/  LDL.LU R5, [R1+0x34] ;  /* 0x0000340001057983 */ /* 0x001ea20000300800 */
[----:B------:R-:W-:Y:S01]  /*9fb50*/  IMAD.WIDE R52, R46, 0x2, R44 ;  /* 0x000000022e347825 */ /* 0x000fe200078e022c */
[----:B---3--:R-:W-:-:S02]  /*9fb60*/  PRMT R47, R7, 0x7632, R47 ;  /* 0x00007632072f7816 */ /* 0x008fc4000000002f */
[----:B------:R0:W-:Y:S04]  /*9fb70*/  @P2 STG.E.U16 desc[UR6][R50.64], R7 ;  /* 0x0000000732002986 */ /* 0x0001e8000c101506 */
[----:B------:R-:W-:Y:S04]  /*9fb80*/  @P0 STG.E.U16 desc[UR6][R54.64], R47 ;  /* 0x0000002f36000986 */ /* 0x000fe8000c101506 */
[----:B0-----:R-:W3:Y:S01]  /*9fb90*/  LDL.LU R7, [R1+0x24] ;  /* 0x0000240001077983 */ /* 0x001ee20000300800 */
[----:B----4-:R-:W-:-:S03]  /*9fba0*/  PRMT R49, R4, 0x7632, R49 ;  /* 0x0000763204317816 */ /* 0x010fc60000000031 */
[----:B------:R0:W-:Y:S04]  /*9fbb0*/  @P5 STG.E.U16 desc[UR6][R52.64], R4 ;  /* 0x0000000434005986 */ /* 0x0001e8000c101506 */
[----:B0-----:R-:W4:Y:S01]  /*9fbc0*/  LDL.LU R4, [R1+0x58] ;  /* 0x0000580001047983 */ /* 0x001f220000300800 */
[----:B------:R-:W-:Y:S01]  /*9fbd0*/  ISETP.LT.AND P6, PT, R59, UR14, !P4 ;  /* 0x0000000e3b007c0c */ /* 0x000fe2000e7c1270 */
[----:B------:R-:W-:Y:S01]  /*9fbe0*/  IMAD.WIDE R56, R46, 0x2, R40 ;  /* 0x000000022e387825 */ /* 0x000fe200078e0228 */
[----:B------:R-:W-:Y:S01]  /*9fbf0*/  ISETP.LT.AND P0, PT, R61, UR8, !P4 ;  /* 0x000000083d007c0c */ /* 0x000fe2000e701270 */
[----:B------:R-:W-:Y:S01]  /*9fc00*/  ULDC UR14, c[0x0][0x228] ;  /* 0x00008a00000e7ab9 */ /* 0x000fe20000000800 */
[----:B------:R-:W-:Y:S01]  /*9fc10*/  ISETP.LT.AND P4, PT, R60, UR10, !P4 ;  /* 0x0000000a3c007c0c */ /* 0x000fe2000e781270 */
[----:B------:R-:W-:Y:S01]  /*9fc20*/  ULDC UR8, c[0x0][0x228] ;  /* 0x00008a0000087ab9 */ /* 0x000fe20000000800 */
[----:B------:R-:W-:Y:S01]  /*9fc30*/  ISETP.GE.AND P2, PT, R48, UR4, PT ;  /* 0x0000000430007c0c */ /* 0x000fe2000bf46270 */
[----:B------:R-:W-:Y:S01]  /*9fc40*/  ULDC UR4, c[0x0][0x248] ;  /* 0x0000920000047ab9 */ /* 0x000fe20000000800 */
[----:B------:R-:W-:Y:S01]  /*9fc50*/  ISETP.LT.AND P5, PT, R58, UR12, !P3 ;  /* 0x0000000c3a007c0c */ /* 0x000fe2000dfa1270 */
[----:B------:R-:W-:Y:S01]  /*9fc60*/  VIADD R54, R46, UR4 ;  /* 0x000000042e367c36 */ /* 0x000fe20008000000 */
[----:B------:R-:W-:Y:S01]  /*9fc70*/  ULDC UR10, c[0x0][0x228] ;  /* 0x00008a00000a7ab9 */ /* 0x000fe20000000800 */
[----:B------:R-:W-:Y:S01]  /*9fc80*/  VIADD R55, R31, 0x25 ;  /* 0x000000251f377836 */ /* 0x000fe20000000000 */
[----:B------:R-:W-:Y:S01]  /*9fc90*/  ULDC UR12, c[0x0][0x228] ;  /* 0x00008a00000c7ab9 */ /* 0x000fe20000000800 */
[----:B------:R0:W-:Y:S01]  /*9fca0*/  @P6 STG.E.U16 desc[UR6][R56.64], R49 ;  /* 0x0000003138006986 */ /* 0x0001e2000c101506 */
[----:B------:R-:W-:Y:S01]  /*9fcb0*/  ISETP.LT.AND P6, PT, R59, UR14, !P3 ;  /* 0x0000000e3b007c0c */ /* 0x000fe2000dfc1270 */
[----:B------:R-:W-:Y:S01]  /*9fcc0*/  IMAD.WIDE R50, R54, 0x2, R44 ;  /* 0x0000000236327825 */ /* 0x000fe200078e022c */
[----:B------:R-:W-:Y:S01]  /*9fcd0*/  ULDC UR4, c[0x0][0x22c] ;  /* 0x00008b0000047ab9 */ /* 0x000fe20000000800 */
[----:B------:R-:W-:-:S02]  /*9fce0*/  ULDC UR14, c[0x0][0x228] ;  /* 0x00008a00000e7ab9 */ /* 0x000fc40000000800 */
[----:B0-----:R-:W-:-:S04]  /*9fcf0*/  IMAD.WIDE R48, R46, 0x2, R2 ;  /* 0x000000022e307825 */ /* 0x001fc800078e0202 */
[----:B------:R-:W-:Y:S01]  /*9fd00*/  IMAD.WIDE R46, R46, 0x2, R42 ;  /* 0x000000022e2e7825 */ /* 0x000fe200078e022a */
[----:B------:R-:W-:Y:S01]  /*9fd10*/  PRMT R56, R6, 0x7632, R56 ;  /* 0x0000763206387816 */ /* 0x000fe20000000038 */
[----:B------:R0:W-:Y:S04]  /*9fd20*/  @P0 STG.E.U16 desc[UR6][R48.64], R6 ;  /* 0x0000000630000986 */ /* 0x0001e8000c101506 */
[----:B------:R1:W-:Y:S01]  /*9fd30*/  @P4 STG.E.U16 desc[UR6][R46.64], R56 ;  /* 0x000000382e004986 */ /* 0x0003e2000c101506 */
[----:B------:R-:W-:Y:S01]  /*9fd40*/  ISETP.LT.AND P4, PT, R61, UR8, !P3 ;  /* 0x000000083d007c0c */ /* 0x000fe2000df81270 */
[----:B------:R-:W-:Y:S02]  /*9fd50*/  IMAD.WIDE R52, R54, 0x2, R40 ;  /* 0x0000000236347825 */ /* 0x000fe400078e0228 */
[----:B0-----:R-:W4:Y:S01]  /*9fd60*/  LDL.LU R6, [R1+0x48] ;  /* 0x0000480001067983 */ /* 0x001f220000300800 */
[----:B------:R-:W-:Y:S01]  /*9fd70*/  ISETP.LT.AND P3, PT, R60, UR10, !P3 ;  /* 0x0000000a3c007c0c */ /* 0x000fe2000df61270 */
[C---:B------:R-:W-:Y:S01]  /*9fd80*/  IMAD.WIDE R48, R54.reuse, 0x2, R42 ;  /* 0x0000000236307825 */ /* 0x040fe200078e022a */
[----:B------:R-:W-:Y:S01]  /*9fd90*/  ISETP.GE.AND P0, PT, R55, UR4, PT ;  /* 0x0000000437007c0c */ /* 0x000fe2000bf06270 */
[----:B------:R-:W-:Y:S01]  /*9fda0*/  ULDC UR4, c[0x0][0x248] ;  /* 0x0000920000047ab9 */ /* 0x000fe20000000800 */
[----:B------:R-:W-:Y:S01]  /*9fdb0*/  ULDC UR8, c[0x0][0x228] ;  /* 0x00008a0000087ab9 */ /* 0x000fe20000000800 */
[----:B-1----:R-:W-:Y:S01]  /*9fdc0*/  IMAD.WIDE R46, R54, 0x2, R2 ;  /* 0x00000002362e7825 */ /* 0x002fe200078e0202 */
        /* <DEDUP_REMOVED lines=22> */
[----:B------:R-:W-:Y:S02]  /*9ff30*/  ISETP.LT.AND P2, PT, R60, UR10, !P2 ;  /* 0x0000000a3c007c0c */ /* 0x000fe4000d741270 */
        /* <DEDUP_REMOVED lines=13> */
[----:B------:R-:W-:-:S02]  /*a0010*/  VIADD R47, R31, 0x27 ;  /* 0x000000271f2f7836 */ /* 0x000fc40000000000 */
[----:B------:R-:W-:-:S04]  /*a0020*/  IMAD.WIDE R54, R46, 0x2, R40 ;  /* 0x000000022e367825 */ /* 0x000fc800078e0228 */
[----:B0-----:R-:W-:Y:S01]  /*a0030*/  IMAD.WIDE R52, R46, 0x2, R44 ;  /* 0x000000022e347825 */ /* 0x001fe200078e022c */
[----:B------:R-:W-:Y:S01]  /*a0040*/  PRMT R56, R6, 0x7632, R56 ;  /* 0x0000763206387816 */ /* 0x000fe20000000038 */
[----:B------:R0:W-:Y:S04]  /*a0050*/  @P3 STG.E.U16 desc[UR6][R48.64], R6 ;  /* 0x0000000630003986 */ /* 0x0001e8000c101506 */
[----:B------:R-:W-:Y:S01]  /*a0060*/  @P2 STG.E.U16 desc[UR6][R50.64], R56 ;  /* 0x0000003832002986 */ /* 0x000fe2000c101506 */
[----:B------:R-:W-:Y:S01]  /*a0070*/  ISETP.LT.AND P2, PT, R61, UR8, !P0 ;  /* 0x000000083d007c0c */ /* 0x000fe2000c741270 */
[----:B------:R-:W-:Y:S01]  /*a0080*/  ULDC UR8, c[0x0][0x228] ;  /* 0x00008a0000087ab9 */ /* 0x000fe20000000800 */
[----:B------:R-:W-:Y:S01]  /*a0090*/  ISETP.LT.AND P0, PT, R60, UR10, !P0 ;  /* 0x0000000a3c007c0c */ /* 0x000fe2000c701270 */
[----:B------:R-:W-:Y:S01]  /*a00a0*/  ULDC UR10, c[0x0][0x228] ;  /* 0x00008a00000a7ab9 */ /* 0x000fe20000000800 */
[----:B0-----:R-:W4:Y:S01]  /*a00b0*/  LDL.LU R6, [R1+0x4c] ;  /* 0x00004c0001067983 */ /* 0x001f220000300800 */
[----:B------:R-:W-:Y:S01]  /*a00c0*/  ISETP.GE.AND P3, PT, R47, UR4, PT ;  /* 0x000000042f007c0c */ /* 0x000fe2000bf66270 */
[----:B------:R-:W-:Y:S01]  /*a00d0*/  ULDC UR4, c[0x0][0x248] ;  /* 0x0000920000047ab9 */ /* 0x000fe20000000800 */
[----:B------:R-:W-:Y:S01]  /*a00e0*/  IMAD.WIDE R48, R46, 0x2, R2 ;  /* 0x000000022e307825 */ /* 0x000fe200078e0202 */
[----:B--2---:R-:W-:Y:S01]  /*a00f0*/  PRMT R57, R5, 0x7632, R57 ;  /* 0x0000763205397816 */ /* 0x004fe20000000039 */
[----:B------:R0:W-:Y:S01]  /*a0100*/  @P5 STG.E.U16 desc[UR6][R52.64], R5 ;  /* 0x0000000534005986 */ /* 0x0001e2000c101506 */
[----:B------:R-:W-:Y:S01]  /*a0110*/  ISETP.LT.AND P5, PT, R58, UR12, !P4 ;  /* 0x0000000c3a007c0c */ /* 0x000fe2000e7a1270 */
[----:B------:R-:W-:-:S02]  /*a0120*/  ULDC UR12, c[0x0][0x228] ;  /* 0x00008a00000c7ab9 */ /* 0x000fc40000000800 */
[----:B------:R1:W-:Y:S04]  /*a0130*/  @P6 STG.E.U16 desc[UR6][R54.64], R57 ;  /* 0x0000003936006986 */ /* 0x0003e8000c101506 */
[----:B0-----:R-:W2:Y:S01]  /*a0140*/  LDL.LU R5, [R1+0x3c] ;  /* 0x00003c0001057983 */ /* 0x001ea20000300800 */
[C---:B-1----:R-:W-:Y:S01]  /*a0150*/  VIADD R54, R46.reuse, UR4 ;  /* 0x000000042e367c36 */ /* 0x042fe20008000000 */
[----:B---3--:R-:W-:Y:S01]  /*a0160*/  PRMT R56, R7, 0x7632, R56 ;  /* 0x0000763207387816 */ /* 0x008fe20000000038 */
[----:B------:R-:W-:Y:S01]  /*a0170*/  IMAD.WIDE R46, R46, 0x2, R42 ;  /* 0x000000022e2e7825 */ /* 0x000fe200078e022a */
[----:B------:R-:W-:Y:S01]  /*a0180*/  @P2 STG.E.U16 desc[UR6][R48.64], R7 ;  /* 0x0000000730002986 */ /* 0x000fe2000c101506 */
[----:B----4-:R-:W-:Y:S02]  /*a0190*/  PRMT R57, R4, 0x7632, R57 ;  /* 0x0000763204397816 */ /* 0x010fe40000000039 */
[C---:B------:R-:W-:Y:S01]  /*a01a0*/  IMAD.WIDE R50, R54.reuse, 0x2, R44 ;  /* 0x0000000236327825 */ /* 0x040fe200078e022c */
[----:B------:R-:W-:Y:S01]  /*a01b0*/  @P0 STG.E.U16 desc[UR6][R46.64], R56 ;  /* 0x000000382e000986 */ /* 0x000fe2000c101506 */
[----:B------:R-:W-:Y:S01]  /*a01c0*/  ISETP.LT.AND P6, PT, R59, UR14, !P4 ;  /* 0x0000000e3b007c0c */ /* 0x000fe2000e7c1270 */
[----:B------:R-:W-:Y:S01]  /*a01d0*/  ULDC UR4, c[0x0][0x22c] ;  /* 0x00008b0000047ab9 */ /* 0x000fe20000000800 */
[----:B------:R-:W-:Y:S01]  /*a01e0*/  VIADD R55, R31, 0x28 ;  /* 0x000000281f377836 */ /* 0x000fe20000000000 */
[----:B------:R0:W-:Y:S01]  /*a01f0*/  @P5 STG.E.U16 desc[UR6][R50.64], R4 ;  /* 0x0000000432005986 */ /* 0x0001e2000c101506 */
[----:B------:R-:W-:Y:S01]  /*a0200*/  ISETP.LT.AND P0, PT, R61, UR8, !P4 ;  /* 0x000000083d007c0c */ /* 0x000fe2000e701270 */
[----:B------:R-:W-:Y:S01]  /*a0210*/  IMAD.WIDE R52, R54, 0x2, R40 ;  /* 0x0000000236347825 */ /* 0x000fe200078e0228 */
[----:B------:R-:W-:Y:S01]  /*a0220*/  ULDC UR14, c[0x0][0x228] ;  /* 0x00008a00000e7ab9 */ /* 0x000fe20000000800 */
[----:B0-----:R-:W3:Y:S01]  /*a0230*/  LDL.LU R4, [R1+0x2c] ;  /* 0x00002c0001047983 */ /* 0x001ee20000300800 */
[----:B------:R-:W-:Y:S01]  /*a0240*/  ISETP.LT.AND P5, PT, R58, UR12, !P3 ;  /* 0x0000000c3a007c0c */ /* 0x000fe2000dfa1270 */
[----:B------:R-:W-:Y:S01]  /*a0250*/  IMAD.WIDE R46, R54, 0x2, R2 ;  /* 0x00000002362e7825 */ /* 0x000fe200078e0202 */
[----:B------:R-:W-:Y:S01]  /*a0260*/  ISETP.LT.AND P4, PT, R60, UR10, !P4 ;  /* 0x0000000a3c007c0c */ /* 0x000fe2000e781270 */
[----:B------:R-:W4:Y:S01]  /*a0270*/  LDL.LU R7, [R1+0x320] ;  /* 0x0003200001077983 */ /* 0x000f220000300800 */
[----:B------:R-:W-:Y:S01]  /*a0280*/  ISETP.GE.AND P2, PT, R55, UR4, PT ;  /* 0x0000000437007c0c */ /* 0x000fe2000bf46270 */
[----:B------:R-:W-:Y:S01]  /*a0290*/  ULDC UR4, c[0x0][0x248] ;  /* 0x0000920000047ab9 */ /* 0x000fe20000000800 */
[C---:B------:R-:W-:Y:S01]  /*a02a0*/  IMAD.WIDE R48, R54.reuse, 0x2, R42 ;  /* 0x0000000236307825 */ /* 0x040fe200078e022a */
[----:B------:R0:W-:Y:S01]  /*a02b0*/  @P6 STG.E.U16 desc[UR6][R52.64], R57 ;  /* 0x0000003934006986 */ /* 0x0001e2000c101506 */
[----:B------:R-:W-:Y:S01]  /*a02c0*/  ULDC UR8, c[0x0][0x228] ;  /* 0x00008a0000087ab9 */ /* 0x000fe20000000800 */
[----:B------:R-:W-:Y:S01]  /*a02d0*/  ULDC UR10, c[0x0][0x228] ;  /* 0x00008a00000a7ab9 */ /* 0x000fe20000000800 */
[----:B------:R-:W-:Y:S01]  /*a02e0*/  VIADD R55, R54, UR4 ;  /* 0x0000000436377c36 */ /* 0x000fe20008000000 */
[----:B------:R-:W-:Y:S01]  /*a02f0*/  ISETP.LT.AND P6, PT, R59, UR14, !P3 ;  /* 0x0000000e3b007c0c */ /* 0x000fe2000dfc1270 */
[----:B------:R-:W-:Y:S01]  /*a0300*/  VIADD R56, R31, 0x29 ;  /* 0x000000291f387836 */ /* 0x000fe20000000000 */
[----:B------:R-:W-:Y:S01]  /*a0310*/  ULDC UR12, c[0x0][0x228] ;  /* 0x00008a00000c7ab9 */ /* 0x000fe20000000800 */
[----:B------:R-:W-:Y:S01]  /*a0320*/  IMAD.WIDE R50, R55, 0x2, R44 ;  /* 0x0000000237327825 */ /* 0x000fe200078e022c */
[----:B------:R-:W-:Y:S01]  /*a0330*/  ULDC UR4, c[0x0][0x22c] ;  /* 0x00008b0000047ab9 */ /* 0x000fe20000000800 */
[----:B------:R-:W-:-:S02]  /*a0340*/  ULDC UR14, c[0x0][0x228] ;  /* 0x00008a00000e7ab9 */ /* 0x000fc40000000800 */
[----:B0-----:R-:W-:Y:S01]  /*a0350*/  IMAD.WIDE R52, R55, 0x2, R40 ;  /* 0x0000000237347825 */ /* 0x001fe200078e0228 */
[----:B------:R-:W-:Y:S01]  /*a0360*/  PRMT R54, R6, 0x7632, R54 ;  /* 0x0000763206367816 */ /* 0x000fe20000000036 */
[----:B------:R0:W-:Y:S04]  /*a0370*/  @P0 STG.E.U16 desc[UR6][R46.64], R6 ;  /* 0x000000062e000986 */ /* 0x0001e8000c101506 */
[----:B------:R1:W-:Y:S01]  /*a0380*/  @P4 STG.E.U16 desc[UR6][R48.64], R54 ;  /* 0x0000003630004986 */ /* 0x0003e2000c101506 */
[----:B------:R-:W-:Y:S01]  /*a0390*/  ISETP.LT.AND P4, PT, R61, UR8, !P3 ;  /* 0x000000083d007c0c */ /* 0x000fe2000df81270 */
[----:B------:R-:W-:Y:S01]  /*a03a0*/  ULDC UR8, c[0x0][0x228] ;  /* 0x00008a0000087ab9 */ /* 0x000fe20000000800 */
[----:B------:R-:W-:Y:S01]  /*a03b0*/  ISETP.LT.AND P3, PT, R60, UR10, !P3 ;  /* 0x0000000a3c007c0c */ /* 0x000fe2000df61270 */
[----:B------:R-:W-:Y:S01]  /*a03c0*/  ULDC UR10, c[0x0][0x228] ;  /* 0x00008a00000a7ab9 */ /* 0x000fe20000000800 */
[----:B------:R-:W-:Y:S01]  /*a03d0*/  ISETP.GE.AND P0, PT, R56, UR4, PT ;  /* 0x0000000438007c0c */ /* 0x000fe2000bf06270 */
[----:B------:R-:W-:-:S02]  /*a03e0*/  ULDC UR4, c[0x0][0x248] ;  /* 0x0000920000047ab9 */ /* 0x000fc40000000800 */
[C---:B0-----:R-:W-:Y:S01]  /*a03f0*/  VIADD R46, R55.reuse, UR4 ;  /* 0x00000004372e7c36 */ /* 0x041fe20008000000 */
[----:B------:R-:W-:Y:S01]  /*a0400*/  ULDC UR4, c[0x0][0x22c] ;  /* 0x00008b0000047ab9 */ /* 0x000fe20000000800 */
[----:B-1----:R-:W-:Y:S01]  /*a0410*/  IMAD.WIDE R48, R55, 0x2, R2 ;  /* 0x0000000237307825 */ /* 0x002fe200078e0202 */
[----:B--2---:R-:W-:Y:S01]  /*a0420*/  PRMT R57, R5, 0x7632, R57 ;  /* 0x0000763205397816 */ /* 0x004fe20000000039 */
[----:B------:R0:W-:Y:S01]  /*a0430*/  @P5 STG.E.U16 desc[UR6][R50.64], R5 ;  /* 0x0000000532005986 */ /* 0x0001e2000c101506 */
[----:B------:R-:W-:Y:S01]  /*a0440*/  ISETP.LT.AND P5, PT, R58, UR12, !P2 ;  /* 0x0000000c3a007c0c */ /* 0x000fe2000d7a1270 */
[----:B------:R-:W-:Y:S01]  /*a0450*/  VIADD R47, R31, 0x2a ;  /* 0x0000002a1f2f7836 */ /* 0x000fe20000000000 */
[----:B------:R-:W-:Y:S01]  /*a0460*/  ULDC UR12, c[0x0][0x228] ;  /* 0x00008a00000c7ab9 */ /* 0x000fe20000000800 */
[----:B0-----:R-:W2:Y:S04]  /*a0470*/  LDL.LU R5, [R1+0x10] ;  /* 0x0000100001057983 */ /* 0x001ea80000300800 */
[----:B------:R-:W2:Y:S01]  /*a0480*/  LDL.LU R6, [R1] ;  /* 0x0000000001067983 */ /* 0x000ea20000300800 */
[----:B------:R-:W-:-:S03]  /*a0490*/  IMAD.WIDE R50, R55, 0x2, R42 ;  /* 0x0000000237327825 */ /* 0x000fc600078e022a */
[----:B------:R0:W-:Y:S02]  /*a04a0*/  @P6 STG.E.U16 desc[UR6][R52.64], R57 ;  /* 0x0000003934006986 */ /* 0x0001e4000c101506 */
[----:B0-----:R-:W-:Y:S01]  /*a04b0*/  IMAD.WIDE R52, R46, 0x2, R44 ;  /* 0x000000022e347825 */ /* 0x001fe200078e022c */
[----:B---3--:R-:W-:Y:S01]  /*a04c0*/  PRMT R56, R4, 0x7632, R56 ;  /* 0x0000763204387816 */ /* 0x008fe20000000038 */
[----:B------:R0:W-:Y:S01]  /*a04d0*/  @P4 STG.E.U16 desc[UR6][R48.64], R4 ;  /* 0x0000000430004986 */ /* 0x0001e2000c101506 */
[----:B----4-:R-:W-:-:S03]  /*a04e0*/  PRMT R57, R7, 0x7632, R57 ;  /* 0x0000763207397816 */ /* 0x010fc60000000039 */
[----:B------:R-:W-:Y:S04]  /*a04f0*/  @P3 STG.E.U16 desc[UR6][R50.64], R56 ;  /* 0x0000003832003986 */ /* 0x000fe8000c101506 */
[----:B------:R1:W-:Y:S04]  /*a0500*/  @P5 STG.E.U16 desc[UR6][R52.64], R7 ;  /* 0x0000000734005986 */ /* 0x0003e8000c101506 */
[----:B0-----:R-:W3:Y:S04]  /*a0510*/  LDL.LU R4, [R1+0x2f84] ;  /* 0x002f840001047983 */ /* 0x001ee80000300800 */
[----:B-1----:R-:W4:Y:S01]  /*a0520*/  LDL.LU R7, [R1+0x324] ;  /* 0x0003240001077983 */ /* 0x002f220000300800 */
[----:B------:R-:W-:Y:S01]  /*a0530*/  ISETP.LT.AND P6, PT, R59, UR14, !P2 ;  /* 0x0000000e3b007c0c */ /* 0x000fe2000d7c1270 */
[----:B------:R-:W-:Y:S01]  /*a0540*/  IMAD.WIDE R54, R46, 0x2, R40 ;  /* 0x000000022e367825 */ /* 0x000fe200078e0228 */
[----:B------:R-:W-:Y:S01]  /*a0550*/  ISETP.LT.AND P3, PT, R61, UR8, !P2 ;  /* 0x000000083d007c0c */ /* 0x000fe2000d761270 */
[----:B------:R-:W-:Y:S01]  /*a0560*/  ULDC UR14, c[0x0][0x228] ;  /* 0x00008a00000e7ab9 */ /* 0x000fe20000000800 */
[----:B------:R-:W-:-:S02]  /*a0570*/  ISETP.LT.AND P2, PT, R60, UR10, !P2 ;  /* 0x0000000a3c007c0c */ /* 0x000fc4000d741270 */
        /* <DEDUP_REMOVED lines=14> */
[----:B0-----:R-:W-:-:S04]  /*a0660*/  IMAD.WIDE R54, R46, 0x2, R42 ;  /* 0x000000022e367825 */ /* 0x001fc800078e022a */
[----:B------:R-:W-:Y:S01]  /*a0670*/  IMAD.WIDE R56, R47, 0x2, R40 ;  /* 0x000000022f387825 */ /* 0x000fe200078e0228 */
[----:B--2---:R-:W-:Y:S01]  /*a0680*/  PRMT R46, R5, 0x7632, R46 ;  /* 0x00007632052e7816 */ /* 0x004fe2000000002e */
[----:B------:R-:W-:Y:S01]  /*a0690*/  @P3 STG.E.U16 desc[UR6][R50.64], R5 ;  /* 0x0000000532003986 */ /* 0x000fe2000c101506 */
[----:B------:R-:W-:-:S03]  /*a06a0*/  PRMT R49, R6, 0x7632, R49 ;  /* 0x0000763206317816 */ /* 0x000fc60000000031 */
[----:B------:R0:W-:Y:S01]  /*a06b0*/  @P2 STG.E.U16 desc[UR6][R54.64], R46 ;  /* 0x0000002e36002986 */ /* 0x0001e2000c101506 */
[----:B------:R-:W-:Y:S01]  /*a06c0*/  ISETP.LT.AND P2, PT, R61, UR8, !P0 ;  /* 0x000000083d007c0c */ /* 0x000fe2000c741270 */
[----:B------:R-:W-:Y:S01]  /*a06d0*/  ULDC UR8, c[0x0][0x228] ;  /* 0x00008a0000087ab9 */ /* 0x000fe20000000800 */
[----:B------:R-:W-:Y:S01]  /*a06e0*/  ISETP.LT.AND P0, PT, R60, UR10, !P0 ;  /* 0x0000000a3c007c0c */ /* 0x000fe2000c701270 */
[----:B------:R1:W-:Y:S01]  /*a06f0*/  @P5 STG.E.U16 desc[UR6][R52.64], R6 ;  /* 0x0000000634005986 */ /* 0x0003e2000c101506 */
[----:B------:R-:W-:Y:S01]  /*a0700*/  ISETP.LT.AND P5, PT, R58, UR12, !P4 ;  /* 0x0000000c3a007c0c */ /* 0x000fe2000e7a1270 */
[----:B------:R-:W-:Y:S01]  /*a0710*/  ULDC UR10, c[0x0][0x228] ;  /* 0x00008a00000a7ab9 */ /* 0x000fe20000000800 */
[----:B------:R-:W-:Y:S01]  /*a0720*/  ISETP.GE.AND P3, PT, R48, UR4, PT ;  /* 0x0000000430007c0c */ /* 0x000fe2000bf66270 */
[----:B------:R2:W-:Y:S01]  /*a0730*/  @P6 STG.E.U16 desc[UR6][R56.64], R49 ;  /* 0x0000003138006986 */ /* 0x0005e2000c101506 */
[----:B------:R-:W-:Y:S01]  /*a0740*/  ISETP.LT.AND P6, PT, R59, UR14, !P4 ;  /* 0x0000000e3b007c0c */ /* 0x000fe2000e7c1270 */
[----:B------:R-:W-:Y:S01]  /*a0750*/  ULDC UR4, c[0x0][0x248] ;  /* 0x0000920000047ab9 */ /* 0x000fe20000000800 */
[----:B------:R-:W-:Y:S01]  /*a0760*/  ULDC UR12, c[0x0][0x228] ;  /* 0x00008a00000c7ab9 */ /* 0x000fe20000000800 */
[----:B0-----:R-:W-:Y:S01]  /*a0770*/  VIADD R54, R47, UR4 ;  /* 0x000000042f367c36 */ /* 0x001fe20008000000 */
[----:B------:R-:W4:Y:S01]  /*a0780*/  LDL.LU R5, [R1+0x2f80] ;  /* 0x002f800001057983 */ /* 0x000f220000300800 */
[----:B------:R-:W-:Y:S01]  /*a0790*/  VIADD R55, R31, 0x2c ;  /* 0x0000002c1f377836 */ /* 0x000fe20000000000 */
[----:B------:R-:W-:Y:S01]  /*a07a0*/  ULDC UR4, c[0x0][0x22c] ;  /* 0x00008b0000047ab9 */ /* 0x000fe20000000800 */
[----:B------:R-:W-:Y:S01]  /*a07b0*/  IMAD.WIDE R50, R54, 0x2, R44 ;  /* 0x0000000236327825 */ /* 0x000fe200078e022c */
[----:B-1----:R-:W4:Y:S01]  /*a07c0*/  LDL.LU R6, [R1+0x14] ;  /* 0x0000140001067983 */ /* 0x002f220000300800 */
[----:B------:R-:W-:-:S02]  /*a07d0*/  ULDC UR14, c[0x0][0x228] ;  /* 0x00008a00000e7ab9 */ /* 0x000fc40000000800 */
[----:B--2---:R-:W-:-:S04]  /*a07e0*/  IMAD.WIDE R48, R47, 0x2, R2 ;  /* 0x000000022f307825 */ /* 0x004fc800078e0202 */
[----:B------:R-:W-:-:S04]  /*a07f0*/  IMAD.WIDE R46, R47, 0x2, R42 ;  /* 0x000000022f2e7825 */ /* 0x000fc800078e022a */
[----:B------:R-:W-:Y:S01]  /*a0800*/  IMAD.WIDE R52, R54, 0x2, R40 ;  /* 0x0000000236347825 */ /* 0x000fe200078e0228 */
[----:B---3--:R-:W-:Y:S01]  /*a0810*/  PRMT R56, R4, 0x7632, R56 ;  /* 0x0000763204387816 */ /* 0x008fe20000000038 */
[----:B------:R-:W-:Y:S04]  /*a0820*/  @P2 STG.E.U16 desc[UR6][R48.64], R4 ;  /* 0x0000000430002986 */ /* 0x000fe8000c101506 */
[----:B------:R-:W-:Y:S01]  /*a0830*/  @P0 STG.E.U16 desc[UR6][R46.64], R56 ;  /* 0x000000382e000986 */ /* 0x000fe2000c101506 */
[----:B----4-:R-:W-:-:S03]  /*a0840*/  PRMT R57, R7, 0x7632, R57 ;  /* 0x0000763207397816 */ /* 0x010fc60000000039 */
[----:B------:R0:W-:Y:S04]  /*a0850*/  @P5 STG.E.U16 desc[UR6][R50.64], R7 ;  /* 0x0000000732005986 */ /* 0x0001e8000c101506 */
[----:B------:R1:W-:Y:S04]  /*a0860*/  @P6 STG.E.U16 desc[UR6][R52.64], R57 ;  /* 0x0000003934006986 */ /* 0x0003e8000c101506 */
[----:B0-----:R-:W2:Y:S04]  /*a0870*/  LDL.LU R7, [R1+0x328] ;  /* 0x0003280001077983 */ /* 0x001ea80000300800 */
[----:B-1----:R-:W3:Y:S01]  /*a0880*/  LDL.LU R57, [R1+0x4] ;  /* 0x0000040001397983 */ /* 0x002ee20000300800 */
[----:B------:R-:W-:-:S02]  /*a0890*/  ISETP.LT.AND P0, PT, R61, UR8, !P4 ;  /* 0x000000083d007c0c */ /* 0x000fc4000e701270 */
[----:B------:R-:W-:Y:S01]  /*a08a0*/  ISETP.GE.AND P2, PT, R55, UR4, PT ;  /* 0x0000000437007c0c */ /* 0x000fe2000bf46270 */
[----:B------:R-:W-:Y:S01]  /*a08b0*/  ULDC UR4, c[0x0][0x248] ;  /* 0x0000920000047ab9 */ /* 0x000fe20000000800 */
[----:B------:R-:W-:Y:S02]  /*a08c0*/  ISETP.LT.AND P4, PT, R60, UR10, !P4 ;  /* 0x0000000a3c007c0c */ /* 0x000fe4000e781270 */
[----:B------:R-:W-:Y:S02]  /*a08d0*/  ISETP.LT.AND P5, PT, R58, UR12, !P3 ;  /* 0x0000000c3a007c0c */ /* 0x000fe4000dfa1270 */
[----:B------:R-:W-:Y:S01]  /*a08e0*/  ISETP.LT.AND P6, PT, R59, UR14, !P3 ;  /* 0x0000000e3b007c0c */ /* 0x000fe2000dfc1270 */
[C---:B------:R-:W-:Y:S01]  /*a08f0*/  VIADD R4, R54.reuse, UR4 ;  /* 0x0000000436047c36 */ /* 0x040fe20008000000 */
[----:B------:R-:W-:Y:S01]  /*a0900*/  ULDC UR8, c[0x0][0x228] ;  /* 0x00008a0000087ab9 */ /* 0x000fe20000000800 */
[C---:B------:R-:W-:Y:S01]  /*a0910*/  IMAD.WIDE R46, R54.reuse, 0x2, R2 ;  /* 0x00000002362e7825 */ /* 0x040fe200078e0202 */
[----:B------:R-:W-:Y:S01]  /*a0920*/  ULDC UR10, c[0x0][0x228] ;  /* 0x00008a00000a7ab9 */ /* 0x000fe20000000800 */
[----:B------:R-:W-:Y:S01]  /*a0930*/  ULDC UR12, c[0x0][0x228] ;  /* 0x00008a00000c7ab9 */ /* 0x000fe20000000800 */
[----:B------:R-:W-:Y:S01]  /*a0940*/  ULDC UR4, c[0x0][0x22c] ;  /* 0x00008b0000047ab9 */ /* 0x000fe20000000800 */
[----:B------:R-:W-:Y:S01]  /*a0950*/  IMAD.WIDE R48, R54, 0x2, R42 ;  /* 0x0000000236307825 */ /* 0x000fe200078e022a */
[----:B------:R-:W-:-:S03]  /*a0960*/  ULDC UR14, c[0x0][0x228] ;  /* 0x00008a00000e7ab9 */ /* 0x000fc60000000800 */
[----:B------:R-:W-:-:S04]  /*a0970*/  IMAD.WIDE R50, R4, 0x2, R44 ;  /* 0x0000000204327825 */ /* 0x000fc800078e022c */
[----:B------:R-:W-:-:S04]  /*a0980*/  IMAD.WIDE R52, R4, 0x2, R40 ;  /* 0x0000000204347825 */ /* 0x000fc800078e0228 */
[----:B------:R-:W-:Y:S01]  /*a0990*/  VIADD R55, R31, 0x2d ;  /* 0x0000002d1f377836 */ /* 0x000fe20000000000 */
        /* <DEDUP_REMOVED lines=8> */
[----:B------:R-:W-:Y:S01]  /*a0a20*/  ULDC UR4, c[0x0][0x248] ;  /* 0x0000920000047ab9 */ /* 0x000fe20000000800 */
[C---:B0-----:R-:W-:Y:S01]  /*a0a30*/  IMAD.WIDE R46, R4.reuse, 0x2, R2 ;  /* 0x00000002042e7825 */ /* 0x041fe200078e0202 */
[----:B------:R-:W4:Y:S03]  /*a0a40*/  LDL.LU R6, [R1+0x2f7c] ;  /* 0x002f7c0001067983 */ /* 0x000f260000300800 */
[C---:B-1----:R-:W-:Y:S01]  /*a0a50*/  VIADD R54, R4.reuse, UR4 ;  /* 0x0000000404367c36 */ /* 0x042fe20008000000 */
[----:B------:R-:W-:Y:S01]  /*a0a60*/  ULDC UR4, c[0x0][0x22c] ;  /* 0x00008b0000047ab9 */ /* 0x000fe20000000800 */
[----:B------:R-:W-:Y:S01]  /*a0a70*/  IMAD.WIDE R48, R4, 0x2, R42 ;  /* 0x0000000204307825 */ /* 0x000fe200078e022a */
[----:B------:R-:W-:-:S02]  /*a0a80*/  PRMT R4, R5, 0x7632, R4 ;  /* 0x0000763205047816 */ /* 0x000fc40000000004 */
[----:B---3--:R-:W-:Y:S01]  /*a0a90*/  PRMT R56, R57, 0x7632, R56 ;  /* 0x0000763239387816 */ /* 0x008fe20000000038 */
[----:B------:R0:W-:Y:S01]  /*a0aa0*/  @P5 STG.E.U16 desc[UR6][R50.64], R57 ;  /* 0x0000003932005986 */ /* 0x0001e2000c101506 */
[----:B------:R-:W-:Y:S01]  /*a0ab0*/  ISETP.LT.AND P5, PT, R58, UR12, !P2 ;  /* 0x0000000c3a007c0c */ /* 0x000fe2000d7a1270 */
[----:B------:R-:W-:Y:S01]  /*a0ac0*/  VIADD R55, R31, 0x2e ;  /* 0x0000002e1f377836 */ /* 0x000fe20000000000 */
[----:B------:R-:W-:Y:S01]  /*a0ad0*/  ULDC UR12, c[0x0][0x228] ;  /* 0x00008a00000c7ab9 */ /* 0x000fe20000000800 */
[----:B------:R1:W-:Y:S01]  /*a0ae0*/  @P6 STG.E.U16 desc[UR6][R52.64], R56 ;  /* 0x0000003834006986 */ /* 0x0003e2000c101506 */
[----:B------:R-:W-:Y:S01]  /*a0af0*/  ISETP.LT.AND P6, PT, R59, UR14, !P2 ;  /* 0x0000000e3b007c0c */ /* 0x000fe2000d7c1270 */
[----:B------:R-:W-:Y:S02]  /*a0b00*/  ULDC UR14, c[0x0][0x228] ;  /* 0x00008a00000e7ab9 */ /* 0x000fe40000000800 */
[----:B------:R-:W-:Y:S01]  /*a0b10*/  @P4 STG.E.U16 desc[UR6][R46.64], R5 ;  /* 0x000000052e004986 */ /* 0x000fe2000c101506 */
[----:B0-----:R-:W-:-:S03]  /*a0b20*/  IMAD.WIDE R50, R54, 0x2, R44 ;  /* 0x0000000236327825 */ /* 0x001fc600078e022c */
[----:B------:R-:W-:Y:S01]  /*a0b30*/  @P3 STG.E.U16 desc[UR6][R48.64], R4 ;  /* 0x0000000430003986 */ /* 0x000fe2000c101506 */
[----:B-1----:R-:W-:Y:S01]  /*a0b40*/  IMAD.WIDE R52, R54, 0x2, R40 ;  /* 0x0000000236347825 */ /* 0x002fe200078e0228 */
[----:B--2---:R-:W-:Y:S02]  /*a0b50*/  PRMT R56, R7, 0x7632, R56 ;  /* 0x0000763207387816 */ /* 0x004fe40000000038 */
[----:B------:R-:W2:Y:S04]  /*a0b60*/  LDL.LU R57, [R1+0x8] ;  /* 0x0000080001397983 */ /* 0x000ea80000300800 */
[----:B------:R0:W-:Y:S04]  /*a0b70*/  @P5 STG.E.U16 desc[UR6][R50.64], R7 ;  /* 0x0000000732005986 */ /* 0x0001e8000c101506 */
[----:B------:R1:W-:Y:S04]  /*a0b80*/  @P6 STG.E.U16 desc[UR6][R52.64], R56 ;  /* 0x0000003834006986 */ /* 0x0003e8000c101506 */
[----:B0-----:R-:W3:Y:S04]  /*a0b90*/  LDL.LU R7, [R1+0x32c] ;  /* 0x00032c0001077983 */ /* 0x001ee80000300800 */
[----:B-1----:R-:W4:Y:S01]  /*a0ba0*/  LDL.LU R56, [R1+0x18] ;  /* 0x0000180001387983 */ /* 0x002f220000300800 */
[----:B------:R-:W-:-:S02]  /*a0bb0*/  ISETP.LT.AND P3, PT, R61, UR8, !P2 ;  /* 0x000000083d007c0c */ /* 0x000fc4000d761270 */
[----:B------:R-:W-:Y:S01]  /*a0bc0*/  ISETP.LT.AND P5, PT, R58, UR12, !P0 ;  /* 0x0000000c3a007c0c */ /* 0x000fe2000c7a1270 */
[----:B------:R-:W-:Y:S01]  /*a0bd0*/  IMAD.WIDE R4, R54, 0x2, R2 ;  /* 0x0000000236047825 */ /* 0x000fe200078e0202 */
[----:B------:R-:W-:Y:S01]  /*a0be0*/  ISETP.LT.AND P2, PT, R60, UR10, !P2 ;  /* 0x0000000a3c007c0c */ /* 0x000fe2000d741270 */
[----:B------:R-:W-:Y:S01]  /*a0bf0*/  ULDC UR8, c[0x0][0x228] ;  /* 0x00008a0000087ab9 */ /* 0x000fe20000000800 */
[----:B------:R-:W-:Y:S01]  /*a0c00*/  ISETP.GE.AND P4, PT, R55, UR4, PT ;  /* 0x0000000437007c0c */ /* 0x000fe2000bf86270 */
[----:B------:R-:W-:Y:S01]  /*a0c10*/  ULDC UR4, c[0x0][0x248] ;  /* 0x0000920000047ab9 */ /* 0x000fe20000000800 */
[C---:B------:R-:W-:Y:S01]  /*a0c20*/  IMAD.WIDE R46, R54.reuse, 0x2, R42 ;  /* 0x00000002362e7825 */ /* 0x040fe200078e022a */
[----:B------:R-:W-:Y:S01]  /*a0c30*/  ISETP.LT.AND P6, PT, R59, UR14, !P0 ;  /* 0x0000000e3b007c0c */ /* 0x000fe2000c7c1270 */
[----:B------:R-:W-:Y:S01]  /*a0c40*/  ULDC UR10, c[0x0][0x228] ;  /* 0x00008a00000a7ab9 */ /* 0x000fe20000000800 */
[----:B------:R-:W-:Y:S01]  /*a0c50*/  ULDC UR12, c[0x0][0x228] ;  /* 0x00008a00000c7ab9 */ /* 0x000fe20000000800 */
[----:B------:R-:W-:Y:S01]  /*a0c60*/  VIADD R52, R54, UR4 ;  /* 0x0000000436347c36 */ /* 0x000fe20008000000 */
[----:B------:R-:W-:Y:S01]  /*a0c70*/  ULDC UR4, c[0x0][0x22c] ;  /* 0x00008b0000047ab9 */ /* 0x000fe20000000800 */
[----:B------:R-:W-:Y:S01]  /*a0c80*/  VIADD R53, R31, 0x2f ;  /* 0x0000002f1f357836 */ /* 0x000fe20000000000 */
[----:B------:R-:W-:Y:S01]  /*a0c90*/  ULDC UR14, c[0x0][0x228] ;  /* 0x00008a00000e7ab9 */ /* 0x000fe20000000800 */
[----:B------:R-:W-:-:S04]  /*a0ca0*/  IMAD.WIDE R48, R52, 0x2, R44 ;  /* 0x0000000234307825 */ /* 0x000fc800078e022c */
[----:B------:R-:W-:Y:S01]  /*a0cb0*/  IMAD.WIDE R50, R52, 0x2, R40 ;  /* 0x0000000234327825 */ /* 0x000fe200078e0228 */
[----:B--2---:R-:W-:Y:S02]  /*a0cc0*/  PRMT R55, R57, 0x7632, R55 ;  /* 0x0000763239377816 */ /* 0x004fe40000000037 */
[----:B----4-:R-:W-:Y:S01]  /*a0cd0*/  PRMT R54, R56, 0x7632, R54 ;  /* 0x0000763238367816 */ /* 0x010fe20000000036 */
[----:B------:R0:W-:Y:S04]  /*a0ce0*/  @P3 STG.E.U16 desc[UR6][R4.64], R56 ;  /* 0x0000003804003986 */ /* 0x0001e8000c101506 */
[----:B------:R-:W-:Y:S04]  /*a0cf0*/  @P2 STG.E.U16 desc[UR6][R46.64], R54 ;  /* 0x000000362e002986 */ /* 0x000fe8000c101506 */
[----:B0-----:R-:W2:Y:S04]  /*a0d00*/  LDL.LU R56, [R1+0x1c] ;  /* 0x00001c0001387983 */ /* 0x001ea80000300800 */
[----:B------:R0:W-:Y:S04]  /*a0d10*/  @P5 STG.E.U16 desc[UR6][R48.64], R57 ;  /* 0x0000003930005986 */ /* 0x0001e8000c101506 */
[----:B0-----:R-:W4:Y:S01]  /*a0d20*/  LDL.LU R57, [R1+0xc] ;  /* 0x00000c0001397983 */ /* 0x001f220000300800 */
[----:B------:R-:W-:-:S02]  /*a0d30*/  ISETP.LT.AND P2, PT, R61, UR8, !P0 ;  /* 0x000000083d007c0c */ /* 0x000fc4000c741270 */
[----:B------:R-:W-:Y:S01]  /*a0d40*/  ISETP.GE.AND P3, PT, R53, UR4, PT ;  /* 0x0000000435007c0c */ /* 0x000fe2000bf66270 */
[----:B------:R3:W-:Y:S01]  /*a0d50*/  @P6 STG.E.U16 desc[UR6][R50.64], R55 ;  /* 0x0000003732006986 */ /* 0x0007e2000c101506 */
[----:B------:R-:W-:Y:S01]  /*a0d60*/  ISETP.LT.AND P0, PT, R60, UR10, !P0 ;  /* 0x0000000a3c007c0c */ /* 0x000fe2000c701270 */
[----:B------:R-:W-:Y:S01]  /*a0d70*/  ULDC UR4, c[0x0][0x248] ;  /* 0x0000920000047ab9 */ /* 0x000fe20000000800 */
[----:B------:R-:W-:Y:S01]  /*a0d80*/  ISETP.LT.AND P5, PT, R58, UR12, !P4 ;  /* 0x0000000c3a007c0c */ /* 0x000fe2000e7a1270 */
[C---:B------:R-:W-:Y:S01]  /*a0d90*/  IMAD.WIDE R4, R52.reuse, 0x2, R2 ;  /* 0x0000000234047825 */ /* 0x040fe200078e0202 */
[----:B------:R-:W-:Y:S01]  /*a0da0*/  ISETP.LT.AND P6, PT, R59, UR14, !P4 ;  /* 0x0000000e3b007c0c */ /* 0x000fe2000e7c1270 */
[----:B------:R-:W-:Y:S01]  /*a0db0*/  ULDC UR8, c[0x0][0x228] ;  /* 0x00008a0000087ab9 */ /* 0x000fe20000000800 */
[----:B------:R-:W-:Y:S01]  /*a0dc0*/  ULDC UR10, c[0x0][0x228] ;  /* 0x00008a00000a7ab9 */ /* 0x000fe20000000800 */
[C---:B------:R-:W-:Y:S01]  /*a0dd0*/  VIADD R53, R52.reuse, UR4 ;  /* 0x0000000434357c36 */ /* 0x040fe20008000000 */
[----:B------:R-:W-:Y:S01]  /*a0de0*/  ULDC UR12, c[0x0][0x228] ;  /* 0x00008a00000c7ab9 */ /* 0x000fe20000000800 */
[----:B------:R-:W-:Y:S01]  /*a0df0*/  IMAD.WIDE R46, R52, 0x2, R42 ;  /* 0x00000002342e7825 */ /* 0x000fe200078e022a */
[----:B------:R-:W-:Y:S01]  /*a0e00*/  PRMT R52, R6, 0x7632, R52 ;  /* 0x0000763206347816 */ /* 0x000fe20000000034 */
[----:B------:R-:W-:Y:S01]  /*a0e10*/  @P2 STG.E.U16 desc[UR6][R4.64], R6 ;  /* 0x0000000604002986 */ /* 0x000fe2000c101506 */
[----:B---3--:R-:W-:Y:S01]  /*a0e20*/  PRMT R55, R7, 0x7632, R55 ;  /* 0x0000763207377816 */ /* 0x008fe20000000037 */
[C---:B------:R-:W-:Y:S01]  /*a0e30*/  IMAD.WIDE R48, R53.reuse, 0x2, R44 ;  /* 0x0000000235307825 */ /* 0x040fe200078e022c */
[----:B------:R-:W-:Y:S01]  /*a0e40*/  ULDC UR4, c[0x0][0x22c] ;  /* 0x00008b0000047ab9 */ /* 0x000fe20000000800 */
[----:B------:R-:W-:Y:S01]  /*a0e50*/  @P0 STG.E.U16 desc[UR6][R46.64], R52 ;  /* 0x000000342e000986 */ /* 0x000fe2000c101506 */
[----:B------:R-:W-:Y:S01]  /*a0e60*/  ULDC UR14, c[0x0][0x228] ;  /* 0x00008a00000e7ab9 */ /* 0x000fe20000000800 */
[----:B------:R-:W-:-:S02]  /*a0e70*/  IMAD.WIDE R50, R53, 0x2, R40 ;  /* 0x0000000235327825 */ /* 0x000fc400078e0228 */
[----:B------:R0:W-:Y:S04]  /*a0e80*/  @P5 STG.E.U16 desc[UR6][R48.64], R7 ;  /* 0x0000000730005986 */ /* 0x0001e8000c101506 */
[----:B------:R1:W-:Y:S04]  /*a0e90*/  @P6 STG.E.U16 desc[UR6][R50.64], R55 ;  /* 0x0000003732006986 */ /* 0x0003e8000c101506 */
[----:B0-----:R-:W3:Y:S04]  /*a0ea0*/  LDL.LU R7, [R1+0x2f78] ;  /* 0x002f780001077983 */ /* 0x001ee80000300800 */
[----:B-1----:R-:W3:Y:S01]  /*a0eb0*/  LDL.LU R55, [R1+0x310] ;  /* 0x0003100001377983 */ /* 0x002ee20000300800 */
[----:B------:R-:W-:Y:S01]  /*a0ec0*/  ISETP.LT.AND P0, PT, R61, UR8, !P4 ;  /* 0x000000083d007c0c */ /* 0x000fe2000e701270 */
[----:B------:R-:W-:Y:S01]  /*a0ed0*/  VIADD R54, R31, 0x30 ;  /* 0x000000301f367836 */ /* 0x000fe20000000000 */
[----:B------:R-:W-:Y:S01]  /*a0ee0*/  ISETP.LT.AND P4, PT, R60, UR10, !P4 ;  /* 0x0000000a3c007c0c */ /* 0x000fe2000e781270 */
[C---:B------:R-:W-:Y:S01]  /*a0ef0*/  IMAD.WIDE R4, R53.reuse, 0x2, R2 ;  /* 0x0000000235047825 */ /* 0x040fe200078e0202 */
[----:B------:R-:W-:Y:S01]  /*a0f00*/  ISETP.LT.AND P5, PT, R58, UR12, !P3 ;  /* 0x0000000c3a007c0c */ /* 0x000fe2000dfa1270 */
[----:B------:R-:W-:Y:S01]  /*a0f10*/  ULDC UR8, c[0x0][0x228] ;  /* 0x00008a0000087ab9 */ /* 0x000fe20000000800 */
[----:B------:R-:W-:Y:S01]  /*a0f20*/  ISETP.GE.AND P2, PT, R54, UR4, PT ;  /* 0x0000000436007c0c */ /* 0x000fe2000bf46270 */
[----:B------:R-:W-:Y:S01]  /*a0f30*/  ULDC UR4, c[0x0][0x248] ;  /* 0x0000920000047ab9 */ /* 0x000fe20000000800 */
[----:B------:R-:W-:Y:S01]  /*a0f40*/  IMAD.WIDE R46, R53, 0x2, R42 ;  /* 0x00000002352e7825 */ /* 0x000fe200078e022a */
[----:B------:R-:W-:Y:S01]  /*a0f50*/  ISETP.LT.AND P6, PT, R59, UR14, !P3 ;  /* 0x0000000e3b007c0c */ /* 0x000fe2000dfc1270 */
[----:B------:R-:W-:Y:S01]  /*a0f60*/  ULDC UR10, c[0x0][0x228] ;  /* 0x00008a00000a7ab9 */ /* 0x000fe20000000800 */
[----:B------:R-:W-:Y:S01]  /*a0f70*/  ULDC UR12, c[0x0][0x228] ;  /* 0x00008a00000c7ab9 */ /* 0x000fe20000000800 */
[----:B------:R-:W-:Y:S01]  /*a0f80*/  VIADD R6, R53, UR4 ;  /* 0x0000000435067c36 */ /* 0x000fe20008000000 */
[----:B------:R-:W-:Y:S01]  /*a0f90*/  ULDC UR4, c[0x0][0x22c] ;  /* 0x00008b0000047ab9 */ /* 0x000fe20000000800 */
[----:B------:R-:W-:Y:S01]  /*a0fa0*/  VIADD R52, R31, 0x31 ;  /* 0x000000311f347836 */ /* 0x000fe20000000000 */
[----:B------:R-:W-:Y:S01]  /*a0fb0*/  ULDC UR14, c[0x0][0x228] ;  /* 0x00008a00000e7ab9 */ /* 0x000fe20000000800 */
[----:B------:R-:W-:Y:S01]  /*a0fc0*/  IMAD.WIDE R48, R6, 0x2, R44 ;  /* 0x0000000206307825 */ /* 0x000fe200078e022c */
[----:B--2---:R-:W-:Y:S01]  /*a0fd0*/  PRMT R53, R56, 0x7632, R53 ;  /* 0x0000763238357816 */ /* 0x004fe20000000035 */
[----:B------:R0:W-:Y:S04]  /*a0fe0*/  @P0 STG.E.U16 desc[UR6][R4.64], R56 ;  /* 0x0000003804000986 */ /* 0x0001e8000c101506 */
[----:B------:R-:W-:Y:S04]  /*a0ff0*/  @P4 STG.E.U16 desc[UR6][R46.64], R53 ;  /* 0x000000352e004986 */ /* 0x000fe8000c101506 */
[----:B0-----:R-:W2:Y:S01]  /*a1000*/  LDL.LU R56, [R1+0x300] ;  /* 0x0003000001387983 */ /* 0x001ea20000300800 */
[----:B----4-:R-:W-:-:S03]  /*a1010*/  PRMT R54, R57, 0x7632, R54 ;  /* 0x0000763239367816 */ /* 0x010fc60000000036 */
[----:B------:R0:W-:Y:S04]  /*a1020*/  @P5 STG.E.U16 desc[UR6][R48.64], R57 ;  /* 0x0000003930005986 */ /* 0x0001e8000c101506 */
[----:B0-----:R-:W4:Y:S01]  /*a1030*/  LDL.LU R57, [R1+0x2f0] ;  /* 0x0002f00001397983 */ /* 0x001f220000300800 */
[----:B------:R-:W-:Y:S01]  /*a1040*/  IMAD.WIDE R50, R6, 0x2, R40 ;  /* 0x0000000206327825 */ /* 0x000fe200078e0228 */
[----:B------:R-:W-:Y:S01]  /*a1050*/  ISETP.LT.AND P4, PT, R61, UR8, !P3 ;  /* 0x000000083d007c0c */ /* 0x000fe2000df81270 */
[----:B------:R-:W-:Y:S01]  /*a1060*/  ULDC UR8, c[0x0][0x228] ;  /* 0x00008a0000087ab9 */ /* 0x000fe20000000800 */
[----:B------:R-:W-:Y:S02]  /*a1070*/  ISETP.LT.AND P3, PT, R60, UR10, !P3 ;  /* 0x0000000a3c007c0c */ /* 0x000fe4000df61270 */
[----:B------:R-:W-:Y:S01]  /*a1080*/  ISETP.GE.AND P0, PT, R52, UR4, PT ;  /* 0x0000000434007c0c */ /* 0x000fe2000bf06270 */
[----:B------:R0:W-:Y:S01]  /*a1090*/  @P6 STG.E.U16 desc[UR6][R50.64], R54 ;  /* 0x0000003632006986 */ /* 0x0001e2000c101506 */
[----:B------:R-:W-:Y:S01]  /*a10a0*/  ISETP.LT.AND P5, PT, R58, UR12, !P2 ;  /* 0x0000000c3a007c0c */ /* 0x000fe2000d7a1270 */
[----:B------:R-:W-:Y:S01]  /*a10b0*/  ULDC UR4, c[0x0][0x248] ;  /* 0x0000920000047ab9 */ /* 0x000fe20000000800 */
[----:B------:R-:W-:Y:S01]  /*a10c0*/  ISETP.LT.AND P6, PT, R59, UR14, !P2 ;  /* 0x0000000e3b007c0c */ /* 0x000fe2000d7c1270 */
[C---:B------:R-:W-:Y:S01]  /*a10d0*/  VIADD R52, R6.reuse, UR4 ;  /* 0x0000000406347c36 */ /* 0x040fe20008000000 */
[----:B------:R-:W-:Y:S01]  /*a10e0*/  ULDC UR10, c[0x0][0x228] ;  /* 0x00008a00000a7ab9 */ /* 0x000fe20000000800 */
[C---:B------:R-:W-:Y:S01]  /*a10f0*/  IMAD.WIDE R4, R6.reuse, 0x2, R2 ;  /* 0x0000000206047825 */ /* 0x040fe200078e0202 */
[----:B------:R-:W-:Y:S01]  /*a1100*/  ULDC UR12, c[0x0][0x228] ;  /* 0x00008a00000c7ab9 */ /* 0x000fe20000000800 */
[----:B------:R-:W-:Y:S01]  /*a1110*/  ULDC UR4, c[0x0][0x22c] ;  /* 0x00008b0000047ab9 */ /* 0x000fe20000000800 */
[----:B------:R-:W-:Y:S01]  /*a1120*/  ULDC UR14, c[0x0][0x228] ;  /* 0x00008a00000e7ab9 */ /* 0x000fe20000000800 */
[----:B------:R-:W-:-:S04]  /*a1130*/  IMAD.WIDE R46, R6, 0x2, R42 ;  /* 0x00000002062e7825 */ /* 0x000fc800078e022a */
[----:B------:R-:W-:Y:S01]  /*a1140*/  IMAD.WIDE R48, R52, 0x2, R44 ;  /* 0x0000000234307825 */ /* 0x000fe200078e022c */
[----:B---3--:R-:W-:-:S03]  /*a1150*/  PRMT R6, R7, 0x7632, R6 ;  /* 0x0000763207067816 */ /* 0x008fc60000000006 */
[----:B0-----:R-:W-:Y:S01]  /*a1160*/  IMAD.WIDE R50, R52, 0x2, R40 ;  /* 0x0000000234327825 */ /* 0x001fe200078e0228 */
[----:B------:R-:W-:Y:S01]  /*a1170*/  PRMT R54, R55, 0x7632, R54 ;  /* 0x0000763237367816 */ /* 0x000fe20000000036 */
[----:B------:R-:W-:Y:S04]  /*a1180*/  @P4 STG.E.U16 desc[UR6][R4.64], R7 ;  /* 0x0000000704004986 */ /* 0x000fe8000c101506 */
[----:B------:R-:W-:Y:S04]  /*a1190*/  @P3 STG.E.U16 desc[UR6][R46.64], R6 ;  /* 0x000000062e003986 */ /* 0x000fe8000c101506 */
[----:B------:R0:W-:Y:S04]  /*a11a0*/  @P5 STG.E.U16 desc[UR6][R48.64], R55 ;  /* 0x0000003730005986 */ /* 0x0001e8000c101506 */
[----:B------:R1:W-:Y:S01]  /*a11b0*/  @P6 STG.E.U16 desc[UR6][R50.64], R54 ;  /* 0x0000003632006986 */ /* 0x0003e2000c101506 */
[----:B------:R-:W-:Y:S01]  /*a11c0*/  ISETP.LT.AND P3, PT, R61, UR8, !P2 ;  /* 0x000000083d007c0c */ /* 0x000fe2000d761270 */
[----:B------:R-:W-:-:S02]  /*a11d0*/  VIADD R53, R31, 0x32 ;  /* 0x000000321f357836 */ /* 0x000fc40000000000 */
[----:B0-----:R-:W3:Y:S01]  /*a11e0*/  LDL.LU R55, [R1+0x314] ;  /* 0x0003140001377983 */ /* 0x001ee20000300800 */
[----:B------:R-:W-:Y:S01]  /*a11f0*/  ISETP.LT.AND P5, PT, R58, UR12, !P0 ;  /* 0x0000000c3a007c0c */ /* 0x000fe2000c7a1270 */
[----:B------:R-:W-:Y:S01]  /*a1200*/  IMAD.WIDE R4, R52, 0x2, R2 ;  /* 0x0000000234047825 */ /* 0x000fe200078e0202 */
[----:B------:R-:W-:Y:S01]  /*a1210*/  ISETP.LT.AND P2, PT, R60, UR10, !P2 ;  /* 0x0000000a3c007c0c */ /* 0x000fe2000d741270 */
[----:B-1----:R-:W3:Y:S01]  /*a1220*/  LDL.LU R54, [R1+0x2e0] ;  /* 0x0002e00001367983 */ /* 0x002ee20000300800 */
[----:B------:R-:W-:Y:S01]  /*a1230*/  ISETP.GE.AND P4, PT, R53, UR4, PT ;  /* 0x0000000435007c0c */ /* 0x000fe2000bf86270 */
[----:B------:R-:W-:Y:S01]  /*a1240*/  ULDC UR4, c[0x0][0x248] ;  /* 0x0000920000047ab9 */ /* 0x000fe20000000800 */
[C---:B------:R-:W-:Y:S01]  /*a1250*/  IMAD.WIDE R6, R52.reuse, 0x2, R42 ;  /* 0x0000000234067825 */ /* 0x040fe200078e022a */
[----:B------:R-:W-:Y:S01]  /*a1260*/  ULDC UR8, c[0x0][0x228] ;  /* 0x00008a0000087ab9 */ /* 0x000fe20000000800 */
[----:B------:R-:W-:Y:S01]  /*a1270*/  ISETP.LT.AND P6, PT, R59, UR14, !P0 ;  /* 0x0000000e3b007c0c */ /* 0x000fe2000c7c1270 */
[----:B------:R-:W-:Y:S01]  /*a1280*/  ULDC UR10, c[0x0][0x228] ;  /* 0x00008a00000a7ab9 */ /* 0x000fe20000000800 */
[----:B------:R-:W-:Y:S01]  /*a1290*/  VIADD R50, R52, UR4 ;  /* 0x0000000434327c36 */ /* 0x000fe20008000000 */
[----:B------:R-:W-:Y:S01]  /*a12a0*/  ULDC UR12, c[0x0][0x228] ;  /* 0x00008a00000c7ab9 */ /* 0x000fe20000000800 */
[----:B------:R-:W-:Y:S01]  /*a12b0*/  VIADD R51, R31, 0x33 ;  /* 0x000000331f337836 */ /* 0x000fe20000000000 */
[----:B------:R-:W-:Y:S01]  /*a12c0*/  ULDC UR4, c[0x0][0x22c] ;  /* 0x00008b0000047ab9 */ /* 0x000fe20000000800 */
[----:B------:R-:W-:Y:S01]  /*a12d0*/  IMAD.WIDE R46, R50, 0x2, R44 ;  /* 0x00000002322e7825 */ /* 0x000fe200078e022c */
[----:B------:R-:W-:Y:S01]  /*a12e0*/  ULDC UR14, c[0x0][0x228] ;  /* 0x00008a00000e7ab9 */ /* 0x000fe20000000800 */
[----:B--2---:R-:W-:Y:S01]  /*a12f0*/  PRMT R52, R56, 0x7632, R52 ;  /* 0x0000763238347816 */ /* 0x004fe20000000034 */
[----:B------:R0:W-:Y:S04]  /*a1300*/  @P3 STG.E.U16 desc[UR6][R4.64], R56 ;  /* 0x0000003804003986 */ /* 0x0001e8000c101506 */
[----:B------:R-:W-:Y:S04]  /*a1310*/  @P2 STG.E.U16 desc[UR6][R6.64], R52 ;  /* 0x0000003406002986 */ /* 0x000fe8000c101506 */
[----:B0-----:R-:W2:Y:S01]  /*a1320*/  LDL.LU R56, [R1+0x304] ;  /* 0x0003040001387983 */ /* 0x001ea20000300800 */
        /* <DEDUP_REMOVED lines=11> */
[----:B------:R0:W-:Y:S01]  /*a13e0*/  @P6 STG.E.U16 desc[UR6][R48.64], R53 ;  /* 0x0000003530006986 */ /* 0x0001e2000c101506 */
[----:B------:R-:W-:-:S02]  /*a13f0*/  VIADD R51, R50, UR4 ;  /* 0x0000000432337c36 */ /* 0x000fc40008000000 */
[----:B------:R-:W-:Y:S01]  /*a1400*/  IMAD.WIDE R6, R50, 0x2, R42 ;  /* 0x0000000232067825 */ /* 0x000fe200078e022a */
[----:B------:R-:W-:Y:S01]  /*a1410*/  ISETP.LT.AND P6, PT, R59, UR14, !P4 ;  /* 0x0000000e3b007c0c */ /* 0x000fe2000e7c1270 */
[----:B------:R-:W-:Y:S01]  /*a1420*/  ULDC UR10, c[0x0][0x228] ;  /* 0x00008a00000a7ab9 */ /* 0x000fe20000000800 */
[----:B------:R-:W-:Y:S01]  /*a1430*/  ULDC UR12, c[0x0][0x228] ;  /* 0x00008a00000c7ab9 */ /* 0x000fe20000000800 */
[----:B------:R-:W-:Y:S01]  /*a1440*/  IMAD.WIDE R46, R51, 0x2, R44 ;  /* 0x00000002332e7825 */ /* 0x000fe200078e022c */
[----:B------:R-:W-:Y:S01]  /*a1450*/  ULDC UR4, c[0x0][0x22c] ;  /* 0x00008b0000047ab9 */ /* 0x000fe20000000800 */
[----:B------:R-:W-:Y:S02]  /*a1460*/  ULDC UR14, c[0x0][0x228] ;  /* 0x00008a00000e7ab9 */ /* 0x000fe40000000800 */
[----:B------:R-:W-:Y:S02]  /*a1470*/  VIADD R52, R31, 0x34 ;  /* 0x000000341f347836 */ /* 0x000fe40000000000 */
[----:B0-----:R-:W-:Y:S01]  /*a1480*/  IMAD.WIDE R48, R51, 0x2, R40 ;  /* 0x0000000233307825 */ /* 0x001fe200078e0228 */
[----:B---3--:R-:W-:Y:S01]  /*a1490*/  PRMT R50, R54, 0x7632, R50 ;  /* 0x0000763236327816 */ /* 0x008fe20000000032 */
[----:B------:R0:W-:Y:S01]  /*a14a0*/  @P2 STG.E.U16 desc[UR6][R4.64], R54 ;  /* 0x0000003604002986 */ /* 0x0001e2000c101506 */
[----:B------:R-:W-:-:S03]  /*a14b0*/  PRMT R53, R55, 0x7632, R53 ;  /* 0x0000763237357816 */ /* 0x000fc60000000035 */
[----:B------:R-:W-:Y:S01]  /*a14c0*/  @P0 STG.E.U16 desc[UR6][R6.64], R50 ;  /* 0x0000003206000986 */ /* 0x000fe2000c101506 */
[----:B------:R-:W-:Y:S01]  /*a14d0*/  ISETP.LT.AND P0, PT, R61, UR8, !P4 ;  /* 0x000000083d007c0c */ /* 0x000fe2000e701270 */
[----:B------:R-:W-:Y:S02]  /*a14e0*/  ULDC UR8, c[0x0][0x228] ;  /* 0x00008a0000087ab9 */ /* 0x000fe40000000800 */
[----:B0-----:R-:W3:Y:S04]  /*a14f0*/  LDL.LU R54, [R1+0x2e4] ;  /* 0x0002e40001367983 */ /* 0x001ee80000300800 */
[----:B------:R0:W-:Y:S01]  /*a1500*/  @P5 STG.E.U16 desc[UR6][R46.64], R55 ;  /* 0x000000372e005986 */ /* 0x0001e2000c101506 */
[----:B------:R-:W-:Y:S01]  /*a1510*/  ISETP.LT.AND P4, PT, R60, UR10, !P4 ;  /* 0x0000000a3c007c0c */ /* 0x000fe2000e781270 */
[----:B------:R-:W-:Y:S01]  /*a1520*/  IMAD.WIDE R4, R51, 0x2, R2 ;  /* 0x0000000233047825 */ /* 0x000fe200078e0202 */
[----:B------:R-:W-:-:S02]  /*a1530*/  ISETP.LT.AND P5, PT, R58, UR12, !P3 ;  /* 0x0000000c3a007c0c */ /* 0x000fc4000dfa1270 */
[----:B------:R-:W-:Y:S01]  /*a1540*/  ISETP.GE.AND P2, PT, R52, UR4, PT ;  /* 0x0000000434007c0c */ /* 0x000fe2000bf46270 */
[----:B------:R-:W-:Y:S01]  /*a1550*/  ULDC UR4, c[0x0][0x248] ;  /* 0x0000920000047ab9 */ /* 0x000fe20000000800 */
[----:B0-----:R-:W3:Y:S01]  /*a1560*/  LDL.LU R55, [R1+0x318] ;  /* 0x0003180001377983 */ /* 0x001ee20000300800 */
[C---:B------:R-:W-:Y:S01]  /*a1570*/  VIADD R50, R51.reuse, UR4 ;  /* 0x0000000433327c36 */ /* 0x040fe20008000000 */
[----:B------:R-:W-:Y:S01]  /*a1580*/  ULDC UR10, c[0x0][0x228] ;  /* 0x00008a00000a7ab9 */ /* 0x000fe20000000800 */
[----:B------:R-:W-:Y:S01]  /*a1590*/  IMAD.WIDE R6, R51, 0x2, R42 ;  /* 0x0000000233067825 */ /* 0x000fe200078e022a */
[----:B------:R-:W-:Y:S01]  /*a15a0*/  @P6 STG.E.U16 desc[UR6][R48.64], R53 ;  /* 0x0000003530006986 */ /* 0x000fe2000c101506 */
[----:B------:R-:W-:Y:S01]  /*a15b0*/  ULDC UR12, c[0x0][0x228] ;  /* 0x00008a00000c7ab9 */ /* 0x000fe20000000800 */
        /* <DEDUP_REMOVED lines=10> */
[----:B------:R-:W-:Y:S01]  /*a1660*/  VIADD R52, R31, 0x35 ;  /* 0x000000351f347836 */ /* 0x000fe20000000000 */
        /* <DEDUP_REMOVED lines=8> */
[----:B------:R-:W-:Y:S01]  /*a16f0*/  ULDC UR8, c[0x0][0x228] ;  /* 0x00008a0000087ab9 */ /* 0x000fe20000000800 */
[C---:B------:R-:W-:Y:S01]  /*a1700*/  VIADD R51, R50.reuse, UR4 ;  /* 0x0000000432337c36 */ /* 0x040fe20008000000 */
[----:B------:R-:W-:Y:S01]  /*a1710*/  ULDC UR10, c[0x0][0x228] ;  /* 0x00008a00000a7ab9 */ /* 0x000fe20000000800 */
[----:B------:R0:W-:Y:S01]  /*a1720*/  @P6 STG.E.U16 desc[UR6][R48.64], R53 ;  /* 0x0000003530006986 */ /* 0x0001e2000c101506 */
[----:B------:R-:W-:Y:S01]  /*a1730*/  IMAD.WIDE R6, R50, 0x2, R42 ;  /* 0x0000000232067825 */ /* 0x000fe200078e022a */
[----:B------:R-:W-:Y:S01]  /*a1740*/  ULDC UR12, c[0x0][0x228] ;  /* 0x00008a00000c7ab9 */ /* 0x000fe20000000800 */
[----:B------:R-:W-:-:S02]  /*a1750*/  ULDC UR4, c[0x0][0x22c] ;  /* 0x00008b0000047ab9 */ /* 0x000fc40000000800 */
[----:B------:R-:W-:Y:S01]  /*a1760*/  IMAD.WIDE R46, R51, 0x2, R44 ;  /* 0x00000002332e7825 */ /* 0x000fe200078e022c */
[----:B------:R-:W-:Y:S01]  /*a1770*/  ISETP.LT.AND P6, PT, R59, UR14, !P2 ;  /* 0x0000000e3b007c0c */ /* 0x000fe2000d7c1270 */
[----:B------:R-:W-:Y:S02]  /*a1780*/  ULDC UR14, c[0x0][0x228] ;  /* 0x00008a00000e7ab9 */ /* 0x000fe40000000800 */
[----:B------:R-:W-:Y:S02]  /*a1790*/  VIADD R52, R31, 0x36 ;  /* 0x000000361f347836 */ /* 0x000fe40000000000 */
[----:B0-----:R-:W-:Y:S01]  /*a17a0*/  IMAD.WIDE R48, R51, 0x2, R40 ;  /* 0x0000000233307825 */ /* 0x001fe200078e0228 */
[----:B---3--:R-:W-:Y:S01]  /*a17b0*/  PRMT R50, R54, 0x7632, R50 ;  /* 0x0000763236327816 */ /* 0x008fe20000000032 */
[----:B------:R0:W-:Y:S04]  /*a17c0*/  @P4 STG.E.U16 desc[UR6][R4.64], R54 ;  /* 0x0000003604004986 */ /* 0x0001e8000c101506 */
[----:B------:R-:W-:Y:S01]  /*a17d0*/  @P3 STG.E.U16 desc[UR6][R6.64], R50 ;  /* 0x0000003206003986 */ /* 0x000fe2000c101506 */
[----:B------:R-:W-:Y:S01]  /*a17e0*/  ISETP.LT.AND P3, PT, R61, UR8, !P2 ;  /* 0x000000083d007c0c */ /* 0x000fe2000d761270 */
[----:B------:R-:W-:-:S02]  /*a17f0*/  ULDC UR8, c[0x0][0x228] ;  /* 0x00008a0000087ab9 */ /* 0x000fc40000000800 */
[----:B0-----:R-:W3:Y:S01]  /*a1800*/  LDL.LU R54, [R1+0x2e8] ;  /* 0x0002e80001367983 */ /* 0x001ee20000300800 */
[----:B------:R-:W-:-:S03]  /*a1810*/  PRMT R53, R55, 0x7632, R53 ;  /* 0x0000763237357816 */ /* 0x000fc60000000035 */
[----:B------:R0:W-:Y:S01]  /*a1820*/  @P5 STG.E.U16 desc[UR6][R46.64], R55 ;  /* 0x000000372e005986 */ /* 0x0001e2000c101506 */
[----:B------:R-:W-:Y:S01]  /*a1830*/  ISETP.LT.AND P2, PT, R60, UR10, !P2 ;  /* 0x0000000a3c007c0c */ /* 0x000fe2000d741270 */
[C---:B------:R-:W-:Y:S01]  /*a1840*/  IMAD.WIDE R4, R51.reuse, 0x2, R2 ;  /* 0x0000000233047825 */ /* 0x040fe200078e0202 */
[----:B------:R-:W-:Y:S02]  /*a1850*/  ISETP.LT.AND P5, PT, R58, UR12, !P0 ;  /* 0x0000000c3a007c0c */ /* 0x000fe4000c7a1270 */
        /* <DEDUP_REMOVED lines=770> */
[----:B------:R-:W-:Y:S02]  /*a4880*/  ULDC UR14, c[0x0][0x228] ;  /* 0x00008a00000e7ab9 */ /* 0x000fe40000000800 */
[----:B------:R-:W-:Y:S01]  /*a4890*/  VIADD R52, R31, 0x55 ;  /* 0x000000551f347836 */ /* 0x000fe20000000000 */
[----:B------:R-:W-:Y:S01]  /*a48a0*/  ISETP.LT.AND P3, PT, R60, UR10, !P3 ;  /* 0x0000000a3c007c0c */ /* 0x000fe2000df61270 */
[----:B------:R-:W-:Y:S01]  /*a48b0*/  IMAD.WIDE R4, R50, 0x2, R2 ;  /* 0x0000000232047825 */ /* 0x000fe200078e0202 */
[----:B------:R-:W-:-:S05]  /*a48c0*/  ULDC UR8, c[0x0][0x228] ;  /* 0x00008a0000087ab9 */ /* 0x000fca0000000800 */
[----:B------:R0:W-:Y:S01]  /*a48d0*/  @P6 STG.E.U16 desc[UR6][R48.64], R53 ;  /* 0x0000003530006986 */ /* 0x0001e2000c101506 */
[----:B------:R-:W-:Y:S01]  /*a48e0*/  ISETP.LT.AND P6, PT, R58, UR12, !P2 ;  /* 0x0000000c3a007c0c */ /* 0x000fe2000d7c1270 */
[----:B------:R-:W-:Y:S01]  /*a48f0*/  IMAD.WIDE R6, R50, 0x2, R42 ;  /* 0x0000000232067825 */ /* 0x000fe200078e022a */
[----:B------:R-:W-:Y:S01]  /*a4900*/  ISETP.GE.AND P0, PT, R52, UR4, PT ;  /* 0x0000000434007c0c */ /* 0x000fe2000bf06270 */
[----:B------:R-:W-:Y:S01]  /*a4910*/  ULDC UR4, c[0x0][0x248] ;  /* 0x0000920000047ab9 */ /* 0x000fe20000000800 */
[----:B------:R-:W-:Y:S01]  /*a4920*/  ISETP.LT.AND P5, PT, R59, UR14, !P2 ;  /* 0x0000000e3b007c0c */ /* 0x000fe2000d7a1270 */
[----:B------:R-:W-:Y:S01]  /*a4930*/  VIADD R51, R50, UR4 ;  /* 0x0000000432337c36 */ /* 0x000fe20008000000 */
[----:B------:R-:W-:Y:S01]  /*a4940*/  ULDC UR10, c[0x0][0x228] ;  /* 0x00008a00000a7ab9 */ /* 0x000fe20000000800 */
[----:B------:R-:W-:Y:S01]  /*a4950*/  VIADD R52, R31, 0x56 ;  /* 0x000000561f347836 */ /* 0x000fe20000000000 */
[----:B------:R-:W-:Y:S01]  /*a4960*/  ULDC UR12, c[0x0][0x228] ;  /* 0x00008a00000c7ab9 */ /* 0x000fe20000000800 */
[----:B------:R-:W-:Y:S01]  /*a4970*/  IMAD.WIDE R46, R51, 0x2, R44 ;  /* 0x00000002332e7825 */ /* 0x000fe200078e022c */
[----:B------:R-:W-:Y:S01]  /*a4980*/  ULDC UR4, c[0x0][0x22c] ;  /* 0x00008b0000047ab9 */ /* 0x000fe20000000800 */
[----:B------:R-:W-:Y:S01]  /*a4990*/  ULDC UR14, c[0x0][0x228] ;  /* 0x00008a00000e7ab9 */ /* 0x000fe20000000800 */
[----:B---3--:R-:W-:Y:S01]  /*a49a0*/  PRMT R50, R54, 0x7632, R50 ;  /* 0x0000763236327816 */ /* 0x008fe20000000032 */
[----:B------:R1:W-:Y:S04]  /*a49b0*/  @P4 STG.E.U16 desc[UR6][R4.64], R54 ;  /* 0x0000003604004986 */ /* 0x0003e8000c101506 */
[----:B------:R-:W-:Y:S01]  /*a49c0*/  @P3 STG.E.U16 desc[UR6][R6.64], R50 ;  /* 0x0000003206003986 */ /* 0x000fe2000c101506 */
[----:B------:R-:W-:Y:S01]  /*a49d0*/  ISETP.LT.AND P3, PT, R61, UR8, !P2 ;  /* 0x000000083d007c0c */ /* 0x000fe2000d761270 */
[----:B0-----:R-:W-:-:S02]  /*a49e0*/  IMAD.WIDE R48, R51, 0x2, R40 ;  /* 0x0000000233307825 */ /* 0x001fc400078e0228 */
[----:B-1----:R-:W3:Y:S01]  /*a49f0*/  LDL.LU R54, [R1+0x1e8] ;  /* 0x0001e80001367983 */ /* 0x002ee20000300800 */
[----:B------:R-:W-:-:S03]  /*a4a00*/  PRMT R53, R55, 0x7632, R53 ;  /* 0x0000763237357816 */ /* 0x000fc60000000035 */
[----:B------:R0:W-:Y:S01]  /*a4a10*/  @P6 STG.E.U16 desc[UR6][R46.64], R55 ;  /* 0x000000372e006986 */ /* 0x0001e2000c101506 */
[----:B------:R-:W-:Y:S01]  /*a4a20*/  ISETP.LT.AND P2, PT, R60, UR10, !P2 ;  /* 0x0000000a3c007c0c */ /* 0x000fe2000d741270 */
[C---:B------:R-:W-:Y:S01]  /*a4a30*/  IMAD.WIDE R4, R51.reuse, 0x2, R2 ;  /* 0x0000000233047825 */ /* 0x040fe200078e0202 */
[----:B------:R-:W-:Y:S01]  /*a4a40*/  ISETP.LT.AND P6, PT, R58, UR12, !P0 ;  /* 0x0000000c3a007c0c */ /* 0x000fe2000c7c1270 */
[----:B------:R-:W-:Y:S01]  /*a4a50*/  ULDC UR8, c[0x0][0x228] ;  /* 0x00008a0000087ab9 */ /* 0x000fe20000000800 */
        /* <DEDUP_REMOVED lines=467> */
[----:B------:R-:W-:Y:S01]  /*a6790*/  VIADD R52, R31, 0x69 ;  /* 0x000000691f347836 */ /* 0x000fe20000000000 */
[----:B------:R-:W-:Y:S01]  /*a67a0*/  ISETP.LT.AND P5, PT, R59, UR14, !P3 ;  /* 0x0000000e3b007c0c */ /* 0x000fe2000dfa1270 */
[----:B------:R-:W-:Y:S01]  /*a67b0*/  IMAD.WIDE R48, R50, 0x2, R40 ;  /* 0x0000000232307825 */ /* 0x000fe200078e0228 */
[----:B------:R-:W-:Y:S01]  /*a67c0*/  ISETP.LT.AND P4, PT, R61, UR8, !P3 ;  /* 0x000000083d007c0c */ /* 0x000fe2000df81270 */
[----:B------:R-:W-:Y:S01]  /*a67d0*/  ULDC UR14, c[0x0][0x228] ;  /* 0x00008a00000e7ab9 */ /* 0x000fe20000000800 */
[----:B------:R-:W-:Y:S01]  /*a67e0*/  ISETP.LT.AND P3, PT, R60, UR10, !P3 ;  /* 0x0000000a3c007c0c */ /* 0x000fe2000df61270 */
[----:B------:R-:W-:Y:S01]  /*a67f0*/  IMAD.WIDE R4, R50, 0x2, R2 ;  /* 0x0000000232047825 */ /* 0x000fe200078e0202 */
[----:B------:R-:W-:Y:S01]  /*a6800*/  ISETP.LT.AND P6, PT, R58, UR12, !P2 ;  /* 0x0000000c3a007c0c */ /* 0x000fe2000d7c1270 */
[----:B------:R-:W-:Y:S01]  /*a6810*/  ULDC UR8, c[0x0][0x228] ;  /* 0x00008a0000087ab9 */ /* 0x000fe20000000800 */
[----:B------:R-:W-:Y:S01]  /*a6820*/  ISETP.GE.AND P0, PT, R52, UR4, PT ;  /* 0x0000000434007c0c */ /* 0x000fe2000bf06270 */
[----:B------:R-:W-:Y:S01]  /*a6830*/  ULDC UR4, c[0x0][0x248] ;  /* 0x0000920000047ab9 */ /* 0x000fe20000000800 */
[----:B------:R-:W-:Y:S01]  /*a6840*/  IMAD.WIDE R6, R50, 0x2, R42 ;  /* 0x0000000232067825 */ /* 0x000fe200078e022a */
[----:B------:R-:W-:Y:S01]  /*a6850*/  ULDC UR10, c[0x0][0x228] ;  /* 0x00008a00000a7ab9 */ /* 0x000fe20000000800 */
[----:B------:R-:W-:-:S02]  /*a6860*/  ULDC UR12, c[0x0][0x228] ;  /* 0x00008a00000c7ab9 */ /* 0x000fc40000000800 */
[----:B------:R-:W-:Y:S01]  /*a6870*/  VIADD R51, R50, UR4 ;  /* 0x0000000432337c36 */ /* 0x000fe20008000000 */
[----:B------:R0:W-:Y:S01]  /*a6880*/  @P5 STG.E.U16 desc[UR6][R48.64], R53 ;  /* 0x0000003530005986 */ /* 0x0001e2000c101506 */
[----:B------:R-:W-:Y:S01]  /*a6890*/  VIADD R52, R31, 0x6a ;  /* 0x0000006a1f347836 */ /* 0x000fe20000000000 */
[----:B------:R-:W-:Y:S01]  /*a68a0*/  ULDC UR4, c[0x0][0x22c] ;  /* 0x00008b0000047ab9 */ /* 0x000fe20000000800 */
[----:B------:R-:W-:Y:S01]  /*a68b0*/  IMAD.WIDE R46, R51, 0x2, R44 ;  /* 0x00000002332e7825 */ /* 0x000fe200078e022c */
[----:B------:R-:W-:Y:S01]  /*a68c0*/  ISETP.LT.AND P5, PT, R59, UR14, !P2 ;  /* 0x0000000e3b007c0c */ /* 0x000fe2000d7a1270 */
[----:B------:R-:W-:Y:S01]  /*a68d0*/  ULDC UR14, c[0x0][0x228] ;  /* 0x00008a00000e7ab9 */ /* 0x000fe20000000800 */
[----:B---3--:R-:W-:Y:S01]  /*a68e0*/  PRMT R50, R54, 0x7632, R50 ;  /* 0x0000763236327816 */ /* 0x008fe20000000032 */
[----:B------:R1:W-:Y:S04]  /*a68f0*/  @P4 STG.E.U16 desc[UR6][R4.64], R54 ;  /* 0x0000003604004986 */ /* 0x0003e8000c101506 */
[----:B------:R-:W-:Y:S01]  /*a6900*/  @P3 STG.E.U16 desc[UR6][R6.64], R50 ;  /* 0x0000003206003986 */ /* 0x000fe2000c101506 */
[----:B------:R-:W-:Y:S01]  /*a6910*/  ISETP.LT.AND P3, PT, R61, UR8, !P2 ;  /* 0x000000083d007c0c */ /* 0x000fe2000d761270 */
[----:B0-----:R-:W-:Y:S01]  /*a6920*/  IMAD.WIDE R48, R51, 0x2, R40 ;  /* 0x0000000233307825 */ /* 0x001fe200078e0228 */
[----:B------:R-:W-:Y:S01]  /*a6930*/  ISETP.LT.AND P2, PT, R60, UR10, !P2 ;  /* 0x0000000a3c007c0c */ /* 0x000fe2000d741270 */
[----:B------:R-:W-:Y:S01]  /*a6940*/  ULDC UR8, c[0x0][0x228] ;  /* 0x00008a0000087ab9 */ /* 0x000fe20000000800 */
[----:B------:R-:W-:Y:S01]  /*a6950*/  PRMT R53, R55, 0x7632, R53 ;  /* 0x0000763237357816 */ /* 0x000fe20000000035 */
[----:B------:R0:W-:Y:S01]  /*a6960*/  @P6 STG.E.U16 desc[UR6][R46.64], R55 ;  /* 0x000000372e006986 */ /* 0x0001e2000c101506 */
[----:B------:R-:W-:Y:S01]  /*a6970*/  ISETP.LT.AND P6, PT, R58, UR12, !P0 ;  /* 0x0000000c3a007c0c */ /* 0x000fe2000c7c1270 */
[C---:B-1----:R-:W-:Y:S01]  /*a6980*/  IMAD.WIDE R4, R51.reuse, 0x2, R2 ;  /* 0x0000000233047825 */ /* 0x042fe200078e0202 */
[----:B------:R-:W-:Y:S01]  /*a6990*/  ISETP.GE.AND P4, PT, R52, UR4, PT ;  /* 0x0000000434007c0c */ /* 0x000fe2000bf86270 */
[----:B------:R-:W-:Y:S01]  /*a69a0*/  ULDC UR4, c[0x0][0x248] ;  /* 0x0000920000047ab9 */ /* 0x000fe20000000800 */
[----:B------:R-:W-:Y:S01]  /*a69b0*/  ULDC UR10, c[0x0][0x228] ;  /* 0x00008a00000a7ab9 */ /* 0x000fe20000000800 */
[----:B0-----:R-:W3:Y:S01]  /*a69c0*/  LDL.LU R55, [R1+0x354] ;  /* 0x0003540001377983 */ /* 0x001ee20000300800 */
[C---:B------:R-:W-:Y:S01]  /*a69d0*/  VIADD R50, R51.reuse, UR4 ;  /* 0x0000000433327c36 */ /* 0x040fe20008000000 */
[----:B------:R-:W-:Y:S01]  /*a69e0*/  ULDC UR12, c[0x0][0x228] ;  /* 0x00008a00000c7ab9 */ /* 0x000fe20000000800 */
[----:B------:R-:W-:Y:S01]  /*a69f0*/  IMAD.WIDE R6, R51, 0x2, R42 ;  /* 0x0000000233067825 */ /* 0x000fe200078e022a */
[----:B------:R-:W-:Y:S01]  /*a6a00*/  @P5 STG.E.U16 desc[UR6][R48.64], R53 ;  /* 0x0000003530005986 */ /* 0x000fe2000c101506 */
[----:B------:R-:W-:-:S02]  /*a6a10*/  ULDC UR4, c[0x0][0x22c] ;  /* 0x00008b0000047ab9 */ /* 0x000fc40000000800 */
        /* <DEDUP_REMOVED lines=18> */
[----:B------:R-:W-:-:S03]  /*a6b40*/  ULDC UR8, c[0x0][0x228] ;  /* 0x00008a0000087ab9 */ /* 0x000fc60000000800 */
[----:B------:R0:W-:Y:S01]  /*a6b50*/  @P5 STG.E.U16 desc[UR6][R48.64], R53 ;  /* 0x0000003530005986 */ /* 0x0001e2000c101506 */
[----:B------:R-:W-:Y:S01]  /*a6b60*/  PRMT R52, R8, 0x7632, R52 ;  /* 0x0000763208347816 */ /* 0x000fe20000000034 */
[----:B------:R-:W-:Y:S01]  /*a6b70*/  ULDC UR10, c[0x0][0x228] ;  /* 0x00008a00000a7ab9 */ /* 0x000fe20000000800 */
[----:B------:R-:W-:Y:S01]  /*a6b80*/  ISETP.LT.AND P5, PT, R59, UR14, !P4 ;  /* 0x0000000e3b007c0c */ /* 0x000fe2000e7a1270 */
[----:B------:R1:W-:Y:S01]  /*a6b90*/  @P2 STG.E.U16 desc[UR6][R4.64], R8 ;  /* 0x0000000804002986 */ /* 0x0003e2000c101506 */
[----:B------:R-:W-:Y:S01]  /*a6ba0*/  ULDC UR12, c[0x0][0x228] ;  /* 0x00008a00000c7ab9 */ /* 0x000fe20000000800 */
[----:B------:R-:W-:Y:S01]  /*a6bb0*/  ULDC UR14, c[0x0][0x228] ;  /* 0x00008a00000e7ab9 */ /* 0x000fe20000000800 */
[C---:B0-----:R-:W-:Y:S01]  /*a6bc0*/  VIADD R48, R50.reuse, UR4 ;  /* 0x0000000432307c36 */ /* 0x041fe20008000000 */
[----:B------:R-:W-:Y:S01]  /*a6bd0*/  ULDC UR4, c[0x0][0x22c] ;  /* 0x00008b0000047ab9 */ /* 0x000fe20000000800 */
[----:B------:R-:W-:-:S04]  /*a6be0*/  IMAD.WIDE R50, R50, 0x2, R42 ;  /* 0x0000000232327825 */ /* 0x000fc800078e022a */
[----:B------:R-:W-:Y:S01]  /*a6bf0*/  IMAD.WIDE R6, R48, 0x2, R44 ;  /* 0x0000000230067825 */ /* 0x000fe200078e022c */
[----:B------:R-:W-:Y:S01]  /*a6c00*/  @P0 STG.E.U16 desc[UR6][R50.64], R52 ;  /* 0x0000003432000986 */ /* 0x000fe2000c101506 */
[----:B------:R-:W-:Y:S01]  /*a6c10*/  ISETP.LT.AND P0, PT, R61, UR8, !P4 ;  /* 0x000000083d007c0c */ /* 0x000fe2000e701270 */
[----:B------:R-:W-:Y:S01]  /*a6c20*/  ULDC UR8, c[0x0][0x228] ;  /* 0x00008a0000087ab9 */ /* 0x000fe20000000800 */
[----:B------:R-:W-:Y:S01]  /*a6c30*/  VIADD R49, R31, 0x6c ;  /* 0x0000006c1f317836 */ /* 0x000fe20000000000 */
[----:B------:R-:W-:Y:S01]  /*a6c40*/  ISETP.LT.AND P4, PT, R60, UR10, !P4 ;  /* 0x0000000a3c007c0c */ /* 0x000fe2000e781270 */
[C---:B------:R-:W-:Y:S01]  /*a6c50*/  IMAD.WIDE R46, R48.reuse, 0x2, R40 ;  /* 0x00000002302e7825 */ /* 0x040fe200078e0228 */
[----:B------:R-:W-:Y:S02]  /*a6c60*/  ULDC UR10, c[0x0][0x228] ;  /* 0x00008a00000a7ab9 */ /* 0x000fe40000000800 */
[----:B------:R-:W-:Y:S01]  /*a6c70*/  ISETP.GE.AND P2, PT, R49, UR4, PT ;  /* 0x0000000431007c0c */ /* 0x000fe2000bf46270 */
[----:B------:R-:W-:Y:S01]  /*a6c80*/  ULDC UR4, c[0x0][0x248] ;  /* 0x0000920000047ab9 */ /* 0x000fe20000000800 */
[----:B-1----:R-:W-:Y:S01]  /*a6c90*/  IMAD.WIDE R4, R48, 0x2, R2 ;  /* 0x0000000230047825 */ /* 0x002fe200078e0202 */
[----:B---3--:R-:W-:Y:S01]  /*a6ca0*/  PRMT R53, R55, 0x7632, R53 ;  /* 0x0000763237357816 */ /* 0x008fe20000000035 */
[----:B------:R0:W-:Y:S01]  /*a6cb0*/  @P6 STG.E.U16 desc[UR6][R6.64], R55 ;  /* 0x0000003706006986 */ /* 0x0001e2000c101506 */
[----:B------:R-:W-:Y:S01]  /*a6cc0*/  ISETP.LT.AND P6, PT, R58, UR12, !P3 ;  /* 0x0000000c3a007c0c */ /* 0x000fe2000dfc1270 */
[C---:B------:R-:W-:Y:S01]  /*a6cd0*/  VIADD R8, R48.reuse, UR4 ;  /* 0x0000000430087c36 */ /* 0x040fe20008000000 */
[----:B------:R-:W-:Y:S01]  /*a6ce0*/  ULDC UR12, c[0x0][0x228] ;  /* 0x00008a00000c7ab9 */ /* 0x000fe20000000800 */
[----:B0-----:R-:W3:Y:S01]  /*a6cf0*/  LDL.LU R55, [R1+0x358] ;  /* 0x0003580001377983 */ /* 0x001ee20000300800 */
[----:B------:R-:W-:Y:S01]  /*a6d00*/  IMAD.WIDE R6, R48, 0x2, R42 ;  /* 0x0000000230067825 */ /* 0x000fe200078e022a */
[----:B------:R-:W-:-:S02]  /*a6d10*/  ULDC UR4, c[0x0][0x22c] ;  /* 0x00008b0000047ab9 */ /* 0x000fc40000000800 */
[----:B------:R0:W-:Y:S02]  /*a6d20*/  @P5 STG.E.U16 desc[UR6][R46.64], R53 ;  /* 0x000000352e005986 */ /* 0x0001e4000c101506 */
[----:B0-----:R-:W-:Y:S01]  /*a6d30*/  IMAD.WIDE R46, R8, 0x2, R44 ;  /* 0x00000002082e7825 */ /* 0x001fe200078e022c */
        /* <DEDUP_REMOVED lines=22> */
[----:B------:R-:W-:Y:S01]  /*a6ea0*/  PRMT R8, R9, 0x7632, R8 ;  /* 0x0000763209087816 */ /* 0x000fe20000000008 */
[----:B------:R0:W-:Y:S01]  /*a6eb0*/  @P5 STG.E.U16 desc[UR6][R48.64], R52 ;  /* 0x0000003430005986 */ /* 0x0001e2000c101506 */
[----:B------:R-:W-:Y:S01]  /*a6ec0*/  VIADD R51, R31, 0x6e ;  /* 0x0000006e1f337836 */ /* 0x000fe20000000000 */
[----:B------:R-:W-:Y:S01]  /*a6ed0*/  ULDC UR4, c[0x0][0x22c] ;  /* 0x00008b0000047ab9 */ /* 0x000fe20000000800 */
[----:B------:R-:W-:Y:S01]  /*a6ee0*/  IMAD.WIDE R46, R50, 0x2, R44 ;  /* 0x00000002322e7825 */ /* 0x000fe200078e022c */
[----:B------:R1:W-:Y:S01]  /*a6ef0*/  @P4 STG.E.U16 desc[UR6][R4.64], R9 ;  /* 0x0000000904004986 */ /* 0x0003e2000c101506 */
[----:B------:R-:W-:Y:S01]  /*a6f00*/  ISETP.LT.AND P5, PT, R59, UR14, !P2 ;  /* 0x0000000e3b007c0c */ /* 0x000fe2000d7a1270 */
[----:B------:R-:W-:Y:S02]  /*a6f10*/  ULDC UR14, c[0x0][0x228] ;  /* 0x00008a00000e7ab9 */ /* 0x000fe40000000800 */
[----:B------:R1:W-:Y:S01]  /*a6f20*/  @P3 STG.E.U16 desc[UR6][R6.64], R8 ;  /* 0x0000000806003986 */ /* 0x0003e2000c101506 */
[----:B------:R-:W-:Y:S01]  /*a6f30*/  ISETP.LT.AND P3, PT, R61, UR8, !P2 ;  /* 0x000000083d007c0c */ /* 0x000fe2000d761270 */
[----:B------:R-:W-:Y:S01]  /*a6f40*/  ULDC UR8, c[0x0][0x228] ;  /* 0x00008a0000087ab9 */ /* 0x000fe20000000800 */
[----:B------:R-:W-:Y:S01]  /*a6f50*/  ISETP.LT.AND P2, PT, R60, UR10, !P2 ;  /* 0x0000000a3c007c0c */ /* 0x000fe2000d741270 */
[C---:B0-----:R-:W-:Y:S01]  /*a6f60*/  IMAD.WIDE R48, R50.reuse, 0x2, R40 ;  /* 0x0000000232307825 */ /* 0x041fe200078e0228 */
[----:B------:R-:W-:Y:S01]  /*a6f70*/  ISETP.GE.AND P4, PT, R51, UR4, PT ;  /* 0x0000000433007c0c */ /* 0x000fe2000bf86270 */
[----:B------:R-:W-:Y:S01]  /*a6f80*/  ULDC UR4, c[0x0][0x248] ;  /* 0x0000920000047ab9 */ /* 0x000fe20000000800 */
[----:B------:R-:W-:Y:S01]  /*a6f90*/  ULDC UR10, c[0x0][0x228] ;  /* 0x00008a00000a7ab9 */ /* 0x000fe20000000800 */
[----:B-1----:R-:W-:-:S04]  /*a6fa0*/  IMAD.WIDE R4, R50, 0x2, R2 ;  /* 0x0000000232047825 */ /* 0x002fc800078e0202 */
[C---:B------:R-:W-:Y:S01]  /*a6fb0*/  VIADD R51, R50.reuse, UR4 ;  /* 0x0000000432337c36 */ /* 0x040fe20008000000 */
[----:B------:R-:W-:Y:S01]  /*a6fc0*/  ULDC UR4, c[0x0][0x22c] ;  /* 0x00008b0000047ab9 */ /* 0x000fe20000000800 */
[----:B------:R-:W-:Y:S01]  /*a6fd0*/  IMAD.WIDE R6, R50, 0x2, R42 ;  /* 0x0000000232067825 */ /* 0x000fe200078e022a */
[----:B---3--:R-:W-:Y:S01]  /*a6fe0*/  PRMT R52, R55, 0x7632, R52 ;  /* 0x0000763237347816 */ /* 0x008fe20000000034 */
[----:B------:R0:W-:Y:S01]  /*a6ff0*/  @P6 STG.E.U16 desc[UR6][R46.64], R55 ;  /* 0x000000372e006986 */ /* 0x0001e2000c101506 */
[----:B------:R-:W-:Y:S01]  /*a7000*/  ISETP.LT.AND P6, PT, R58, UR12, !P0 ;  /* 0x0000000c3a007c0c */ /* 0x000fe2000c7c1270 */
[----:B------:R-:W-:Y:S01]  /*a7010*/  IMAD.WIDE R8, R51, 0x2, R44 ;  /* 0x0000000233087825 */ /* 0x000fe200078e022c */
[----:B------:R-:W-:Y:S01]  /*a7020*/  ULDC UR12, c[0x0][0x228] ;  /* 0x00008a00000c7ab9 */ /* 0x000fe20000000800 */
[----:B0-----:R-:W3:Y:S04]  /*a7030*/  LDL.LU R55, [R1+0x35c] ;  /* 0x00035c0001377983 */ /* 0x001ee80000300800 */
[----:B------:R2:W-:Y:S02]  /*a7040*/  @P5 STG.E.U16 desc[UR6][R48.64], R52 ;  /* 0x0000003430005986 */ /* 0x0005e4000c101506 */
[----:B--2---:R-:W-:-:S02]  /*a7050*/  PRMT R48, R56, 0x7632, R48 ;  /* 0x0000763238307816 */ /* 0x004fc40000000030 */
        /* <DEDUP_REMOVED lines=9> */
[C---:B------:R-:W-:Y:S01]  /*a70f0*/  IMAD.WIDE R46, R51.reuse, 0x2, R40 ;  /* 0x00000002332e7825 */ /* 0x040fe200078e0228 */
[----:B------:R-:W-:Y:S01]  /*a7100*/  ULDC UR8, c[0x0][0x228] ;  /* 0x00008a0000087ab9 */ /* 0x000fe20000000800 */
[----:B------:R-:W-:Y:S01]  /*a7110*/  ISETP.LT.AND P0, PT, R60, UR10, !P0 ;  /* 0x0000000a3c007c0c */ /* 0x000fe2000c701270 */
[----:B------:R-:W-:Y:S01]  /*a7120*/  ULDC UR10, c[0x0][0x228] ;  /* 0x00008a00000a7ab9 */ /* 0x000fe20000000800 */
[----:B------:R-:W-:Y:S01]  /*a7130*/  ISETP.LT.AND P6, PT, R58, UR8, !P4 ;  /* 0x000000083a007c0c */ /* 0x000fe2000e7c1270 */
[----:B------:R-:W-:Y:S01]  /*a7140*/  IMAD.WIDE R4, R51, 0x2, R2 ;  /* 0x0000000233047825 */ /* 0x000fe200078e0202 */
[----:B------:R-:W-:Y:S01]  /*a7150*/  ISETP.GE.AND P3, PT, R49, UR4, PT ;  /* 0x0000000431007c0c */ /* 0x000fe2000bf66270 */
[----:B------:R-:W-:Y:S01]  /*a7160*/  ULDC UR4, c[0x0][0x248] ;  /* 0x0000920000047ab9 */ /* 0x000fe20000000800 */
[----:B------:R-:W-:-:S02]  /*a7170*/  ULDC UR8, c[0x0][0x22c] ;  /* 0x00008b0000087ab9 */ /* 0x000fc40000000800 */
[----:B------:R0:W-:Y:S01]  /*a7180*/  @P5 STG.E.U16 desc[UR6][R46.64], R50 ;  /* 0x000000322e005986 */ /* 0x0001e2000c101506 */
[----:B------:R-:W-:Y:S01]  /*a7190*/  ISETP.LT.AND P5, PT, R59, UR10, !P4 ;  /* 0x0000000a3b007c0c */ /* 0x000fe2000e7a1270 */
[----:B------:R-:W-:Y:S01]  /*a71a0*/  VIADD R48, R31, 0x70 ;  /* 0x000000701f307836 */ /* 0x000fe20000000000 */
[----:B------:R-:W-:Y:S01]  /*a71b0*/  ULDC UR10, c[0x0][0x228] ;  /* 0x00008a00000a7ab9 */ /* 0x000fe20000000800 */
[C---:B------:R-:W-:Y:S01]  /*a71c0*/  IMAD.WIDE R6, R51.reuse, 0x2, R42 ;  /* 0x0000000233067825 */ /* 0x040fe200078e022a */
[----:B------:R3:W-:Y:S03]  /*a71d0*/  @P2 STG.E.U16 desc[UR6][R4.64], R10 ;  /* 0x0000000a04002986 */ /* 0x0007e6000c101506 */
[----:B0-----:R-:W-:Y:S01]  /*a71e0*/  VIADD R47, R51, UR4 ;  /* 0x00000004332f7c36 */ /* 0x001fe20008000000 */
[----:B------:R-:W-:Y:S01]  /*a71f0*/  PRMT R46, R10, 0x7632, R46 ;  /* 0x000076320a2e7816 */ /* 0x000fe2000000002e */
[----:B------:R-:W-:-:S02]  /*a7200*/  ULDC UR4, c[0x0][0x228] ;  /* 0x00008a0000047ab9 */ /* 0x000fc40000000800 */
[C---:B------:R-:W-:Y:S01]  /*a7210*/  IMAD.WIDE R8, R47.reuse, 0x2, R44 ;  /* 0x000000022f087825 */ /* 0x040fe200078e022c */
[----:B------:R-:W-:Y:S01]  /*a7220*/  ISETP.GE.AND P2, PT, R48, UR8, PT ;  /* 0x0000000830007c0c */ /* 0x000fe2000bf46270 */
[----:B------:R0:W-:Y:S01]  /*a7230*/  @P0 STG.E.U16 desc[UR6][R6.64], R46 ;  /* 0x0000002e06000986 */ /* 0x0001e2000c101506 */
[----:B------:R-:W-:Y:S01]  /*a7240*/  ULDC UR8, c[0x0][0x228] ;  /* 0x00008a0000087ab9 */ /* 0x000fe20000000800 */
[----:B------:R-:W-:Y:S01]  /*a7250*/  IMAD.WIDE R50, R47, 0x2, R40 ;  /* 0x000000022f327825 */ /* 0x000fe200078e0228 */
[----:B---3--:R-:W-:Y:S01]  /*a7260*/  PRMT R5, R55, 0x7632, R5 ;  /* 0x0000763237057816 */ /* 0x008fe20000000005 */
[----:B------:R1:W-:Y:S01]  /*a7270*/  @P6 STG.E.U16 desc[UR6][R8.64], R55 ;  /* 0x0000003708006986 */ /* 0x0003e2000c101506 */
[----:B------:R-:W-:Y:S01]  /*a7280*/  ISETP.LT.AND P6, PT, R61, UR4, !P4 ;  /* 0x000000043d007c0c */ /* 0x000fe2000e7c1270 */
[----:B------:R-:W-:Y:S01]  /*a7290*/  ULDC UR4, c[0x0][0x248] ;  /* 0x0000920000047ab9 */ /* 0x000fe20000000800 */
[----:B------:R-:W-:Y:S01]  /*a72a0*/  ISETP.LT.AND P4, PT, R60, UR8, !P4 ;  /* 0x000000083c007c0c */ /* 0x000fe2000e781270 */
[----:B------:R3:W-:Y:S01]  /*a72b0*/  @P5 STG.E.U16 desc[UR6][R50.64], R5 ;  /* 0x0000000532005986 */ /* 0x0007e2000c101506 */
[----:B------:R-:W-:Y:S01]  /*a72c0*/  ISETP.LT.AND P5, PT, R58, UR10, !P3 ;  /* 0x0000000a3a007c0c */ /* 0x000fe2000dfa1270 */
[C---:B------:R-:W-:Y:S01]  /*a72d0*/  VIADD R49, R47.reuse, UR4 ;  /* 0x000000042f317c36 */ /* 0x040fe20008000000 */
[----:B------:R-:W-:Y:S01]  /*a72e0*/  ULDC UR8, c[0x0][0x228] ;  /* 0x00008a0000087ab9 */ /* 0x000fe20000000800 */
[----:B0-----:R-:W-:Y:S01]  /*a72f0*/  IMAD.WIDE R6, R47, 0x2, R42 ;  /* 0x000000022f067825 */ /* 0x001fe200078e022a */
[----:B------:R-:W-:Y:S01]  /*a7300*/  ULDC UR10, c[0x0][0x228] ;  /* 0x00008a00000a7ab9 */ /* 0x000fe20000000800 */
[----:B------:R-:W-:-:S02]  /*a7310*/  ULDC UR4, c[0x0][0x22c] ;  /* 0x00008b0000047ab9 */ /* 0x000fc40000000800 */
[----:B-1----:R-:W-:-:S04]  /*a7320*/  IMAD.WIDE R8, R49, 0x2, R44 ;  /* 0x0000000231087825 */ /* 0x002fc800078e022c */
[----:B---3--:R-:W-:-:S04]  /*a7330*/  IMAD.WIDE R4, R47, 0x2, R2 ;  /* 0x000000022f047825 */ /* 0x008fc800078e0202 */
[C---:B------:R-:W-:Y:S02]  /*a7340*/  VIADD R10, R31.reuse, 0x71 ;  /* 0x000000711f0a7836 */ /* 0x040fe40000000000 */
[----:B------:R-:W-:-:S03]  /*a7350*/  VIADD R50, R31, 0x72 ;  /* 0x000000721f327836 */ /* 0x000fc60000000000 */
[----:B------:R-:W-:Y:S01]  /*a7360*/  ISETP.GE.AND P0, PT, R10, UR4, PT ;  /* 0x000000040a007c0c */ /* 0x000fe2000bf06270 */
[----:B------:R-:W-:Y:S01]  /*a7370*/  ULDC UR4, c[0x0][0x248] ;  /* 0x0000920000047ab9 */ /* 0x000fe20000000800 */
[----:B------:R-:W-:Y:S01]  /*a7380*/  PRMT R48, R11, 0x7632, R48 ;  /* 0x000076320b307816 */ /* 0x000fe20000000030 */
[----:B------:R-:W-:Y:S01]  /*a7390*/  VIADD R51, R49, UR4 ;  /* 0x0000000431337c36 */ /* 0x000fe20008000000 */
[----:B------:R-:W-:Y:S01]  /*a73a0*/  ULDC UR4, c[0x0][0x248] ;  /* 0x0000920000047ab9 */ /* 0x000fe20000000800 */
[----:B--2---:R-:W-:Y:S01]  /*a73b0*/  PRMT R46, R56, 0x7632, R46 ;  /* 0x00007632382e7816 */ /* 0x004fe2000000002e */
[----:B------:R0:W-:Y:S04]  /*a73c0*/  @P6 STG.E.U16 desc[UR6][R4.64], R56 ;  /* 0x0000003804006986 */ /* 0x0001e8000c101506 */
[----:B------:R1:W-:Y:S01]  /*a73d0*/  @P4 STG.E.U16 desc[UR6][R6.64], R46 ;  /* 0x0000002e06004986 */ /* 0x0003e2000c101506 */
[----:B------:R-:W-:Y:S01]  /*a73e0*/  ISETP.LT.AND P4, PT, R61, UR10, !P3 ;  /* 0x0000000a3d007c0c */ /* 0x000fe2000df81270 */
[----:B------:R-:W-:-:S02]  /*a73f0*/  ULDC UR10, c[0x0][0x228] ;  /* 0x00008a00000a7ab9 */ /* 0x000fc40000000800 */
[----:B----4-:R2:W-:Y:S01]  /*a7400*/  @P5 STG.E.U16 desc[UR6][R8.64], R57 ;  /* 0x0000003908005986 */ /* 0x0105e2000c101506 */
[----:B------:R-:W-:Y:S01]  /*a7410*/  ISETP.LT.AND P5, PT, R59, UR8, !P3 ;  /* 0x000000083b007c0c */ /* 0x000fe2000dfa1270 */
[----:B0-----:R-:W-:Y:S01]  /*a7420*/  IMAD.WIDE R4, R49, 0x2, R40 ;  /* 0x0000000231047825 */ /* 0x001fe200078e0228 */
[----:B------:R-:W-:Y:S01]  /*a7430*/  ISETP.LT.AND P3, PT, R60, UR12, !P3 ;  /* 0x0000000c3c007c0c */ /* 0x000fe2000df61270 */
[----:B------:R-:W-:Y:S01]  /*a7440*/  ULDC UR8, c[0x0][0x228] ;  /* 0x00008a0000087ab9 */ /* 0x000fe20000000800 */
[----:B------:R-:W-:Y:S01]  /*a7450*/  PRMT R10, R57, 0x7632, R10 ;  /* 0x00007632390a7816 */ /* 0x000fe2000000000a */
[C---:B-1----:R-:W-:Y:S01]  /*a7460*/  IMAD.WIDE R6, R49.reuse, 0x2, R2 ;  /* 0x0000000231067825 */ /* 0x042fe200078e0202 */
[----:B------:R-:W-:Y:S01]  /*a7470*/  ISETP.LT.AND P6, PT, R58, UR8, !P2 ;  /* 0x000000083a007c0c */ /* 0x000fe2000d7c1270 */
[----:B------:R-:W-:Y:S01]  /*a7480*/  ULDC UR8, c[0x0][0x22c] ;  /* 0x00008b0000087ab9 */ /* 0x000fe20000000800 */
[----:B------:R-:W-:Y:S01]  /*a7490*/  ULDC UR12, c[0x0][0x228] ;  /* 0x00008a00000c7ab9 */ /* 0x000fe20000000800 */
[----:B--2---:R-:W-:-:S04]  /*a74a0*/  IMAD.WIDE R8, R49, 0x2, R42 ;  /* 0x0000000231087825 */ /* 0x004fc800078e022a */
[----:B------:R0:W-:Y:S01]  /*a74b0*/  @P5 STG.E.U16 desc[UR6][R4.64], R10 ;  /* 0x0000000a04005986 */ /* 0x0001e2000c101506 */
[----:B------:R-:W-:Y:S01]  /*a74c0*/  ISETP.GE.AND P5, PT, R50, UR8, PT ;  /* 0x0000000832007c0c */ /* 0x000fe2000bfa6270 */
[----:B------:R-:W-:Y:S02]  /*a74d0*/  ULDC UR8, c[0x0][0x228] ;  /* 0x00008a0000087ab9 */ /* 0x000fe40000000800 */
[----:B------:R1:W-:Y:S01]  /*a74e0*/  @P4 STG.E.U16 desc[UR6][R6.64], R11 ;  /* 0x0000000b06004986 */ /* 0x0003e2000c101506 */
[----:B------:R-:W-:Y:S01]  /*a74f0*/  ISETP.LT.AND P4, PT, R59, UR8, !P2 ;  /* 0x000000083b007c0c */ /* 0x000fe2000d781270 */
[----:B------:R-:W-:Y:S01]  /*a7500*/  IMAD.WIDE R46, R51, 0x2, R44 ;  /* 0x00000002332e7825 */ /* 0x000fe200078e022c */
[----:B------:R-:W-:Y:S01]  /*a7510*/  PRMT R49, R12, 0x7632, R49 ;  /* 0x000076320c317816 */ /* 0x000fe20000000031 */
[----:B------:R-:W-:Y:S01]  /*a7520*/  @P3 STG.E.U16 desc[UR6][R8.64], R48 ;  /* 0x0000003008003986 */ /* 0x000fe2000c101506 */
[----:B------:R-:W-:Y:S01]  /*a7530*/  ISETP.LT.AND P3, PT, R61, UR10, !P2 ;  /* 0x0000000a3d007c0c */ /* 0x000fe2000d761270 */
[----:B------:R-:W-:Y:S01]  /*a7540*/  ULDC UR8, c[0x0][0x228] ;  /* 0x00008a0000087ab9 */ /* 0x000fe20000000800 */
[----:B------:R-:W-:Y:S01]  /*a7550*/  ISETP.LT.AND P2, PT, R60, UR12, !P2 ;  /* 0x0000000c3c007c0c */ /* 0x000fe2000d741270 */
[----:B------:R2:W-:Y:S01]  /*a7560*/  @P6 STG.E.U16 desc[UR6][R46.64], R12 ;  /* 0x0000000c2e006986 */ /* 0x0005e2000c101506 */
[C---:B0-----:R-:W-:Y:S01]  /*a7570*/  IMAD.WIDE R4, R51.reuse, 0x2, R40 ;  /* 0x0000000233047825 */ /* 0x041fe200078e0228 */
[----:B------:R-:W-:Y:S01]  /*a7580*/  ISETP.LT.AND P6, PT, R58, UR8, !P0 ;  /* 0x000000083a007c0c */ /* 0x000fe2000c7c1270 */
[----:B------:R-:W-:Y:S01]  /*a7590*/  ULDC UR8, c[0x0][0x22c] ;  /* 0x00008b0000087ab9 */ /* 0x000fe20000000800 */
[----:B------:R-:W-:Y:S01]  /*a75a0*/  ULDC UR10, c[0x0][0x228] ;  /* 0x00008a00000a7ab9 */ /* 0x000fe20000000800 */
[----:B-1----:R-:W-:Y:S01]  /*a75b0*/  IMAD.WIDE R6, R51, 0x2, R2 ;  /* 0x0000000233067825 */ /* 0x002fe200078e0202 */
[----:B------:R0:W-:Y:S01]  /*a75c0*/  @P4 STG.E.U16 desc[UR6][R4.64], R49 ;  /* 0x0000003104004986 */ /* 0x0001e2000c101506 */
[----:B------:R-:W-:-:S02]  /*a75d0*/  ULDC UR12, c[0x0][0x228] ;  /* 0x00008a00000c7ab9 */ /* 0x000fc40000000800 */
[----:B--2---:R-:W-:Y:S01]  /*a75e0*/  VIADD R46, R31, 0x73 ;  /* 0x000000731f2e7836 */ /* 0x004fe20000000000 */
[----:B------:R-:W-:Y:S01]  /*a75f0*/  PRMT R12, R16, 0x7632, R12 ;  /* 0x00007632100c7816 */ /* 0x000fe2000000000c */
[C---:B------:R-:W-:Y:S01]  /*a7600*/  IMAD.WIDE R8, R51.reuse, 0x2, R42 ;  /* 0x0000000233087825 */ /* 0x040fe200078e022a */
[----:B------:R1:W-:Y:S02]  /*a7610*/  @P3 STG.E.U16 desc[UR6][R6.64], R16 ;  /* 0x0000001006003986 */ /* 0x0003e4000c101506 */
[----:B------:R-:W-:Y:S01]  /*a7620*/  ISETP.GE.AND P4, PT, R46, UR8, PT ;  /* 0x000000082e007c0c */ /* 0x000fe2000bf86270 */
[----:B------:R-:W-:Y:S01]  /*a7630*/  ULDC UR8, c[0x0][0x228] ;  /* 0x00008a0000087ab9 */ /* 0x000fe20000000800 */
[----:B------:R-:W-:Y:S01]  /*a7640*/  VIADD R47, R51, UR4 ;  /* 0x00000004332f7c36 */ /* 0x000fe20008000000 */
[----:B------:R-:W-:Y:S01]  /*a7650*/  ISETP.LT.AND P3, PT, R59, UR8, !P0 ;  /* 0x000000083b007c0c */ /* 0x000fe2000c761270 */
[----:B------:R2:W-:Y:S01]  /*a7660*/  @P2 STG.E.U16 desc[UR6][R8.64], R12 ;  /* 0x0000000c08002986 */ /* 0x0005e2000c101506 */
[----:B------:R-:W-:Y:S01]  /*a7670*/  ISETP.LT.AND P2, PT, R61, UR10, !P0 ;  /* 0x0000000a3d007c0c */ /* 0x000fe2000c741270 */
[C---:B------:R-:W-:Y:S01]  /*a7680*/  IMAD.WIDE R10, R47.reuse, 0x2, R44 ;  /* 0x000000022f0a7825 */ /* 0x040fe200078e022c */
[----:B------:R-:W-:Y:S01]  /*a7690*/  ISETP.LT.AND P0, PT, R60, UR12, !P0 ;  /* 0x0000000c3c007c0c */ /* 0x000fe2000c701270 */
[----:B------:R-:W-:Y:S01]  /*a76a0*/  ULDC UR8, c[0x0][0x228] ;  /* 0x00008a0000087ab9 */ /* 0x000fe20000000800 */
[----:B------:R-:W-:Y:S01]  /*a76b0*/  PRMT R46, R20, 0x7632, R46 ;  /* 0x00007632142e7816 */ /* 0x000fe2000000002e */
[----:B0-----:R-:W-:Y:S01]  /*a76c0*/  IMAD.WIDE R4, R47, 0x2, R40 ;  /* 0x000000022f047825 */ /* 0x001fe200078e0228 */
[----:B------:R0:W-:Y:S01]  /*a76d0*/  @P6 STG.E.U16 desc[UR6][R10.64], R20 ;  /* 0x000000140a006986 */ /* 0x0001e2000c101506 */
[----:B------:R-:W-:Y:S01]  /*a76e0*/  ISETP.LT.AND P6, PT, R58, UR8, !P5 ;  /* 0x000000083a007c0c */ /* 0x000fe2000efc1270 */
[----:B------:R-:W-:Y:S01]  /*a76f0*/  ULDC UR8, c[0x0][0x22c] ;  /* 0x00008b0000087ab9 */ /* 0x000fe20000000800 */
[----:B-1----:R-:W-:Y:S01]  /*a7700*/  VIADD R16, R31, 0x74 ;  /* 0x000000741f107836 */ /* 0x002fe20000000000 */
[----:B------:R-:W-:Y:S01]  /*a7710*/  ULDC UR4, c[0x0][0x248] ;  /* 0x0000920000047ab9 */ /* 0x000fe20000000800 */
[C---:B------:R-:W-:Y:S01]  /*a7720*/  IMAD.WIDE R6, R47.reuse, 0x2, R2 ;  /* 0x000000022f067825 */ /* 0x040fe200078e0202 */
[----:B--2---:R-:W-:Y:S01]  /*a7730*/  PRMT R12, R24, 0x7632, R12 ;  /* 0x00007632180c7816 */ /* 0x004fe2000000000c */
[----:B------:R1:W-:Y:S01]  /*a7740*/  @P3 STG.E.U16 desc[UR6][R4.64], R46 ;  /* 0x0000002e04003986 */ /* 0x0003e2000c101506 */
[----:B------:R-:W-:Y:S01]  /*a7750*/  ISETP.GE.AND P3, PT, R16, UR8, PT ;  /* 0x0000000810007c0c */ /* 0x000fe2000bf66270 */
[----:B------:R-:W-:Y:S01]  /*a7760*/  IMAD.WIDE R8, R47, 0x2, R42 ;  /* 0x000000022f087825 */ /* 0x000fe200078e022a */
[----:B------:R-:W-:Y:S01]  /*a7770*/  ULDC UR8, c[0x0][0x228] ;  /* 0x00008a0000087ab9 */ /* 0x000fe20000000800 */
[----:B------:R-:W-:Y:S01]  /*a7780*/  @P2 STG.E.U16 desc[UR6][R6.64], R24 ;  /* 0x0000001806002986 */ /* 0x000fe2000c101506 */
[----:B------:R-:W-:Y:S01]  /*a7790*/  ULDC UR10, c[0x0][0x228] ;  /* 0x00008a00000a7ab9 */ /* 0x000fe20000000800 */
[----:B------:R-:W-:Y:S01]  /*a77a0*/  ISETP.LT.AND P2, PT, R59, UR8, !P5 ;  /* 0x000000083b007c0c */ /* 0x000fe2000ef41270 */
[----:B------:R-:W-:Y:S01]  /*a77b0*/  VIADD R49, R47, UR4 ;  /* 0x000000042f317c36 */ /* 0x000fe20008000000 */
[----:B------:R2:W-:Y:S01]  /*a77c0*/  @P0 STG.E.U16 desc[UR6][R8.64], R12 ;  /* 0x0000000c08000986 */ /* 0x0005e2000c101506 */
[----:B------:R-:W-:Y:S01]  /*a77d0*/  ULDC UR12, c[0x0][0x228] ;  /* 0x00008a00000c7ab9 */ /* 0x000fe20000000800 */
[----:B------:R-:W-:Y:S01]  /*a77e0*/  ISETP.LT.AND P0, PT, R61, UR10, !P5 ;  /* 0x0000000a3d007c0c */ /* 0x000fe2000ef01270 */
[----:B0-----:R-:W-:Y:S01]  /*a77f0*/  IMAD.WIDE R10, R49, 0x2, R44 ;  /* 0x00000002310a7825 */ /* 0x001fe200078e022c */
[----:B------:R-:W-:Y:S01]  /*a7800*/  ISETP.LT.AND P5, PT, R60, UR12, !P5 ;  /* 0x0000000c3c007c0c */ /* 0x000fe2000efa1270 */
[----:B------:R-:W-:Y:S01]  /*a7810*/  ULDC UR8, c[0x0][0x228] ;  /* 0x00008a0000087ab9 */ /* 0x000fe20000000800 */
[----:B------:R-:W-:Y:S01]  /*a7820*/  PRMT R16, R13, 0x7632, R16 ;  /* 0x000076320d107816 */ /* 0x000fe20000000010 */
[----:B-1----:R-:W-:Y:S01]  /*a7830*/  IMAD.WIDE R4, R49, 0x2, R40 ;  /* 0x0000000231047825 */ /* 0x002fe200078e0228 */
[----:B------:R0:W-:Y:S01]  /*a7840*/  @P6 STG.E.U16 desc[UR6][R10.64], R13 ;  /* 0x0000000d0a006986 */ /* 0x0001e2000c101506 */
[----:B------:R-:W-:Y:S01]  /*a7850*/  ISETP.LT.AND P6, PT, R58, UR8, !P4 ;  /* 0x000000083a007c0c */ /* 0x000fe2000e7c1270 */
[----:B------:R-:W-:Y:S01]  /*a7860*/  ULDC UR8, c[0x0][0x22c] ;  /* 0x00008b0000087ab9 */ /* 0x000fe20000000800 */
[----:B------:R-:W-:Y:S01]  /*a7870*/  VIADD R20, R31, 0x75 ;  /* 0x000000751f147836 */ /* 0x000fe20000000000 */
[----:B--2---:R-:W-:Y:S01]  /*a7880*/  PRMT R12, R17, 0x7632, R12 ;  /* 0x00007632110c7816 */ /* 0x004fe2000000000c */
[----:B------:R-:W-:Y:S01]  /*a7890*/  IMAD.WIDE R6, R49, 0x2, R2 ;  /* 0x0000000231067825 */ /* 0x000fe200078e0202 */
[----:B------:R1:W-:Y:S01]  /*a78a0*/  @P2 STG.E.U16 desc[UR6][R4.64], R16 ;  /* 0x0000001004002986 */ /* 0x0003e2000c101506 */
[----:B------:R-:W-:-:S02]  /*a78b0*/  ULDC UR4, c[0x0][0x248] ;  /* 0x0000920000047ab9 */ /* 0x000fc40000000800 */
[----:B------:R-:W-:Y:S01]  /*a78c0*/  IMAD.WIDE R8, R49, 0x2, R42 ;  /* 0x0000000231087825 */ /* 0x000fe200078e022a */
[----:B------:R-:W-:Y:S01]  /*a78d0*/  ISETP.GE.AND P2, PT, R20, UR8, PT ;  /* 0x0000000814007c0c */ /* 0x000fe2000bf46270 */
[----:B------:R-:W-:Y:S01]  /*a78e0*/  @P0 STG.E.U16 desc[UR6][R6.64], R17 ;  /* 0x0000001106000986 */ /* 0x000fe2000c101506 */
[----:B------:R-:W-:Y:S01]  /*a78f0*/  ULDC UR8, c[0x0][0x228] ;  /* 0x00008a0000087ab9 */ /* 0x000fe20000000800 */
[----:B------:R-:W-:Y:S01]  /*a7900*/  ULDC UR10, c[0x0][0x228] ;  /* 0x00008a00000a7ab9 */ /* 0x000fe20000000800 */
[----:B------:R-:W-:Y:S01]  /*a7910*/  ULDC UR12, c[0x0][0x228] ;  /* 0x00008a00000c7ab9 */ /* 0x000fe20000000800 */
[----:B------:R2:W-:Y:S01]  /*a7920*/  @P5 STG.E.U16 desc[UR6][R8.64], R12 ;  /* 0x0000000c08005986 */ /* 0x0005e2000c101506 */
[----:B------:R-:W-:Y:S01]  /*a7930*/  ISETP.LT.AND P5, PT, R59, UR8, !P4 ;  /* 0x000000083b007c0c */ /* 0x000fe2000e7a1270 */
[----:B0-----:R-:W-:Y:S01]  /*a7940*/  VIADD R13, R49, UR4 ;  /* 0x00000004310d7c36 */ /* 0x001fe20008000000 */
[----:B------:R-:W-:Y:S01]  /*a7950*/  ISETP.LT.AND P0, PT, R61, UR10, !P4 ;  /* 0x0000000a3d007c0c */ /* 0x000fe2000e701270 */
[----:B------:R-:W-:Y:S01]  /*a7960*/  ULDC UR8, c[0x0][0x228] ;  /* 0x00008a0000087ab9 */ /* 0x000fe20000000800 */
[----:B------:R-:W-:Y:S01]  /*a7970*/  ISETP.LT.AND P4, PT, R60, UR12, !P4 ;  /* 0x0000000c3c007c0c */ /* 0x000fe2000e781270 */
[----:B------:R-:W-:Y:S01]  /*a7980*/  IMAD.WIDE R10, R13, 0x2, R44 ;  /* 0x000000020d0a7825 */ /* 0x000fe200078e022c */
[----:B------:R-:W-:Y:S01]  /*a7990*/  PRMT R20, R21, 0x7632, R20 ;  /* 0x0000763215147816 */ /* 0x000fe20000000014 */
[----:B------:R-:W-:Y:S01]  /*a79a0*/  ULDC UR4, c[0x0][0x248] ;  /* 0x0000920000047ab9 */ /* 0x000fe20000000800 */
[----:B------:R-:W-:Y:S01]  /*a79b0*/  ULDC UR10, c[0x0][0x228] ;  /* 0x00008a00000a7ab9 */ /* 0x000fe20000000800 */
        /* <DEDUP_REMOVED lines=9> */
[C---:B------:R-:W-:Y:S01]  /*a7a50*/  IMAD.WIDE R8, R13.reuse, 0x2, R42 ;  /* 0x000000020d087825 */ /* 0x040fe200078e022a */
[----:B------:R-:W-:Y:S01]  /*a7a60*/  ISETP.GE.AND P5, PT, R16, UR8, PT ;  /* 0x0000000810007c0c */ /* 0x000fe2000bfa6270 */
[----:B------:R2:W-:Y:S01]  /*a7a70*/  @P0 STG.E.U16 desc[UR6][R6.64], R25 ;  /* 0x0000001906000986 */ /* 0x0005e2000c101506 */
[----:B------:R-:W-:Y:S01]  /*a7a80*/  ULDC UR8, c[0x0][0x228] ;  /* 0x00008a0000087ab9 */ /* 0x000fe20000000800 */
[----:B------:R-:W-:Y:S01]  /*a7a90*/  VIADD R17, R13, UR4 ;  /* 0x000000040d117c36 */ /* 0x000fe20008000000 */
[----:B------:R-:W-:Y:S01]  /*a7aa0*/  ISETP.LT.AND P0, PT, R61, UR10, !P3 ;  /* 0x0000000a3d007c0c */ /* 0x000fe2000df01270 */
[----:B------:R3:W-:Y:S01]  /*a7ab0*/  @P4 STG.E.U16 desc[UR6][R8.64], R12 ;  /* 0x0000000c08004986 */ /* 0x0007e2000c101506 */
[----:B------:R-:W-:Y:S01]  /*a7ac0*/  ISETP.LT.AND P4, PT, R59, UR8, !P3 ;  /* 0x000000083b007c0c */ /* 0x000fe2000df81270 */
[C---:B0-----:R-:W-:Y:S01]  /*a7ad0*/  IMAD.WIDE R10, R17.reuse, 0x2, R44 ;  /* 0x00000002110a7825 */ /* 0x041fe200078e022c */
[----:B------:R-:W-:Y:S01]  /*a7ae0*/  ISETP.LT.AND P3, PT, R60, UR12, !P3 ;  /* 0x0000000c3c007c0c */ /* 0x000fe2000df61270 */
[----:B------:R-:W-:Y:S01]  /*a7af0*/  ULDC UR8, c[0x0][0x228] ;  /* 0x00008a0000087ab9 */ /* 0x000fe20000000800 */
[----:B------:R-:W-:Y:S01]  /*a7b00*/  PRMT R16, R14, 0x7632, R16 ;  /* 0x000076320e107816 */ /* 0x000fe20000000010 */
[----:B-1----:R-:W-:Y:S01]  /*a7b10*/  IMAD.WIDE R4, R17, 0x2, R40 ;  /* 0x0000000211047825 */ /* 0x002fe200078e0228 */
[----:B------:R0:W-:Y:S01]  /*a7b20*/  @P6 STG.E.U16 desc[UR6][R10.64], R14 ;  /* 0x0000000e0a006986 */ /* 0x0001e2000c101506 */
[----:B------:R-:W-:-:S02]  /*a7b30*/  ULDC UR4, c[0x0][0x248] ;  /* 0x0000920000047ab9 */ /* 0x000fc40000000800 */
[C---:B--2---:R-:W-:Y:S01]  /*a7b40*/  IMAD.WIDE R6, R17.reuse, 0x2, R2 ;  /* 0x0000000211067825 */ /* 0x044fe200078e0202 */
[----:B------:R-:W-:Y:S01]  /*a7b50*/  ISETP.LT.AND P6, PT, R58, UR8, !P2 ;  /* 0x000000083a007c0c */ /* 0x000fe2000d7c1270 */
[----:B------:R-:W-:Y:S01]  /*a7b60*/  ULDC UR8, c[0x0][0x22c] ;  /* 0x00008b0000087ab9 */ /* 0x000fe20000000800 */
[----:B---3--:R-:W-:Y:S01]  /*a7b70*/  PRMT R12, R18, 0x7632, R12 ;  /* 0x00007632120c7816 */ /* 0x008fe2000000000c */
[----:B------:R-:W-:Y:S01]  /*a7b80*/  IMAD.WIDE R8, R17, 0x2, R42 ;  /* 0x0000000211087825 */ /* 0x000fe200078e022a */
[----:B------:R1:W-:Y:S01]  /*a7b90*/  @P4 STG.E.U16 desc[UR6][R4.64], R16 ;  /* 0x0000001004004986 */ /* 0x0003e2000c101506 */
[----:B------:R-:W-:Y:S01]  /*a7ba0*/  ULDC UR10, c[0x0][0x228] ;  /* 0x00008a00000a7ab9 */ /* 0x000fe20000000800 */
[----:B------:R-:W-:Y:S01]  /*a7bb0*/  PRMT R20, R28, 0x7632, R20 ;  /* 0x000076321c147816 */ /* 0x000fe20000000014 */
[----:B------:R-:W-:Y:S01]  /*a7bc0*/  ULDC UR12, c[0x0][0x228] ;  /* 0x00008a00000c7ab9 */ /* 0x000fe20000000800 */
[----:B0-----:R-:W-:Y:S01]  /*a7bd0*/  VIADD R14, R31, 0x77 ;  /* 0x000000771f0e7836 */ /* 0x001fe20000000000 */
[----:B------:R0:W-:Y:S01]  /*a7be0*/  @P0 STG.E.U16 desc[UR6][R6.64], R18 ;  /* 0x0000001206000986 */ /* 0x0001e2000c101506 */
[----:B------:R-:W-:Y:S01]  /*a7bf0*/  VIADD R13, R17, UR4 ;  /* 0x00000004110d7c36 */ /* 0x000fe20008000000 */
[----:B------:R-:W-:-:S02]  /*a7c00*/  ULDC UR4, c[0x0][0x228] ;  /* 0x00008a0000047ab9 */ /* 0x000fc40000000800 */
[----:B------:R-:W-:Y:S01]  /*a7c10*/  ISETP.GE.AND P4, PT, R14, UR8, PT ;  /* 0x000000080e007c0c */ /* 0x000fe2000bf86270 */
[----:B------:R2:W-:Y:S01]  /*a7c20*/  @P3 STG.E.U16 desc[UR6][R8.64], R12 ;  /* 0x0000000c08003986 */ /* 0x0005e2000c101506 */
[----:B------:R-:W-:Y:S01]  /*a7c30*/  ULDC UR8, c[0x0][0x228] ;  /* 0x00008a0000087ab9 */ /* 0x000fe20000000800 */
[----:B------:R-:W-:Y:S01]  /*a7c40*/  ISETP.LT.AND P3, PT, R59, UR4, !P2 ;  /* 0x000000043b007c0c */ /* 0x000fe2000d761270 */
[----:B------:R-:W-:Y:S01]  /*a7c50*/  ULDC UR4, c[0x0][0x228] ;  /* 0x00008a0000047ab9 */ /* 0x000fe20000000800 */
[----:B------:R-:W-:Y:S01]  /*a7c60*/  ISETP.LT.AND P0, PT, R61, UR8, !P2 ;  /* 0x000000083d007c0c */ /* 0x000fe2000d701270 */
[C---:B------:R-:W-:Y:S01]  /*a7c70*/  IMAD.WIDE R10, R13.reuse, 0x2, R44 ;  /* 0x000000020d0a7825 */ /* 0x040fe200078e022c */
[----:B------:R-:W-:Y:S01]  /*a7c80*/  ISETP.LT.AND P2, PT, R60, UR4, !P2 ;  /* 0x000000043c007c0c */ /* 0x000fe2000d741270 */
[----:B------:R-:W-:Y:S01]  /*a7c90*/  ULDC UR4, c[0x0][0x248] ;  /* 0x0000920000047ab9 */ /* 0x000fe20000000800 */
[----:B------:R-:W-:Y:S01]  /*a7ca0*/  ULDC UR8, c[0x0][0x228] ;  /* 0x00008a0000087ab9 */ /* 0x000fe20000000800 */
[C---:B-1----:R-:W-:Y:S01]  /*a7cb0*/  IMAD.WIDE R4, R13.reuse, 0x2, R40 ;  /* 0x000000020d047825 */ /* 0x042fe200078e0228 */
[----:B------:R1:W-:Y:S01]  /*a7cc0*/  @P6 STG.E.U16 desc[UR6][R10.64], R22 ;  /* 0x000000160a006986 */ /* 0x0003e2000c101506 */
[----:B------:R-:W-:Y:S01]  /*a7cd0*/  ISETP.LT.AND P6, PT, R58, UR10, !P5 ;  /* 0x0000000a3a007c0c */ /* 0x000fe2000efc1270 */
[----:B------:R-:W-:Y:S01]  /*a7ce0*/  ULDC UR10, c[0x0][0x228] ;  /* 0x00008a00000a7ab9 */ /* 0x000fe20000000800 */
[----:B0-----:R-:W-:Y:S01]  /*a7cf0*/  IMAD.WIDE R6, R13, 0x2, R2 ;  /* 0x000000020d067825 */ /* 0x001fe200078e0202 */
[----:B--2---:R-:W-:-:S03]  /*a7d00*/  PRMT R12, R26, 0x7632, R12 ;  /* 0x000076321a0c7816 */ /* 0x004fc6000000000c */
[----:B------:R-:W-:Y:S01]  /*a7d10*/  IMAD.WIDE R8, R13, 0x2, R42 ;  /* 0x000000020d087825 */ /* 0x000fe200078e022a */
[----:B-1----:R-:W-:-:S03]  /*a7d20*/  PRMT R11, R22, 0x7632, R11 ;  /* 0x00007632160b7816 */ /* 0x002fc6000000000b */
[----:B------:R-:W-:Y:S01]  /*a7d30*/  VIADD R17, R13, UR4 ;  /* 0x000000040d117c36 */ /* 0x000fe20008000000 */
[----:B------:R-:W-:Y:S01]  /*a7d40*/  ULDC UR4, c[0x0][0x228] ;  /* 0x00008a0000047ab9 */ /* 0x000fe20000000800 */
[----:B------:R0:W-:Y:S04]  /*a7d50*/  @P3 STG.E.U16 desc[UR6][R4.64], R11 ;  /* 0x0000000b04003986 */ /* 0x0001e8000c101506 */
[----:B------:R1:W-:Y:S01]  /*a7d60*/  @P0 STG.E.U16 desc[UR6][R6.64], R26 ;  /* 0x0000001a06000986 */ /* 0x0003e2000c101506 */
[----:B------:R-:W-:Y:S01]  /*a7d70*/  ISETP.LT.AND P0, PT, R61, UR8, !P5 ;  /* 0x000000083d007c0c */ /* 0x000fe2000ef01270 */
[----:B------:R-:W-:Y:S01]  /*a7d80*/  VIADD R14, R31, 0x78 ;  /* 0x000000781f0e7836 */ /* 0x000fe20000000000 */
[----:B------:R-:W-:Y:S01]  /*a7d90*/  ULDC UR8, c[0x0][0x228] ;  /* 0x00008a0000087ab9 */ /* 0x000fe20000000800 */
[----:B------:R2:W-:Y:S01]  /*a7da0*/  @P2 STG.E.U16 desc[UR6][R8.64], R12 ;  /* 0x0000000c08002986 */ /* 0x0005e2000c101506 */
[----:B------:R-:W-:Y:S01]  /*a7db0*/  ISETP.LT.AND P2, PT, R59, UR4, !P5 ;  /* 0x000000043b007c0c */ /* 0x000fe2000ef41270 */
[----:B------:R-:W-:Y:S01]  /*a7dc0*/  ULDC UR4, c[0x0][0x228] ;  /* 0x00008a0000047ab9 */ /* 0x000fe20000000800 */
[----:B------:R-:W-:Y:S01]  /*a7dd0*/  ISETP.LT.AND P5, PT, R60, UR10, !P5 ;  /* 0x0000000a3c007c0c */ /* 0x000fe2000efa1270 */
[----:B0-----:R-:W-:Y:S01]  /*a7de0*/  IMAD.WIDE R10, R17, 0x2, R44 ;  /* 0x00000002110a7825 */ /* 0x001fe200078e022c */
[----:B------:R-:W-:Y:S01]  /*a7df0*/  ISETP.GE.AND P3, PT, R14, UR19, PT ;  /* 0x000000130e007c0c */ /* 0x000fe2000bf66270 */
[----:B------:R-:W-:Y:S01]  /*a7e00*/  ULDC UR10, c[0x0][0x228] ;  /* 0x00008a00000a7ab9 */ /* 0x000fe20000000800 */
[----:B------:R-:W-:Y:S01]  /*a7e10*/  PRMT R14, R15, 0x7632, R14 ;  /* 0x000076320f0e7816 */ /* 0x000fe2000000000e */
[C---:B------:R-:W-:Y:S01]  /*a7e20*/  IMAD.WIDE R4, R17.reuse, 0x2, R40 ;  /* 0x0000000211047825 */ /* 0x040fe200078e0228 */
[----:B------:R0:W-:Y:S01]  /*a7e30*/  @P6 STG.E.U16 desc[UR6][R10.64], R15 ;  /* 0x0000000f0a006986 */ /* 0x0001e2000c101506 */
[----:B------:R-:W-:Y:S01]  /*a7e40*/  ISETP.LT.AND P6, PT, R58, UR4, !P4 ;  /* 0x000000043a007c0c */ /* 0x000fe2000e7c1270 */
[----:B------:R-:W-:Y:S01]  /*a7e50*/  ULDC UR4, c[0x0][0x248] ;  /* 0x0000920000047ab9 */ /* 0x000fe20000000800 */
[----:B-1----:R-:W-:-:S04]  /*a7e60*/  IMAD.WIDE R6, R17, 0x2, R2 ;  /* 0x0000000211067825 */ /* 0x002fc800078e0202 */
[----:B--2---:R-:W-:Y:S01]  /*a7e70*/  IMAD.WIDE R8, R17, 0x2, R42 ;  /* 0x0000000211087825 */ /* 0x004fe200078e022a */
[----:B------:R-:W-:Y:S01]  /*a7e80*/  @P2 STG.E.U16 desc[UR6][R4.64], R14 ;  /* 0x0000000e04002986 */ /* 0x000fe2000c101506 */
[----:B0-----:R-:W-:Y:S02]  /*a7e90*/  PRMT R15, R19, 0x7632, R15 ;  /* 0x00007632130f7816 */ /* 0x001fe4000000000f */
[----:B------:R-:W-:Y:S01]  /*a7ea0*/  VIADD R13, R17, UR4 ;  /* 0x00000004110d7c36 */ /* 0x000fe20008000000 */
[----:B------:R-:W-:Y:S01]  /*a7eb0*/  @P0 STG.E.U16 desc[UR6][R6.64], R19 ;  /* 0x0000001306000986 */ /* 0x000fe2000c101506 */
[----:B------:R-:W-:Y:S01]  /*a7ec0*/  ULDC UR4, c[0x0][0x228] ;  /* 0x00008a0000047ab9 */ /* 0x000fe20000000800 */
[----:B------:R-:W-:Y:S01]  /*a7ed0*/  ISETP.LT.AND P0, PT, R61, UR8, !P4 ;  /* 0x000000083d007c0c */ /* 0x000fe2000e701270 */
[----:B------:R-:W-:Y:S01]  /*a7ee0*/  IMAD.WIDE R10, R13, 0x2, R44 ;  /* 0x000000020d0a7825 */ /* 0x000fe200078e022c */
[----:B------:R0:W-:Y:S01]  /*a7ef0*/  @P5 STG.E.U16 desc[UR6][R8.64], R15 ;  /* 0x0000000f08005986 */ /* 0x0001e2000c101506 */
[----:B------:R-:W-:Y:S01]  /*a7f00*/  ISETP.LT.AND P5, PT, R59, UR4, !P4 ;  /* 0x000000043b007c0c */ /* 0x000fe2000e7a1270 */
[----:B------:R-:W-:-:S02]  /*a7f10*/  ULDC UR4, c[0x0][0x228] ;  /* 0x00008a0000047ab9 */ /* 0x000fc40000000800 */
[----:B------:R-:W1:Y:S01]  /*a7f20*/  LDS.128 R4, [R0] ;  /* 0x0000000000047984 */ /* 0x000e620000000c00 */
[----:B------:R-:W-:Y:S01]  /*a7f30*/  ISETP.LT.AND P4, PT, R60, UR10, !P4 ;  /* 0x0000000a3c007c0c */ /* 0x000fe2000e781270 */
[----:B------:R-:W-:Y:S01]  /*a7f40*/  VIADD R12, R31, 0x79 ;  /* 0x000000791f0c7836 */ /* 0x000fe20000000000 */
[----:B------:R-:W-:Y:S01]  /*a7f50*/  PRMT R16, R23, 0x7632, R16 ;  /* 0x0000763217107816 */ /* 0x000fe20000000010 */
[----:B------:R2:W-:Y:S01]  /*a7f60*/  @P6 STG.E.U16 desc[UR6][R10.64], R23 ;  /* 0x000000170a006986 */ /* 0x0005e2000c101506 */
[----:B------:R-:W-:Y:S01]  /*a7f70*/  ISETP.LT.AND P6, PT, R58, UR4, !P3 ;  /* 0x000000043a007c0c */ /* 0x000fe2000dfc1270 */
[----:B------:R-:W-:Y:S01]  /*a7f80*/  ULDC UR4, c[0x0][0x248] ;  /* 0x0000920000047ab9 */ /* 0x000fe20000000800 */
[----:B------:R-:W-:Y:S01]  /*a7f90*/  ISETP.GE.AND P2, PT, R12, UR17, PT ;  /* 0x000000110c007c0c */ /* 0x000fe2000bf46270 */
[----:B0-----:R-:W-:Y:S01]  /*a7fa0*/  IMAD.WIDE R8, R13, 0x2, R40 ;  /* 0x000000020d087825 */ /* 0x001fe200078e0228 */
[----:B------:R-:W-:Y:S01]  /*a7fb0*/  PRMT R18, R27, 0x7632, R18 ;  /* 0x000076321b127816 */ /* 0x000fe20000000012 */
[----:B------:R-:W-:Y:S01]  /*a7fc0*/  ULDC UR8, c[0x0][0x228] ;  /* 0x00008a0000087ab9 */ /* 0x000fe20000000800 */
[----:B------:R-:W-:Y:S01]  /*a7fd0*/  ULDC UR10, c[0x0][0x228] ;  /* 0x00008a00000a7ab9 */ /* 0x000fe20000000800 */
[----:B------:R-:W-:-:S02]  /*a7fe0*/  VIADD R17, R13, UR4 ;  /* 0x000000040d117c36 */ /* 0x000fc40008000000 */
[C---:B--2---:R-:W-:Y:S01]  /*a7ff0*/  IMAD.WIDE R10, R13.reuse, 0x2, R2 ;  /* 0x000000020d0a7825 */ /* 0x044fe200078e0202 */
[----:B------:R0:W-:Y:S01]  /*a8000*/  @P5 STG.E.U16 desc[UR6][R8.64], R16 ;  /* 0x0000001008005986 */ /* 0x0001e2000c101506 */
[----:B------:R-:W-:Y:S02]  /*a8010*/  ULDC UR4, c[0x0][0x228] ;  /* 0x00008a0000047ab9 */ /* 0x000fe40000000800 */
[----:B------:R-:W-:Y:S01]  /*a8020*/  IMAD.WIDE R12, R13, 0x2, R42 ;  /* 0x000000020d0c7825 */ /* 0x000fe200078e022a */
[----:B------:R2:W-:Y:S01]  /*a8030*/  @P0 STG.E.U16 desc[UR6][R10.64], R27 ;  /* 0x0000001b0a000986 */ /* 0x0005e2000c101506 */
[----:B------:R-:W-:Y:S01]  /*a8040*/  ISETP.LT.AND P5, PT, R61, UR8, !P3 ;  /* 0x000000083d007c0c */ /* 0x000fe2000dfa1270 */
[----:B------:R-:W-:Y:S02]  /*a8050*/  ULDC UR8, c[0x0][0x228] ;  /* 0x00008a0000087ab9 */ /* 0x000fe40000000800 */
[----:B------:R3:W-:Y:S01]  /*a8060*/  @P4 STG.E.U16 desc[UR6][R12.64], R18 ;  /* 0x000000120c004986 */ /* 0x0007e2000c101506 */
[----:B------:R-:W-:Y:S01]  /*a8070*/  ISETP.LT.AND P4, PT, R59, UR4, !P3 ;  /* 0x000000043b007c0c */ /* 0x000fe2000df81270 */
[C---:B------:R-:W-:Y:S01]  /*a8080*/  IMAD.WIDE R14, R17.reuse, 0x2, R44 ;  /* 0x00000002110e7825 */ /* 0x040fe200078e022c */
[----:B------:R-:W-:Y:S01]  /*a8090*/  ISETP.LT.AND P3, PT, R60, UR10, !P3 ;  /* 0x0000000a3c007c0c */ /* 0x000fe2000df61270 */
[----:B------:R-:W-:Y:S01]  /*a80a0*/  ULDC UR4, c[0x0][0x248] ;  /* 0x0000920000047ab9 */ /* 0x000fe20000000800 */
[----:B------:R-:W-:Y:S01]  /*a80b0*/  PRMT R0, R32, 0x7632, R0 ;  /* 0x0000763220007816 */ /* 0x000fe20000000000 */
[C---:B0-----:R-:W-:Y:S01]  /*a80c0*/  IMAD.WIDE R8, R17.reuse, 0x2, R40 ;  /* 0x0000000211087825 */ /* 0x041fe200078e0228 */
[----:B------:R0:W-:Y:S03]  /*a80d0*/  @P6 STG.E.U16 desc[UR6][R14.64], R28 ;  /* 0x0000001c0e006986 */ /* 0x0001e6000c101506 */
[C---:B--2---:R-:W-:Y:S01]  /*a80e0*/  IMAD.WIDE R10, R17.reuse, 0x2, R2 ;  /* 0x00000002110a7825 */ /* 0x044fe200078e0202 */
[----:B------:R-:W-:Y:S01]  /*a80f0*/  ISETP.LT.AND P6, PT, R58, UR12, !P2 ;  /* 0x0000000c3a007c0c */ /* 0x000fe2000d7c1270 */
[----:B------:R-:W-:Y:S01]  /*a8100*/  ULDC UR10, c[0x0][0x228] ;  /* 0x00008a00000a7ab9 */ /* 0x000fe20000000800 */
[----:B------:R-:W-:Y:S01]  /*a8110*/  ULDC UR12, c[0x0][0x228] ;  /* 0x00008a00000c7ab9 */ /* 0x000fe20000000800 */
[C---:B---3--:R-:W-:Y:S01]  /*a8120*/  IMAD.WIDE R12, R17.reuse, 0x2, R42 ;  /* 0x00000002110c7825 */ /* 0x048fe200078e022a */
[----:B------:R2:W-:Y:S03]  /*a8130*/  @P4 STG.E.U16 desc[UR6][R8.64], R20 ;  /* 0x0000001408004986 */ /* 0x0005e6000c101506 */
[----:B------:R-:W-:Y:S01]  /*a8140*/  VIADD R19, R17, UR4 ;  /* 0x0000000411137c36 */ /* 0x000fe20008000000 */
[----:B------:R-:W-:Y:S01]  /*a8150*/  ULDC UR4, c[0x0][0x228] ;  /* 0x00008a0000047ab9 */ /* 0x000fe20000000800 */
[----:B------:R3:W-:Y:S01]  /*a8160*/  @P5 STG.E.U16 desc[UR6][R10.64], R32 ;  /* 0x000000200a005986 */ /* 0x0007e2000c101506 */
[----:B------:R-:W-:Y:S01]  /*a8170*/  ISETP.LT.AND P4, PT, R59, UR4, !P2 ;  /* 0x000000043b007c0c */ /* 0x000fe2000d781270 */
[----:B------:R-:W-:Y:S01]  /*a8180*/  VIADD R16, R31, 0x7a ;  /* 0x0000007a1f107836 */ /* 0x000fe20000000000 */
[----:B------:R-:W-:Y:S01]  /*a8190*/  ISETP.LT.AND P5, PT, R61, UR8, !P2 ;  /* 0x000000083d007c0c */ /* 0x000fe2000d7a1270 */
[----:B------:R1:W-:Y:S01]  /*a81a0*/  @P3 STG.E.U16 desc[UR6][R12.64], R0 ;  /* 0x000000000c003986 */ /* 0x0003e2000c101506 */
[----:B------:R-:W-:Y:S01]  /*a81b0*/  ISETP.LT.AND P3, PT, R60, UR10, !P2 ;  /* 0x0000000a3c007c0c */ /* 0x000fe2000d761270 */
[C---:B0-----:R-:W-:Y:S01]  /*a81c0*/  IMAD.WIDE R14, R19.reuse, 0x2, R44 ;  /* 0x00000002130e7825 */ /* 0x041fe200078e022c */
[----:B------:R-:W-:Y:S01]  /*a81d0*/  ISETP.GE.AND P0, PT, R16, UR15, PT ;  /* 0x0000000f10007c0c */ /* 0x000fe2000bf06270 */
[----:B------:R-:W-:Y:S01]  /*a81e0*/  ULDC UR4, c[0x0][0x248] ;  /* 0x0000920000047ab9 */ /* 0x000fe20000000800 */
[----:B------:R-:W-:Y:S01]  /*a81f0*/  PRMT R16, R36, 0x7632, R16 ;  /* 0x0000763224107816 */ /* 0x000fe20000000010 */
[C---:B--2---:R-:W-:Y:S01]  /*a8200*/  IMAD.WIDE R8, R19.reuse, 0x2, R40 ;  /* 0x0000000213087825 */ /* 0x044fe200078e0228 */
[----:B------:R0:W-:Y:S03]  /*a8210*/  @P6 STG.E.U16 desc[UR6][R14.64], R36 ;  /* 0x000000240e006986 */ /* 0x0001e6000c101506 */
[C---:B---3--:R-:W-:Y:S01]  /*a8220*/  IMAD.WIDE R10, R19.reuse, 0x2, R2 ;  /* 0x00000002130a7825 */ /* 0x048fe200078e0202 */
[----:B------:R-:W-:Y:S01]  /*a8230*/  ULDC UR8, c[0x0][0x228] ;  /* 0x00008a0000087ab9 */ /* 0x000fe20000000800 */
[----:B-1----:R-:W-:Y:S01]  /*a8240*/  PRMT R0, R4, 0x7632, R0 ;  /* 0x0000763204007816 */ /* 0x002fe20000000000 */
[----:B------:R-:W-:Y:S01]  /*a8250*/  ULDC UR10, c[0x0][0x228] ;  /* 0x00008a00000a7ab9 */ /* 0x000fe20000000800 */
[C---:B------:R-:W-:Y:S01]  /*a8260*/  IMAD.WIDE R12, R19.reuse, 0x2, R42 ;  /* 0x00000002130c7825 */ /* 0x040fe200078e022a */
[----:B------:R-:W-:Y:S01]  /*a8270*/  ISETP.LT.AND P6, PT, R58, UR12, !P0 ;  /* 0x0000000c3a007c0c */ /* 0x000fe2000c7c1270 */
[----:B------:R1:W-:Y:S01]  /*a8280*/  @P4 STG.E.U16 desc[UR6][R8.64], R16 ;  /* 0x0000001008004986 */ /* 0x0003e2000c101506 */
[----:B------:R-:W-:Y:S01]  /*a8290*/  ULDC UR12, c[0x0][0x228] ;  /* 0x00008a00000c7ab9 */ /* 0x000fe20000000800 */
        /* <DEDUP_REMOVED lines=8> */
[----:B0-----:R-:W-:Y:S01]  /*a8320*/  IMAD.WIDE R14, R17, 0x2, R44 ;  /* 0x00000002110e7825 */ /* 0x001fe200078e022c */
[----:B------:R-:W-:Y:S01]  /*a8330*/  ISETP.GE.AND P2, PT, R18, UR13, PT ;  /* 0x0000000d12007c0c */ /* 0x000fe2000bf46270 */
[----:B------:R-:W-:Y:S01]  /*a8340*/  ULDC UR4, c[0x0][0x248] ;  /* 0x0000920000047ab9 */ /* 0x000fe20000000800 */
[----:B------:R-:W-:Y:S01]  /*a8350*/  PRMT R18, R29, 0x7632, R18 ;  /* 0x000076321d127816 */ /* 0x000fe20000000012 */
[C---:B-1----:R-:W-:Y:S01]  /*a8360*/  IMAD.WIDE R8, R17.reuse, 0x2, R40 ;  /* 0x0000000211087825 */ /* 0x042fe200078e0228 */
[----:B------:R0:W-:Y:S03]  /*a8370*/  @P6 STG.E.U16 desc[UR6][R14.64], R29 ;  /* 0x0000001d0e006986 */ /* 0x0001e6000c101506 */
[----:B--2---:R-:W-:Y:S01]  /*a8380*/  IMAD.WIDE R10, R17, 0x2, R2 ;  /* 0x00000002110a7825 */ /* 0x004fe200078e0202 */
[----:B------:R-:W-:Y:S01]  /*a8390*/  ULDC UR8, c[0x0][0x228] ;  /* 0x00008a0000087ab9 */ /* 0x000fe20000000800 */
[----:B---3--:R-:W-:Y:S01]  /*a83a0*/  PRMT R0, R33, 0x7632, R0 ;  /* 0x0000763221007816 */ /* 0x008fe20000000000 */
[----:B------:R-:W-:Y:S01]  /*a83b0*/  ULDC UR10, c[0x0][0x228] ;  /* 0x00008a00000a7ab9 */ /* 0x000fe20000000800 */
[C---:B------:R-:W-:Y:S01]  /*a83c0*/  IMAD.WIDE R12, R17.reuse, 0x2, R42 ;  /* 0x00000002110c7825 */ /* 0x040fe200078e022a */
[----:B------:R-:W-:Y:S01]  /*a83d0*/  ISETP.LT.AND P6, PT, R58, UR12, !P2 ;  /* 0x0000000c3a007c0c */ /* 0x000fe2000d7c1270 */
[----:B------:R1:W-:Y:S02]  /*a83e0*/  @P4 STG.E.U16 desc[UR6][R8.64], R18 ;  /* 0x0000001208004986 */ /* 0x0003e4000c101506 */
        /* <DEDUP_REMOVED lines=13> */
[----:B------:R-:W-:Y:S01]  /*a84c0*/  @P6 STG.E.U16 desc[UR6][R14.64], R37 ;  /* 0x000000250e006986 */ /* 0x000fe2000c101506 */
[----:B------:R-:W-:Y:S01]  /*a84d0*/  ULDC UR4, c[0x0][0x248] ;  /* 0x0000920000047ab9 */ /* 0x000fe20000000800 */
[----:B------:R-:W-:Y:S01]  /*a84e0*/  ULDC UR8, c[0x0][0x228] ;  /* 0x00008a0000087ab9 */ /* 0x000fe20000000800 */
[----:B--2---:R-:W-:Y:S01]  /*a84f0*/  IMAD.WIDE R10, R19, 0x2, R2 ;  /* 0x00000002130a7825 */ /* 0x004fe200078e0202 */
[----:B---3--:R-:W-:-:S03]  /*a8500*/  PRMT R0, R5, 0x7632, R0 ;  /* 0x0000763205007816 */ /* 0x008fc60000000000 */
[----:B------:R-:W-:Y:S01]  /*a8510*/  IMAD.WIDE R12, R19, 0x2, R42 ;  /* 0x00000002130c7825 */ /* 0x000fe200078e022a */
[----:B------:R-:W-:Y:S04]  /*a8520*/  @P4 STG.E.U16 desc[UR6][R8.64], R4 ;  /* 0x0000000408004986 */ /* 0x000fe8000c101506 */
[----:B------:R-:W-:Y:S01]  /*a8530*/  @P5 STG.E.U16 desc[UR6][R10.64], R5 ;  /* 0x000000050a005986 */ /* 0x000fe2000c101506 */
[----:B------:R-:W-:-:S03]  /*a8540*/  VIADD R16, R31, 0x7d ;  /* 0x0000007d1f107836 */ /* 0x000fc60000000000 */
[----:B------:R0:W-:Y:S02]  /*a8550*/  @P3 STG.E.U16 desc[UR6][R12.64], R0 ;  /* 0x000000000c003986 */ /* 0x0001e4000c101506 */
[----:B0-----:R-:W-:Y:S02]  /*a8560*/  VIADD R0, R31, 0x7e ;  /* 0x0000007e1f007836 */ /* 0x001fe40000000000 */
[----:B------:R-:W2:Y:S01]  /*a8570*/  LDL.LU R31, [R1+0x2f74] ;  /* 0x002f7400011f7983 */ /* 0x000ea20000300800 */
[----:B------:R-:W-:Y:S01]  /*a8580*/  ISETP.LT.AND P6, PT, R58, UR11, !P0 ;  /* 0x0000000b3a007c0c */ /* 0x000fe2000c7c1270 */
[----:B------:R-:W-:Y:S01]  /*a8590*/  VIADD R17, R19, UR4 ;  /* 0x0000000413117c36 */ /* 0x000fe20008000000 */
[----:B------:R-:W-:Y:S01]  /*a85a0*/  ULDC UR4, c[0x0][0x228] ;  /* 0x00008a0000047ab9 */ /* 0x000fe20000000800 */
[----:B------:R-:W-:Y:S01]  /*a85b0*/  ISETP.GE.AND P2, PT, R16, UR9, PT ;  /* 0x0000000910007c0c */ /* 0x000fe2000bf46270 */
[----:B------:R-:W-:Y:S01]  /*a85c0*/  ULDC UR9, c[0x0][0x228] ;  /* 0x00008a0000097ab9 */ /* 0x000fe20000000800 */
[----:B------:R-:W-:-:S02]  /*a85d0*/  ISETP.LT.AND P3, PT, R59, UR4, !P0 ;  /* 0x000000043b007c0c */ /* 0x000fc4000c761270 */
[----:B------:R-:W-:Y:S01]  /*a85e0*/  ISETP.LT.AND P4, PT, R61, UR8, !P0 ;  /* 0x000000083d007c0c */ /* 0x000fe2000c781270 */
[C---:B------:R-:W-:Y:S01]  /*a85f0*/  IMAD.WIDE R14, R17.reuse, 0x2, R44 ;  /* 0x00000002110e7825 */ /* 0x040fe200078e022c */
[----:B------:R-:W-:Y:S01]  /*a8600*/  ISETP.LT.AND P5, PT, R60, UR9, !P0 ;  /* 0x000000093c007c0c */ /* 0x000fe2000c7a1270 */
[----:B------:R-:W-:Y:S01]  /*a8610*/  ULDC UR8, c[0x0][0x228] ;  /* 0x00008a0000087ab9 */ /* 0x000fe20000000800 */
[----:B------:R-:W-:Y:S01]  /*a8620*/  PRMT R13, R30, 0x7632, R13 ;  /* 0x000076321e0d7816 */ /* 0x000fe2000000000d */
[C---:B------:R-:W-:Y:S01]  /*a8630*/  IMAD.WIDE R4, R17.reuse, 0x2, R40 ;  /* 0x0000000211047825 */ /* 0x040fe200078e0228 */
[----:B------:R0:W-:Y:S01]  /*a8640*/  @P6 STG.E.U16 desc[UR6][R14.64], R30 ;  /* 0x0000001e0e006986 */ /* 0x0001e2000c101506 */
[----:B------:R-:W-:Y:S01]  /*a8650*/  ISETP.LT.AND P6, PT, R58, UR8, !P2 ;  /* 0x000000083a007c0c */ /* 0x000fe2000d7c1270 */
[----:B------:R-:W-:Y:S01]  /*a8660*/  ULDC UR4, c[0x0][0x248] ;  /* 0x0000920000047ab9 */ /* 0x000fe20000000800 */
[----:B------:R-:W-:-:S04]  /*a8670*/  IMAD.WIDE R8, R17, 0x2, R2 ;  /* 0x0000000211087825 */ /* 0x000fc800078e0202 */
[C---:B------:R-:W-:Y:S01]  /*a8680*/  IMAD.WIDE R10, R17.reuse, 0x2, R42 ;  /* 0x00000002110a7825 */ /* 0x040fe200078e022a */
[----:B------:R1:W-:Y:S01]  /*a8690*/  @P3 STG.E.U16 desc[UR6][R4.64], R13 ;  /* 0x0000000d04003986 */ /* 0x0003e2000c101506 */
[----:B------:R-:W-:Y:S01]  /*a86a0*/  ISETP.GE.AND P0, PT, R0, UR5, PT ;  /* 0x0000000500007c0c */ /* 0x000fe2000bf06270 */
[----:B------:R-:W-:Y:S01]  /*a86b0*/  ULDC UR5, c[0x0][0x228] ;  /* 0x00008a0000057ab9 */ /* 0x000fe20000000800 */
[----:B------:R-:W-:Y:S01]  /*a86c0*/  ULDC UR8, c[0x0][0x228] ;  /* 0x00008a0000087ab9 */ /* 0x000fe20000000800 */
[----:B0-----:R-:W-:Y:S01]  /*a86d0*/  PRMT R14, R34, 0x7632, R14 ;  /* 0x00007632220e7816 */ /* 0x001fe2000000000e */
[----:B------:R-:W-:Y:S01]  /*a86e0*/  VIADD R15, R17, UR4 ;  /* 0x00000004110f7c36 */ /* 0x000fe20008000000 */
[----:B------:R0:W-:Y:S01]  /*a86f0*/  @P4 STG.E.U16 desc[UR6][R8.64], R34 ;  /* 0x0000002208004986 */ /* 0x0001e2000c101506 */
[----:B------:R-:W-:-:S03]  /*a8700*/  ULDC UR4, c[0x0][0x228] ;  /* 0x00008a0000047ab9 */ /* 0x000fc60000000800 */
[----:B------:R3:W-:Y:S01]  /*a8710*/  @P5 STG.E.U16 desc[UR6][R10.64], R14 ;  /* 0x0000000e0a005986 */ /* 0x0007e2000c101506 */
[----:B------:R-:W-:Y:S01]  /*a8720*/  ISETP.LT.AND P5, PT, R59, UR4, !P2 ;  /* 0x000000043b007c0c */ /* 0x000fe2000d7a1270 */
[----:B-1----:R-:W-:Y:S01]  /*a8730*/  IMAD.WIDE R12, R15, 0x2, R44 ;  /* 0x000000020f0c7825 */ /* 0x002fe200078e022c */
[----:B------:R-:W-:Y:S01]  /*a8740*/  ISETP.LT.AND P4, PT, R61, UR5, !P2 ;  /* 0x000000053d007c0c */ /* 0x000fe2000d781270 */
[----:B------:R-:W-:Y:S01]  /*a8750*/  ULDC UR4, c[0x0][0x228] ;  /* 0x00008a0000047ab9 */ /* 0x000fe20000000800 */
[----:B------:R-:W-:Y:S01]  /*a8760*/  ULDC UR5, c[0x0][0x228] ;  /* 0x00008a0000057ab9 */ /* 0x000fe20000000800 */
[----:B------:R-:W-:Y:S01]  /*a8770*/  ISETP.LT.AND P2, PT, R60, UR4, !P2 ;  /* 0x000000043c007c0c */ /* 0x000fe2000d741270 */
[----:B------:R1:W-:Y:S01]  /*a8780*/  @P6 STG.E.U16 desc[UR6][R12.64], R38 ;  /* 0x000000260c006986 */ /* 0x0003e2000c101506 */
[----:B------:R-:W-:Y:S01]  /*a8790*/  PRMT R0, R38, 0x7632, R0 ;  /* 0x0000763226007816 */ /* 0x000fe20000000000 */
[C---:B------:R-:W-:Y:S01]  /*a87a0*/  IMAD.WIDE R4, R15.reuse, 0x2, R40 ;  /* 0x000000020f047825 */ /* 0x040fe200078e0228 */
[----:B------:R-:W-:Y:S01]  /*a87b0*/  ISETP.LT.AND P6, PT, R58, UR5, !P0 ;  /* 0x000000053a007c0c */ /* 0x000fe2000c7c1270 */
[----:B------:R-:W-:Y:S01]  /*a87c0*/  ULDC UR4, c[0x0][0x248] ;  /* 0x0000920000047ab9 */ /* 0x000fe20000000800 */
[----:B------:R-:W-:Y:S01]  /*a87d0*/  ULDC UR5, c[0x0][0x228] ;  /* 0x00008a0000057ab9 */ /* 0x000fe20000000800 */
[C---:B0-----:R-:W-:Y:S01]  /*a87e0*/  IMAD.WIDE R8, R15.reuse, 0x2, R2 ;  /* 0x000000020f087825 */ /* 0x041fe200078e0202 */
[----:B------:R0:W-:Y:S03]  /*a87f0*/  @P5 STG.E.U16 desc[UR6][R4.64], R0 ;  /* 0x0000000004005986 */ /* 0x0001e6000c101506 */
[----:B------:R-:W-:-:S02]  /*a8800*/  VIADD R17, R15, UR4 ;  /* 0x000000040f117c36 */ /* 0x000fc40008000000 */
[----:B---3--:R-:W-:Y:S01]  /*a8810*/  IMAD.WIDE R10, R15, 0x2, R42 ;  /* 0x000000020f0a7825 */ /* 0x008fe200078e022a */
[----:B------:R3:W-:Y:S01]  /*a8820*/  @P4 STG.E.U16 desc[UR6][R8.64], R6 ;  /* 0x0000000608004986 */ /* 0x0007e2000c101506 */
[----:B------:R-:W-:Y:S01]  /*a8830*/  ULDC UR4, c[0x0][0x228] ;  /* 0x00008a0000047ab9 */ /* 0x000fe20000000800 */
[----:B------:R-:W-:Y:S01]  /*a8840*/  ISETP.LT.AND P4, PT, R59, UR5, !P1 ;  /* 0x000000053b007c0c */ /* 0x000fe2000cf81270 */
[----:B-1----:R-:W-:Y:S01]  /*a8850*/  IMAD.WIDE R12, R17, 0x2, R44 ;  /* 0x00000002110c7825 */ /* 0x002fe200078e022c */
[----:B------:R-:W-:Y:S01]  /*a8860*/  ULDC UR5, c[0x0][0x228] ;  /* 0x00008a0000057ab9 */ /* 0x000fe20000000800 */
[----:B0-----:R-:W-:Y:S02]  /*a8870*/  PRMT R5, R6, 0x7632, R5 ;  /* 0x0000763206057816 */ /* 0x001fe40000000005 */
[----:B------:R-:W-:Y:S01]  /*a8880*/  ISETP.LT.AND P5, PT, R59, UR4, !P0 ;  /* 0x000000043b007c0c */ /* 0x000fe2000c7a1270 */
[----:B------:R-:W-:Y:S02]  /*a8890*/  ULDC UR4, c[0x0][0x228] ;  /* 0x00008a0000047ab9 */ /* 0x000fe40000000800 */
[----:B------:R0:W-:Y:S01]  /*a88a0*/  @P2 STG.E.U16 desc[UR6][R10.64], R5 ;  /* 0x000000050a002986 */ /* 0x0001e2000c101506 */
[----:B------:R-:W-:Y:S01]  /*a88b0*/  ISETP.LT.AND P2, PT, R61, UR5, !P1 ;  /* 0x000000053d007c0c */ /* 0x000fe2000cf41270 */
[----:B------:R-:W-:Y:S01]  /*a88c0*/  ULDC UR5, c[0x0][0x228] ;  /* 0x00008a0000057ab9 */ /* 0x000fe20000000800 */
[----:B------:R-:W-:Y:S01]  /*a88d0*/  ISETP.LT.AND P3, PT, R58, UR8, !P1 ;  /* 0x000000083a007c0c */ /* 0x000fe2000cf61270 */
[----:B------:R-:W-:-:S02]  /*a88e0*/  ULDC UR8, c[0x0][0x228] ;  /* 0x00008a0000087ab9 */ /* 0x000fc40000000800 */
[----:B------:R-:W-:Y:S01]  /*a88f0*/  ISETP.LT.AND P1, PT, R60, UR8, !P1 ;  /* 0x000000083c007c0c */ /* 0x000fe2000cf21270 */
[----:B---3--:R-:W-:Y:S01]  /*a8900*/  IMAD.WIDE R8, R17, 0x2, R2 ;  /* 0x0000000211087825 */ /* 0x008fe200078e0202 */
[----:B------:R-:W-:-:S03]  /*a8910*/  PRMT R0, R35, 0x7632, R0 ;  /* 0x0000763223007816 */ /* 0x000fc60000000000 */
[----:B0-----:R-:W-:Y:S01]  /*a8920*/  IMAD.WIDE R4, R17, 0x2, R40 ;  /* 0x0000000211047825 */ /* 0x001fe200078e0228 */
[----:B------:R-:W-:-:S03]  /*a8930*/  PRMT R20, R39, 0x7632, R20 ;  /* 0x0000763227147816 */ /* 0x000fc60000000014 */
[----:B------:R-:W-:Y:S01]  /*a8940*/  IMAD.WIDE R10, R17, 0x2, R42 ;  /* 0x00000002110a7825 */ /* 0x000fe200078e022a */
[----:B--2---:R0:W-:Y:S01]  /*a8950*/  @P6 STG.E.U16 desc[UR6][R12.64], R31 ;  /* 0x0000001f0c006986 */ /* 0x0041e2000c101506 */
[----:B------:R-:W-:Y:S01]  /*a8960*/  ISETP.LT.AND P6, PT, R61, UR4, !P0 ;  /* 0x000000043d007c0c */ /* 0x000fe2000c7c1270 */
[----:B------:R-:W-:Y:S01]  /*a8970*/  ULDC UR4, c[0x0][0x248] ;  /* 0x0000920000047ab9 */ /* 0x000fe20000000800 */
[----:B------:R-:W-:Y:S01]  /*a8980*/  ISETP.LT.AND P0, PT, R60, UR5, !P0 ;  /* 0x000000053c007c0c */ /* 0x000fe2000c701270 */
[----:B------:R-:W-:-:S04]  /*a8990*/  VIADD R15, R17, UR4 ;  /* 0x00000004110f7c36 */ /* 0x000fc80008000000 */
[----:B------:R-:W-:Y:S01]  /*a89a0*/  IMAD.WIDE R44, R15, 0x2, R44 ;  /* 0x000000020f2c7825 */ /* 0x000fe200078e022c */
[----:B0-----:R-:W-:-:S03]  /*a89b0*/  PRMT R31, R31, 0x7632, R31 ;  /* 0x000076321f1f7816 */ /* 0x001fc6000000001f */
[----:B------:R-:W-:-:S04]  /*a89c0*/  IMAD.WIDE R40, R15, 0x2, R40 ;  /* 0x000000020f287825 */ /* 0x000fc800078e0228 */
[C---:B------:R-:W-:Y:S01]  /*a89d0*/  IMAD.WIDE R2, R15.reuse, 0x2, R2 ;  /* 0x000000020f027825 */ /* 0x040fe200078e0202 */
[----:B------:R0:W-:Y:S04]  /*a89e0*/  @P5 STG.E.U16 desc[UR6][R4.64], R31 ;  /* 0x0000001f04005986 */ /* 0x0001e8000c101506 */
[----:B------:R0:W-:Y:S04]  /*a89f0*/  @P6 STG.E.U16 desc[UR6][R8.64], R35 ;  /* 0x0000002308006986 */ /* 0x0001e8000c101506 */
[----:B------:R0:W-:Y:S04]  /*a8a00*/  @P0 STG.E.U16 desc[UR6][R10.64], R0 ;  /* 0x000000000a000986 */ /* 0x0001e8000c101506 */
[----:B------:R0:W-:Y:S04]  /*a8a10*/  @P3 STG.E.U16 desc[UR6][R44.64], R39 ;  /* 0x000000272c003986 */ /* 0x0001e8000c101506 */
[----:B------:R0:W-:Y:S01]  /*a8a20*/  @P4 STG.E.U16 desc[UR6][R40.64], R20 ;  /* 0x0000001428004986 */ /* 0x0001e2000c101506 */
[----:B------:R-:W-:-:S03]  /*a8a30*/  IMAD.WIDE R42, R15, 0x2, R42 ;  /* 0x000000020f2a7825 */ /* 0x000fc600078e022a */
[----:B------:R0:W-:Y:S01]  /*a8a40*/  @P2 STG.E.U16 desc[UR6][R2.64], R7 ;  /* 0x0000000702002986 */ /* 0x0001e2000c101506 */
[----:B------:R-:W-:Y:S05]  /*a8a50*/  @!P1 EXIT ;  /* 0x000000000000994d */ /* 0x000fea0003800000 */
[----:B------:R-:W-:-:S05]  /*a8a60*/  PRMT R21, R7, 0x7632, R21 ;  /* 0x0000763207157816 */ /* 0x000fca0000000015 */
[----:B------:R-:W-:Y:S01]  /*a8a70*/  STG.E.U16 desc[UR6][R42.64], R21 ;  /* 0x000000152a007986 */ /* 0x000fe2000c101506 */
[----:B------:R-:W-:Y:S05]  /*a8a80*/  EXIT ;  /* 0x000000000000794d */ /* 0x000fea0003800000 */
.L_x_2:
[----:B------:R-:W-:-:S00]  /*a8a90*/  BRA `(.L_x_2) ;  /* 0xfffffffc00fc7947 */ /* 0x000fc0000383ffff */
[----:B------:R-:W-:-:S00]  /*a8aa0*/  NOP ;  /* 0x0000000000007918 */ /* 0x000fc00000000000 */
        /* <DEDUP_REMOVED lines=13> */
.L_x_3:


//--------------------- .nv.shared.matmul_kernel  --------------------------
	.section	.nv.shared.matmul_kernel,"aw",@nobits
	.sectionflags	@""
	.align	16
	.zero		1024


//--------------------- .nv.shared.reserved.0     --------------------------
	.section	.nv.shared.reserved.0,"aw",@nobits
	.weak		__nv_reservedSMEM_offset_0_alias
	.size		__nv_reservedSMEM_offset_0_alias, 0, 0
	.other		__nv_reservedSMEM_offset_0_alias,@"STO_CUDA_RESERVED_SHARED STV_DEFAULT"
__nv_reservedSMEM_offset_0_alias:
	.zero		0


//--------------------- .nv.constant0.matmul_kernel --------------------------
	.section	.nv.constant0.matmul_kernel,"a",@progbits
	.sectionflags	@""
	.align	4
.nv.constant0.matmul_kernel:
	.zero		608


//--------------------- SYMBOLS --------------------------

	.type		.nv.reservedSmem.offset0,@object
	.size		.nv.reservedSmem.offset0,0x4
